	.target	sm_90a

	.elftype	@"ET_EXEC"


//--------------------- .note.nv.tkinfo           --------------------------
	.section	.note.nv.tkinfo,"",@"SHT_NOTE"
	.sectionflags	@"SHF_NOTE_NV_TKINFO"
	.tkinfo
        /*0018*/ 	.word	0x00000002
        /*0030*/ 	.string	""
        /*0030*/ 	.string	"ptxas"
        /*0030*/ 	.string	"Cuda compilation tools, release 13.0, V13.0.88"
        /*0030*/ 	.string	"Build cuda_13.0.r13.0/compiler.36424714_0"
        /*0030*/ 	.string	"-arch sm_90a -m 64 "



//--------------------- .note.nv.cuinfo           --------------------------
	.section	.note.nv.cuinfo,"",@"SHT_NOTE"
	.sectionflags	@"SHF_NOTE_NV_CUINFO"
        /*0018*/ 	.short	0x0002
        /*001a*/ 	.short	0x005a
        /*001c*/ 	.short	0x0082
	.zero		2


//--------------------- .nv.info                  --------------------------
	.section	.nv.info,"",@"SHT_CUDA_INFO"
	.align	4


	//----- nvinfo : EIATTR_REGCOUNT
	.align		4
        /*0000*/ 	.byte	0x04, 0x2f
        /*0002*/ 	.short	(.L_18 - .L_17)
	.align		4
.L_17:
        /*0004*/ 	.word	index@(_ZN7cutlass13device_kernelINS_4gemm6kernel13GemmUniversalIN4cute5tupleIJiiiiEEENS1_10collective13CollectiveMmaINS1_34MainloopSm90TmaGmmaWarpSpecializedILi4ENS5_IJNS4_1CILi2EEENSA_ILi1EEESC_EEENS1_35KernelTmaWarpSpecializedCooperativeEEENS5_IJNSA_ILi256EEENSA_ILi128EEENSA_ILi64EEEEEENS_6half_tENS5_IJlSC_lEEESK_SL_NS4_8TiledMMAINS4_8MMA_AtomIJNS4_4SM904GMMA26MMA_64x128x16_F32F16F16_SSILNSP_5MajorE0ELSR_0ELNSP_7ScaleInE1ELSS_1EEEEEENS4_6LayoutISD_NS5_IJSC_NSA_ILi0EEESW_EEEEENS5_IJNS4_10UnderscoreESZ_SZ_EEEEENS4_13SM90_TMA_LOADENS4_14ComposedLayoutINS4_7SwizzleILi3ELi4ELi3EEENS4_18smem_ptr_flag_bitsILi16EEENSV_INS5_IJNSA_ILi8EEESI_EEENS5_IJSI_SC_EEEEEEEvNS4_8identityENS4_23SM90_TMA_LOAD_MULTICASTES1C_vS1D_EENS_8epilogue10collective18CollectiveEpilogueINS1G_22Sm90TmaWarpSpecializedILi4ELi2ELi16ELb1ELb0EEEJSJ_NS5_IJSH_NSA_ILi32EEEEEESK_SL_SK_SL_NS1G_6fusion15FusionCallbacksIS1K_NS1N_13LinCombEltActINS1G_6thread4SiLuESK_fSK_fLNS_15FloatRoundStyleE2EEESJ_S1M_JEEES12_NS13_INS14_ILi2ELi4ELi3EEES17_NSV_INS5_IJS18_S1L_EEENS5_IJS1L_SC_EEEEEEENS4_17SM75_U32x4_LDSM_NENS4_14SM90_TMA_STOREES1Z_NS4_17SM90_U32x4_STSM_NENS4_9Copy_AtomIJS22_SK_EEEvEEEvvEEEEvNT_6ParamsE)
        /*0008*/ 	.word	0x000000a8


	//----- nvinfo : EIATTR_FRAME_SIZE
	.align		4
.L_18:
        /*000c*/ 	.byte	0x04, 0x11
        /*000e*/ 	.short	(.L_20 - .L_19)
	.align		4
.L_19:
        /*0010*/ 	.word	index@($__internal_0_$__cuda_sm20_rcp_rn_f32_slowpath)
        /*0014*/ 	.word	0x00000000


	//----- nvinfo : EIATTR_FRAME_SIZE
	.align		4
.L_20:
        /*0018*/ 	.byte	0x04, 0x11
        /*001a*/ 	.short	(.L_22 - .L_21)
	.align		4
.L_21:
        /*001c*/ 	.word	index@(_ZN7cutlass13device_kernelINS_4gemm6kernel13GemmUniversalIN4cute5tupleIJiiiiEEENS1_10collective13CollectiveMmaINS1_34MainloopSm90TmaGmmaWarpSpecializedILi4ENS5_IJNS4_1CILi2EEENSA_ILi1EEESC_EEENS1_35KernelTmaWarpSpecializedCooperativeEEENS5_IJNSA_ILi256EEENSA_ILi128EEENSA_ILi64EEEEEENS_6half_tENS5_IJlSC_lEEESK_SL_NS4_8TiledMMAINS4_8MMA_AtomIJNS4_4SM904GMMA26MMA_64x128x16_F32F16F16_SSILNSP_5MajorE0ELSR_0ELNSP_7ScaleInE1ELSS_1EEEEEENS4_6LayoutISD_NS5_IJSC_NSA_ILi0EEESW_EEEEENS5_IJNS4_10UnderscoreESZ_SZ_EEEEENS4_13SM90_TMA_LOADENS4_14ComposedLayoutINS4_7SwizzleILi3ELi4ELi3EEENS4_18smem_ptr_flag_bitsILi16EEENSV_INS5_IJNSA_ILi8EEESI_EEENS5_IJSI_SC_EEEEEEEvNS4_8identityENS4_23SM90_TMA_LOAD_MULTICASTES1C_vS1D_EENS_8epilogue10collective18CollectiveEpilogueINS1G_22Sm90TmaWarpSpecializedILi4ELi2ELi16ELb1ELb0EEEJSJ_NS5_IJSH_NSA_ILi32EEEEEESK_SL_SK_SL_NS1G_6fusion15FusionCallbacksIS1K_NS1N_13LinCombEltActINS1G_6thread4SiLuESK_fSK_fLNS_15FloatRoundStyleE2EEESJ_S1M_JEEES12_NS13_INS14_ILi2ELi4ELi3EEES17_NSV_INS5_IJS18_S1L_EEENS5_IJS1L_SC_EEEEEEENS4_17SM75_U32x4_LDSM_NENS4_14SM90_TMA_STOREES1Z_NS4_17SM90_U32x4_STSM_NENS4_9Copy_AtomIJS22_SK_EEEvEEEvvEEEEvNT_6ParamsE)
        /*0020*/ 	.word	0x00000000


	//----- nvinfo : EIATTR_MIN_STACK_SIZE
	.align		4
.L_22:
        /*0024*/ 	.byte	0x04, 0x12
        /*0026*/ 	.short	(.L_24 - .L_23)
	.align		4
.L_23:
        /*0028*/ 	.word	index@(_ZN7cutlass13device_kernelINS_4gemm6kernel13GemmUniversalIN4cute5tupleIJiiiiEEENS1_10collective13CollectiveMmaINS1_34MainloopSm90TmaGmmaWarpSpecializedILi4ENS5_IJNS4_1CILi2EEENSA_ILi1EEESC_EEENS1_35KernelTmaWarpSpecializedCooperativeEEENS5_IJNSA_ILi256EEENSA_ILi128EEENSA_ILi64EEEEEENS_6half_tENS5_IJlSC_lEEESK_SL_NS4_8TiledMMAINS4_8MMA_AtomIJNS4_4SM904GMMA26MMA_64x128x16_F32F16F16_SSILNSP_5MajorE0ELSR_0ELNSP_7ScaleInE1ELSS_1EEEEEENS4_6LayoutISD_NS5_IJSC_NSA_ILi0EEESW_EEEEENS5_IJNS4_10UnderscoreESZ_SZ_EEEEENS4_13SM90_TMA_LOADENS4_14ComposedLayoutINS4_7SwizzleILi3ELi4ELi3EEENS4_18smem_ptr_flag_bitsILi16EEENSV_INS5_IJNSA_ILi8EEESI_EEENS5_IJSI_SC_EEEEEEEvNS4_8identityENS4_23SM90_TMA_LOAD_MULTICASTES1C_vS1D_EENS_8epilogue10collective18CollectiveEpilogueINS1G_22Sm90TmaWarpSpecializedILi4ELi2ELi16ELb1ELb0EEEJSJ_NS5_IJSH_NSA_ILi32EEEEEESK_SL_SK_SL_NS1G_6fusion15FusionCallbacksIS1K_NS1N_13LinCombEltActINS1G_6thread4SiLuESK_fSK_fLNS_15FloatRoundStyleE2EEESJ_S1M_JEEES12_NS13_INS14_ILi2ELi4ELi3EEES17_NSV_INS5_IJS18_S1L_EEENS5_IJS1L_SC_EEEEEEENS4_17SM75_U32x4_LDSM_NENS4_14SM90_TMA_STOREES1Z_NS4_17SM90_U32x4_STSM_NENS4_9Copy_AtomIJS22_SK_EEEvEEEvvEEEEvNT_6ParamsE)
        /*002c*/ 	.word	0x00000000
.L_24:


//--------------------- .nv.compat                --------------------------
	.section	.nv.compat,"",@"SHT_CUDA_COMPAT_INFO"
	.align	4
        /*0000*/ 	.byte	0x02, 0x09, 0x01, 0x00, 0x02, 0x02, 0x04, 0x00, 0x02, 0x05, 0x05, 0x00, 0x03, 0x07, 0x01, 0x01
        /*0010*/ 	.byte	0x02, 0x03, 0x01, 0x00, 0x02, 0x06, 0x01, 0x00, 0x04, 0x0b, 0x08, 0x00, 0x00, 0x00, 0x00, 0x00
        /*0020*/ 	.byte	0x00, 0x00, 0x00, 0x00


//--------------------- .nv.info._ZN7cutlass13device_kernelINS_4gemm6kernel13GemmUniversalIN4cute5tupleIJiiiiEEENS1_10collective13CollectiveMmaINS1_34MainloopSm90TmaGmmaWarpSpecializedILi4ENS5_IJNS4_1CILi2EEENSA_ILi1EEESC_EEENS1_35KernelTmaWarpSpecializedCooperativeEEENS5_IJNSA_ILi256EEENSA_ILi128EEENSA_ILi64EEEEEENS_6half_tENS5_IJlSC_lEEESK_SL_NS4_8TiledMMAINS4_8MMA_AtomIJNS4_4SM904GMMA26MMA_64x128x16_F32F16F16_SSILNSP_5MajorE0ELSR_0ELNSP_7ScaleInE1ELSS_1EEEEEENS4_6LayoutISD_NS5_IJSC_NSA_ILi0EEESW_EEEEENS5_IJNS4_10UnderscoreESZ_SZ_EEEEENS4_13SM90_TMA_LOADENS4_14ComposedLayoutINS4_7SwizzleILi3ELi4ELi3EEENS4_18smem_ptr_flag_bitsILi16EEENSV_INS5_IJNSA_ILi8EEESI_EEENS5_IJSI_SC_EEEEEEEvNS4_8identityENS4_23SM90_TMA_LOAD_MULTICASTES1C_vS1D_EENS_8epilogue10collective18CollectiveEpilogueINS1G_22Sm90TmaWarpSpecializedILi4ELi2ELi16ELb1ELb0EEEJSJ_NS5_IJSH_NSA_ILi32EEEEEESK_SL_SK_SL_NS1G_6fusion15FusionCallbacksIS1K_NS1N_13LinCombEltActINS1G_6thread4SiLuESK_fSK_fLNS_15FloatRoundStyleE2EEESJ_S1M_JEEES12_NS13_INS14_ILi2ELi4ELi3EEES17_NSV_INS5_IJS18_S1L_EEENS5_IJS1L_SC_EEEEEEENS4_17SM75_U32x4_LDSM_NENS4_14SM90_TMA_STOREES1Z_NS4_17SM90_U32x4_STSM_NENS4_9Copy_AtomIJS22_SK_EEEvEEEvvEEEEvNT_6ParamsE --------------------------
	.section	.nv.info._ZN7cutlass13device_kernelINS_4gemm6kernel13GemmUniversalIN4cute5tupleIJiiiiEEENS1_10collective13CollectiveMmaINS1_34MainloopSm90TmaGmmaWarpSpecializedILi4ENS5_IJNS4_1CILi2EEENSA_ILi1EEESC_EEENS1_35KernelTmaWarpSpecializedCooperativeEEENS5_IJNSA_ILi256EEENSA_ILi128EEENSA_ILi64EEEEEENS_6half_tENS5_IJlSC_lEEESK_SL_NS4_8TiledMMAINS4_8MMA_AtomIJNS4_4SM904GMMA26MMA_64x128x16_F32F16F16_SSILNSP_5MajorE0ELSR_0ELNSP_7ScaleInE1ELSS_1EEEEEENS4_6LayoutISD_NS5_IJSC_NSA_ILi0EEESW_EEEEENS5_IJNS4_10UnderscoreESZ_SZ_EEEEENS4_13SM90_TMA_LOADENS4_14ComposedLayoutINS4_7SwizzleILi3ELi4ELi3EEENS4_18smem_ptr_flag_bitsILi16EEENSV_INS5_IJNSA_ILi8EEESI_EEENS5_IJSI_SC_EEEEEEEvNS4_8identityENS4_23SM90_TMA_LOAD_MULTICASTES1C_vS1D_EENS_8epilogue10collective18CollectiveEpilogueINS1G_22Sm90TmaWarpSpecializedILi4ELi2ELi16ELb1ELb0EEEJSJ_NS5_IJSH_NSA_ILi32EEEEEESK_SL_SK_SL_NS1G_6fusion15FusionCallbacksIS1K_NS1N_13LinCombEltActINS1G_6thread4SiLuESK_fSK_fLNS_15FloatRoundStyleE2EEESJ_S1M_JEEES12_NS13_INS14_ILi2ELi4ELi3EEES17_NSV_INS5_IJS18_S1L_EEENS5_IJS1L_SC_EEEEEEENS4_17SM75_U32x4_LDSM_NENS4_14SM90_TMA_STOREES1Z_NS4_17SM90_U32x4_STSM_NENS4_9Copy_AtomIJS22_SK_EEEvEEEvvEEEEvNT_6ParamsE,"",@"SHT_CUDA_INFO"
	.sectionflags	@""
	.align	4


	//----- nvinfo : EIATTR_CUDA_API_VERSION
	.align		4
        /*0000*/ 	.byte	0x04, 0x37
        /*0002*/ 	.short	(.L_26 - .L_25)
.L_25:
        /*0004*/ 	.word	0x00000082


	//----- nvinfo : EIATTR_KPARAM_INFO
	.align		4
.L_26:
        /*0008*/ 	.byte	0x04, 0x17
        /*000a*/ 	.short	(.L_28 - .L_27)
.L_27:
        /*000c*/ 	.word	0x00000000
        /*0010*/ 	.short	0x0000
        /*0012*/ 	.short	0x0070
        /*0014*/ 	.byte	0x00, 0xf0, 0x01, 0x1c


	//----- nvinfo : EIATTR_SPARSE_MMA_MASK
	.align		4
.L_28:
        /*0018*/ 	.byte	0x03, 0x50
        /*001a*/ 	.short	0x0000


	//----- nvinfo : EIATTR_MAXREG_COUNT
	.align		4
        /*001c*/ 	.byte	0x03, 0x1b
        /*001e*/ 	.short	0x00a8


	//----- nvinfo : EIATTR_NUM_BARRIERS
	.align		4
        /*0020*/ 	.byte	0x02, 0x4c
        /*0022*/ 	.byte	0x02
	.zero		1


	//----- nvinfo : EIATTR_EXTERNS
	.align		4
        /*0024*/ 	.byte	0x04, 0x0f
        /*0026*/ 	.short	(.L_30 - .L_29)


	//   ....[0]....
	.align		4
.L_29:
        /*0028*/ 	.word	index@(__assertfail)


	//----- nvinfo : EIATTR_MERCURY_ISA_VERSION
	.align		4
.L_30:
        /*002c*/ 	.byte	0x03, 0x5f
        /*002e*/ 	.short	0x0101


	//----- nvinfo : EIATTR_INT_WARP_WIDE_INSTR_OFFSETS
	.align		4
        /*0030*/ 	.byte	0x04, 0x31
        /*0032*/ 	.short	(.L_32 - .L_31)


	//   ....[0]....
.L_31:
        /*0034*/ 	.word	0x00000a30


	//   ....[1]....
        /*0038*/ 	.word	0x00000a40


	//   ....[2]....
        /*003c*/ 	.word	0x00000ba0


	//   ....[3]....
        /*0040*/ 	.word	0x000024b0


	//----- nvinfo : EIATTR_COOP_GROUP_MASK_REGIDS
	.align		4
.L_32:
        /*0044*/ 	.byte	0x04, 0x29
        /*0046*/ 	.short	(.L_34 - .L_33)


	//   ....[0]....
.L_33:
        /*0048*/ 	.word	0xffffffff


	//   ....[1]....
        /*004c*/ 	.word	0xffffffff


	//   ....[2]....
        /*0050*/ 	.word	0xffffffff


	//   ....[3]....
        /*0054*/ 	.word	0xffffffff


	//   ....[4]....
        /*0058*/ 	.word	0xffffffff


	//   ....[5]....
        /*005c*/ 	.word	0xffffffff


	//   ....[6]....
        /*0060*/ 	.word	0xffffffff


	//----- nvinfo : EIATTR_COOP_GROUP_INSTR_OFFSETS
	.align		4
.L_34:
        /*0064*/ 	.byte	0x04, 0x28
        /*0066*/ 	.short	(.L_36 - .L_35)


	//   ....[0]....
.L_35:
        /*0068*/ 	.word	0x00000050


	//   ....[1]....
        /*006c*/ 	.word	0x00000080


	//   ....[2]....
        /*0070*/ 	.word	0x000004d0


	//   ....[3]....
        /*0074*/ 	.word	0x000006c0


	//   ....[4]....
        /*0078*/ 	.word	0x00000870


	//   ....[5]....
        /*007c*/ 	.word	0x00000d20


	//   ....[6]....
        /*0080*/ 	.word	0x00001810


	//----- nvinfo : EIATTR_REG_RECONFIG
	.align		4
.L_36:
        /*0084*/ 	.byte	0x01, 0x54
	.zero		2


	//----- nvinfo : EIATTR_SYSCALL_OFFSETS
	.align		4
        /*0088*/ 	.byte	0x04, 0x46
        /*008a*/ 	.short	(.L_38 - .L_37)


	//   ....[0]....
.L_37:
        /*008c*/ 	.word	0x000019d0


	//   ....[1]....
        /*0090*/ 	.word	0x000026f0


	//   ....[2]....
        /*0094*/ 	.word	0x000027e0


	//----- nvinfo : EIATTR_MBARRIER_INSTR_OFFSETS
	.align		4
.L_38:
        /*0098*/ 	.byte	0x04, 0x39
        /*009a*/ 	.short	(.L_40 - .L_39)


	//   ....[0]....
.L_39:
        /*009c*/ 	.word	0x00000630
        /*00a0*/ 	.word	0x000000ff
        /*00a4*/ 	.word	0x00000000
        /*00a8*/ 	.short	0x0100
        /*00aa*/ 	.byte	0x08
	.zero		1


	//   ....[1]....
        /*00ac*/ 	.word	0x00000640
        /*00b0*/ 	.word	0x000000ff
        /*00b4*/ 	.word	0x00000020
        /*00b8*/ 	.short	0x0100
        /*00ba*/ 	.byte	0x08
	.zero		1


	//   ....[2]....
        /*00bc*/ 	.word	0x00000650
        /*00c0*/ 	.word	0x000000ff
        /*00c4*/ 	.word	0x00000008
        /*00c8*/ 	.short	0x0100
        /*00ca*/ 	.byte	0x08
	.zero		1


	//   ....[3]....
        /*00cc*/ 	.word	0x00000660
        /*00d0*/ 	.word	0x000000ff
        /*00d4*/ 	.word	0x00000028
        /*00d8*/ 	.short	0x0100
        /*00da*/ 	.byte	0x08
	.zero		1


	//   ....[4]....
        /*00dc*/ 	.word	0x00000670
        /*00e0*/ 	.word	0x000000ff
        /*00e4*/ 	.word	0x00000010
        /*00e8*/ 	.short	0x0100
        /*00ea*/ 	.byte	0x08
	.zero		1


	//   ....[5]....
        /*00ec*/ 	.word	0x00000680
        /*00f0*/ 	.word	0x000000ff
        /*00f4*/ 	.word	0x00000030
        /*00f8*/ 	.short	0x0100
        /*00fa*/ 	.byte	0x08
	.zero		1


	//   ....[6]....
        /*00fc*/ 	.word	0x00000690
        /*0100*/ 	.word	0x000000ff
        /*0104*/ 	.word	0x00000018
        /*0108*/ 	.short	0x0100
        /*010a*/ 	.byte	0x08
	.zero		1


	//   ....[7]....
        /*010c*/ 	.word	0x000006a0
        /*0110*/ 	.word	0x000000ff
        /*0114*/ 	.word	0x00000038
        /*0118*/ 	.short	0x0100
        /*011a*/ 	.byte	0x08
	.zero		1


	//   ....[8]....
        /*011c*/ 	.word	0x000007d0
        /*0120*/ 	.word	0x000000ff
        /*0124*/ 	.word	0x00000040
        /*0128*/ 	.short	0x0100
        /*012a*/ 	.byte	0x08
	.zero		1


	//   ....[9]....
        /*012c*/ 	.word	0x000007e0
        /*0130*/ 	.word	0x000000ff
        /*0134*/ 	.word	0x00000060
        /*0138*/ 	.short	0x0100
        /*013a*/ 	.byte	0x08
	.zero		1


	//   ....[10]....
        /*013c*/ 	.word	0x000007f0
        /*0140*/ 	.word	0x000000ff
        /*0144*/ 	.word	0x00000048
        /*0148*/ 	.short	0x0100
        /*014a*/ 	.byte	0x08
	.zero		1


	//   ....[11]....
        /*014c*/ 	.word	0x00000800
        /*0150*/ 	.word	0x000000ff
        /*0154*/ 	.word	0x00000068
        /*0158*/ 	.short	0x0100
        /*015a*/ 	.byte	0x08
	.zero		1


	//   ....[12]....
        /*015c*/ 	.word	0x00000810
        /*0160*/ 	.word	0x000000ff
        /*0164*/ 	.word	0x00000050
        /*0168*/ 	.short	0x0100
        /*016a*/ 	.byte	0x08
	.zero		1


	//   ....[13]....
        /*016c*/ 	.word	0x00000820
        /*0170*/ 	.word	0x000000ff
        /*0174*/ 	.word	0x00000070
        /*0178*/ 	.short	0x0100
        /*017a*/ 	.byte	0x08
	.zero		1


	//   ....[14]....
        /*017c*/ 	.word	0x00000830
        /*0180*/ 	.word	0x000000ff
        /*0184*/ 	.word	0x00000058
        /*0188*/ 	.short	0x0100
        /*018a*/ 	.byte	0x08
	.zero		1


	//   ....[15]....
        /*018c*/ 	.word	0x00000840
        /*0190*/ 	.word	0x000000ff
        /*0194*/ 	.word	0x00000078
        /*0198*/ 	.short	0x0100
        /*019a*/ 	.byte	0x08
	.zero		1


	//   ....[16]....
        /*019c*/ 	.word	0x00000c10
        /*01a0*/ 	.word	0x000000ff
        /*01a4*/ 	.word	0x00000080
        /*01a8*/ 	.short	0x0100
        /*01aa*/ 	.byte	0x06
	.zero		1


	//   ....[17]....
        /*01ac*/ 	.word	0x00000ca0
        /*01b0*/ 	.word	0x000000ff
        /*01b4*/ 	.word	0x00000088
        /*01b8*/ 	.short	0x0100
        /*01ba*/ 	.byte	0x06
	.zero		1


	//   ....[18]....
        /*01bc*/ 	.word	0x00001a60
        /*01c0*/ 	.word	0x00000003
        /*01c4*/ 	.word	0x00000000
        /*01c8*/ 	.short	0x010a
        /*01ca*/ 	.byte	0x3f
	.zero		1


	//   ....[19]....
        /*01cc*/ 	.word	0x00001aa0
        /*01d0*/ 	.word	0x00000003
        /*01d4*/ 	.word	0x00000000
        /*01d8*/ 	.short	0x010a
        /*01da*/ 	.byte	0x3f
	.zero		1


	//   ....[20]....
        /*01dc*/ 	.word	0x00001f50
        /*01e0*/ 	.word	0x000000ff
        /*01e4*/ 	.word	0x00000000
        /*01e8*/ 	.short	0x010a
        /*01ea*/ 	.byte	0x07
	.zero		1


	//   ....[21]....
        /*01ec*/ 	.word	0x00001f90
        /*01f0*/ 	.word	0x000000ff
        /*01f4*/ 	.word	0x00000000
        /*01f8*/ 	.short	0x010a
        /*01fa*/ 	.byte	0x07
	.zero		1


	//   ....[22]....
        /*01fc*/ 	.word	0x00002340
        /*0200*/ 	.word	0x00000005
        /*0204*/ 	.word	0x00000000
        /*0208*/ 	.short	0x0101
        /*020a*/ 	.byte	0x3f
	.zero		1


	//   ....[23]....
        /*020c*/ 	.word	0x00002540
        /*0210*/ 	.word	0x00000003
        /*0214*/ 	.word	0x00000000
        /*0218*/ 	.short	0x0101
        /*021a*/ 	.byte	0x3f
	.zero		1


	//   ....[24]....
        /*021c*/ 	.word	0x00002c80
        /*0220*/ 	.word	0x000000ff
        /*0224*/ 	.word	0x00000040
        /*0228*/ 	.short	0x010a
        /*022a*/ 	.byte	0x33
	.zero		1


	//   ....[25]....
        /*022c*/ 	.word	0x00004cb0
        /*0230*/ 	.word	0x000000ff
        /*0234*/ 	.word	0x00000000
        /*0238*/ 	.short	0x0101
        /*023a*/ 	.byte	0x04
	.zero		1


	//   ....[26]....
        /*023c*/ 	.word	0x00004da0
        /*0240*/ 	.word	0x00000013
        /*0244*/ 	.word	0x00000040
        /*0248*/ 	.short	0x010a
        /*024a*/ 	.byte	0x3f
	.zero		1


	//   ....[27]....
        /*024c*/ 	.word	0x00006bf0
        /*0250*/ 	.word	0x000000ff
        /*0254*/ 	.word	0x00000000
        /*0258*/ 	.short	0x0101
        /*025a*/ 	.byte	0x04
	.zero		1


	//   ....[28]....
        /*025c*/ 	.word	0x00006cf0
        /*0260*/ 	.word	0x00000000
        /*0264*/ 	.word	0x00000040
        /*0268*/ 	.short	0x010a
        /*026a*/ 	.byte	0x3f
	.zero		1


	//   ....[29]....
        /*026c*/ 	.word	0x00008b70
        /*0270*/ 	.word	0x000000ff
        /*0274*/ 	.word	0x00000000
        /*0278*/ 	.short	0x0101
        /*027a*/ 	.byte	0x04
	.zero		1


	//   ....[30]....
        /*027c*/ 	.word	0x00008c60
        /*0280*/ 	.word	0x00000003
        /*0284*/ 	.word	0x00000040
        /*0288*/ 	.short	0x010a
        /*028a*/ 	.byte	0x3f
	.zero		1


	//   ....[31]....
        /*028c*/ 	.word	0x0000aaf0
        /*0290*/ 	.word	0x000000ff
        /*0294*/ 	.word	0x00000000
        /*0298*/ 	.short	0x0101
        /*029a*/ 	.byte	0x04
	.zero		1


	//   ....[32]....
        /*029c*/ 	.word	0x0000abe0
        /*02a0*/ 	.word	0x00000000
        /*02a4*/ 	.word	0x00000040
        /*02a8*/ 	.short	0x010a
        /*02aa*/ 	.byte	0x3f
	.zero		1


	//   ....[33]....
        /*02ac*/ 	.word	0x0000ca40
        /*02b0*/ 	.word	0x000000ff
        /*02b4*/ 	.word	0x00000000
        /*02b8*/ 	.short	0x0101
        /*02ba*/ 	.byte	0x04
	.zero		1


	//   ....[34]....
        /*02bc*/ 	.word	0x0000cb30
        /*02c0*/ 	.word	0x00000000
        /*02c4*/ 	.word	0x00000040
        /*02c8*/ 	.short	0x010a
        /*02ca*/ 	.byte	0x3f
	.zero		1


	//   ....[35]....
        /*02cc*/ 	.word	0x0000e990
        /*02d0*/ 	.word	0x000000ff
        /*02d4*/ 	.word	0x00000000
        /*02d8*/ 	.short	0x0101
        /*02da*/ 	.byte	0x04
	.zero		1


	//   ....[36]....
        /*02dc*/ 	.word	0x0000ea80
        /*02e0*/ 	.word	0x00000000
        /*02e4*/ 	.word	0x00000040
        /*02e8*/ 	.short	0x010a
        /*02ea*/ 	.byte	0x3f
	.zero		1


	//   ....[37]....
        /*02ec*/ 	.word	0x000108e0
        /*02f0*/ 	.word	0x000000ff
        /*02f4*/ 	.word	0x00000000
        /*02f8*/ 	.short	0x0101
        /*02fa*/ 	.byte	0x04
	.zero		1


	//   ....[38]....
        /*02fc*/ 	.word	0x000109d0
        /*0300*/ 	.word	0x00000014
        /*0304*/ 	.word	0x00000040
        /*0308*/ 	.short	0x010a
        /*030a*/ 	.byte	0x3f
	.zero		1


	//   ....[39]....
        /*030c*/ 	.word	0x000127e0
        /*0310*/ 	.word	0x000000ff
        /*0314*/ 	.word	0x00000000
        /*0318*/ 	.short	0x0101
        /*031a*/ 	.byte	0x04
	.zero		1


	//   ....[40]....
        /*031c*/ 	.word	0x000131e0
        /*0320*/ 	.word	0x000000ff
        /*0324*/ 	.word	0x00000000
        /*0328*/ 	.short	0x0101
        /*032a*/ 	.byte	0x04
	.zero		1


	//   ....[41]....
        /*032c*/ 	.word	0x00013850
        /*0330*/ 	.word	0x000000ff
        /*0334*/ 	.word	0x00000088
        /*0338*/ 	.short	0x010a
        /*033a*/ 	.byte	0x04
	.zero		1


	//   ....[42]....
        /*033c*/ 	.word	0x00013c90
        /*0340*/ 	.word	0x000000ff
        /*0344*/ 	.word	0x00000060
        /*0348*/ 	.short	0x010a
        /*034a*/ 	.byte	0x15
	.zero		1


	//   ....[43]....
        /*034c*/ 	.word	0x00013d80
        /*0350*/ 	.word	0x000000ff
        /*0354*/ 	.word	0x00000040
        /*0358*/ 	.short	0x010b
        /*035a*/ 	.byte	0x15
	.zero		1


	//   ....[44]....
        /*035c*/ 	.word	0x00013de0
        /*0360*/ 	.word	0x000000ff
        /*0364*/ 	.word	0x00000000
        /*0368*/ 	.short	0x0101
        /*036a*/ 	.byte	0x10
	.zero		1


	//   ....[45]....
        /*036c*/ 	.word	0x00013e10
        /*0370*/ 	.word	0x000000ff
        /*0374*/ 	.word	0x00000068
        /*0378*/ 	.short	0x010a
        /*037a*/ 	.byte	0x15
	.zero		1


	//   ....[46]....
        /*037c*/ 	.word	0x00013f20
        /*0380*/ 	.word	0x000000ff
        /*0384*/ 	.word	0x00000048
        /*0388*/ 	.short	0x010b
        /*038a*/ 	.byte	0x15
	.zero		1


	//   ....[47]....
        /*038c*/ 	.word	0x00013f90
        /*0390*/ 	.word	0x000000ff
        /*0394*/ 	.word	0x00000000
        /*0398*/ 	.short	0x0101
        /*039a*/ 	.byte	0x14
	.zero		1


	//   ....[48]....
        /*039c*/ 	.word	0x00013fc0
        /*03a0*/ 	.word	0x000000ff
        /*03a4*/ 	.word	0x00000070
        /*03a8*/ 	.short	0x010a
        /*03aa*/ 	.byte	0x15
	.zero		1


	//   ....[49]....
        /*03ac*/ 	.word	0x000140c0
        /*03b0*/ 	.word	0x000000ff
        /*03b4*/ 	.word	0x00000050
        /*03b8*/ 	.short	0x010b
        /*03ba*/ 	.byte	0x15
	.zero		1


	//   ....[50]....
        /*03bc*/ 	.word	0x00014120
        /*03c0*/ 	.word	0x000000ff
        /*03c4*/ 	.word	0x00000000
        /*03c8*/ 	.short	0x0101
        /*03ca*/ 	.byte	0x1d
	.zero		1


	//   ....[51]....
        /*03cc*/ 	.word	0x00014150
        /*03d0*/ 	.word	0x000000ff
        /*03d4*/ 	.word	0x00000078
        /*03d8*/ 	.short	0x010a
        /*03da*/ 	.byte	0x15
	.zero		1


	//   ....[52]....
        /*03dc*/ 	.word	0x00014250
        /*03e0*/ 	.word	0x000000ff
        /*03e4*/ 	.word	0x00000058
        /*03e8*/ 	.short	0x010b
        /*03ea*/ 	.byte	0x15
	.zero		1


	//   ....[53]....
        /*03ec*/ 	.word	0x000142c0
        /*03f0*/ 	.word	0x000000ff
        /*03f4*/ 	.word	0x00000000
        /*03f8*/ 	.short	0x0101
        /*03fa*/ 	.byte	0x1e
	.zero		1


	//   ....[54]....
        /*03fc*/ 	.word	0x00014300
        /*0400*/ 	.word	0x000000ff
        /*0404*/ 	.word	0x00000060
        /*0408*/ 	.short	0x010a
        /*040a*/ 	.byte	0x15
	.zero		1


	//   ....[55]....
        /*040c*/ 	.word	0x000143f0
        /*0410*/ 	.word	0x000000ff
        /*0414*/ 	.word	0x00000040
        /*0418*/ 	.short	0x010b
        /*041a*/ 	.byte	0x15
	.zero		1


	//   ....[56]....
        /*041c*/ 	.word	0x00014430
        /*0420*/ 	.word	0x000000ff
        /*0424*/ 	.word	0x00000000
        /*0428*/ 	.short	0x0101
        /*042a*/ 	.byte	0x10
	.zero		1


	//   ....[57]....
        /*042c*/ 	.word	0x00014460
        /*0430*/ 	.word	0x000000ff
        /*0434*/ 	.word	0x00000068
        /*0438*/ 	.short	0x010a
        /*043a*/ 	.byte	0x15
	.zero		1


	//   ....[58]....
        /*043c*/ 	.word	0x00014560
        /*0440*/ 	.word	0x000000ff
        /*0444*/ 	.word	0x00000048
        /*0448*/ 	.short	0x010b
        /*044a*/ 	.byte	0x15
	.zero		1


	//   ....[59]....
        /*044c*/ 	.word	0x000145a0
        /*0450*/ 	.word	0x000000ff
        /*0454*/ 	.word	0x00000000
        /*0458*/ 	.short	0x0101
        /*045a*/ 	.byte	0x14
	.zero		1


	//   ....[60]....
        /*045c*/ 	.word	0x000145e0
        /*0460*/ 	.word	0x000000ff
        /*0464*/ 	.word	0x00000070
        /*0468*/ 	.short	0x010a
        /*046a*/ 	.byte	0x15
	.zero		1


	//   ....[61]....
        /*046c*/ 	.word	0x000146c0
        /*0470*/ 	.word	0x000000ff
        /*0474*/ 	.word	0x00000050
        /*0478*/ 	.short	0x010b
        /*047a*/ 	.byte	0x15
	.zero		1


	//   ....[62]....
        /*047c*/ 	.word	0x00014700
        /*0480*/ 	.word	0x000000ff
        /*0484*/ 	.word	0x00000000
        /*0488*/ 	.short	0x0101
        /*048a*/ 	.byte	0x1d
	.zero		1


	//   ....[63]....
        /*048c*/ 	.word	0x00014730
        /*0490*/ 	.word	0x000000ff
        /*0494*/ 	.word	0x00000078
        /*0498*/ 	.short	0x010a
        /*049a*/ 	.byte	0x15
	.zero		1


	//   ....[64]....
        /*049c*/ 	.word	0x00014830
        /*04a0*/ 	.word	0x000000ff
        /*04a4*/ 	.word	0x00000058
        /*04a8*/ 	.short	0x010b
        /*04aa*/ 	.byte	0x15
	.zero		1


	//   ....[65]....
        /*04ac*/ 	.word	0x00014880
        /*04b0*/ 	.word	0x000000ff
        /*04b4*/ 	.word	0x00000000
        /*04b8*/ 	.short	0x0101
        /*04ba*/ 	.byte	0x1e
	.zero		1


	//   ....[66]....
        /*04bc*/ 	.word	0x00014f40
        /*04c0*/ 	.word	0x00000000
        /*04c4*/ 	.word	0x00000060
        /*04c8*/ 	.short	0x010a
        /*04ca*/ 	.byte	0x3f
	.zero		1


	//   ....[67]....
        /*04cc*/ 	.word	0x00014f80
        /*04d0*/ 	.word	0x00000000
        /*04d4*/ 	.word	0x00000068
        /*04d8*/ 	.short	0x010a
        /*04da*/ 	.byte	0x3f
	.zero		1


	//   ....[68]....
        /*04dc*/ 	.word	0x00014fc0
        /*04e0*/ 	.word	0x00000000
        /*04e4*/ 	.word	0x00000070
        /*04e8*/ 	.short	0x010a
        /*04ea*/ 	.byte	0x3f
	.zero		1


	//   ....[69]....
        /*04ec*/ 	.word	0x00015020
        /*04f0*/ 	.word	0x00000000
        /*04f4*/ 	.word	0x00000078
        /*04f8*/ 	.short	0x010a
        /*04fa*/ 	.byte	0x3f
	.zero		1


	//   ....[70]....
        /*04fc*/ 	.word	0x00015370
        /*0500*/ 	.word	0x00000014
        /*0504*/ 	.word	0x00000020
        /*0508*/ 	.short	0x010a
        /*050a*/ 	.byte	0x3f
	.zero		1


	//   ....[71]....
        /*050c*/ 	.word	0x00015730
        /*0510*/ 	.word	0x00000004
        /*0514*/ 	.word	0x00000088
        /*0518*/ 	.short	0x0101
        /*051a*/ 	.byte	0x3f
	.zero		1


	//   ....[72]....
        /*051c*/ 	.word	0x00015e60
        /*0520*/ 	.word	0x00000005
        /*0524*/ 	.word	0x00000000
        /*0528*/ 	.short	0x010a
        /*052a*/ 	.byte	0x3f
	.zero		1


	//   ....[73]....
        /*052c*/ 	.word	0x00015ee0
        /*0530*/ 	.word	0x00000007
        /*0534*/ 	.word	0x00000000
        /*0538*/ 	.short	0x010a
        /*053a*/ 	.byte	0x3f
	.zero		1


	//   ....[74]....
        /*053c*/ 	.word	0x00015f70
        /*0540*/ 	.word	0x00000006
        /*0544*/ 	.word	0x00000000
        /*0548*/ 	.short	0x010a
        /*054a*/ 	.byte	0x3f
	.zero		1


	//   ....[75]....
        /*054c*/ 	.word	0x00016000
        /*0550*/ 	.word	0x00000003
        /*0554*/ 	.word	0x00000000
        /*0558*/ 	.short	0x010a
        /*055a*/ 	.byte	0x3f
	.zero		1


	//   ....[76]....
        /*055c*/ 	.word	0x00016060
        /*0560*/ 	.word	0x00000003
        /*0564*/ 	.word	0x00000000
        /*0568*/ 	.short	0x010a
        /*056a*/ 	.byte	0x3f
	.zero		1


	//   ....[77]....
        /*056c*/ 	.word	0x000160c0
        /*0570*/ 	.word	0x00000005
        /*0574*/ 	.word	0x00000000
        /*0578*/ 	.short	0x010a
        /*057a*/ 	.byte	0x3f
	.zero		1


	//   ....[78]....
        /*057c*/ 	.word	0x00016120
        /*0580*/ 	.word	0x00000003
        /*0584*/ 	.word	0x00000040
        /*0588*/ 	.short	0x010a
        /*058a*/ 	.byte	0x3f
	.zero		1


	//   ....[79]....
        /*058c*/ 	.word	0x00016170
        /*0590*/ 	.word	0x00000013
        /*0594*/ 	.word	0x00000040
        /*0598*/ 	.short	0x010a
        /*059a*/ 	.byte	0x3f
	.zero		1


	//   ....[80]....
        /*059c*/ 	.word	0x000161c0
        /*05a0*/ 	.word	0x00000000
        /*05a4*/ 	.word	0x00000040
        /*05a8*/ 	.short	0x010a
        /*05aa*/ 	.byte	0x3f
	.zero		1


	//   ....[81]....
        /*05ac*/ 	.word	0x00016210
        /*05b0*/ 	.word	0x00000003
        /*05b4*/ 	.word	0x00000040
        /*05b8*/ 	.short	0x010a
        /*05ba*/ 	.byte	0x3f
	.zero		1


	//   ....[82]....
        /*05bc*/ 	.word	0x00016260
        /*05c0*/ 	.word	0x00000000
        /*05c4*/ 	.word	0x00000040
        /*05c8*/ 	.short	0x010a
        /*05ca*/ 	.byte	0x3f
	.zero		1


	//   ....[83]....
        /*05cc*/ 	.word	0x000162b0
        /*05d0*/ 	.word	0x00000000
        /*05d4*/ 	.word	0x00000040
        /*05d8*/ 	.short	0x010a
        /*05da*/ 	.byte	0x3f
	.zero		1


	//   ....[84]....
        /*05dc*/ 	.word	0x00016300
        /*05e0*/ 	.word	0x00000000
        /*05e4*/ 	.word	0x00000040
        /*05e8*/ 	.short	0x010a
        /*05ea*/ 	.byte	0x3f
	.zero		1


	//   ....[85]....
        /*05ec*/ 	.word	0x00016350
        /*05f0*/ 	.word	0x00000014
        /*05f4*/ 	.word	0x00000040
        /*05f8*/ 	.short	0x010a
        /*05fa*/ 	.byte	0x3f
	.zero		1


	//   ....[86]....
        /*05fc*/ 	.word	0x000163b0
        /*0600*/ 	.word	0x00000005
        /*0604*/ 	.word	0x00000088
        /*0608*/ 	.short	0x010a
        /*060a*/ 	.byte	0x3f
	.zero		1


	//   ....[87]....
        /*060c*/ 	.word	0x00016410
        /*0610*/ 	.word	0x00000005
        /*0614*/ 	.word	0x00000060
        /*0618*/ 	.short	0x010a
        /*061a*/ 	.byte	0x3f
	.zero		1


	//   ....[88]....
        /*061c*/ 	.word	0x00016470
        /*0620*/ 	.word	0x00000005
        /*0624*/ 	.word	0x00000068
        /*0628*/ 	.short	0x010a
        /*062a*/ 	.byte	0x3f
	.zero		1


	//   ....[89]....
        /*062c*/ 	.word	0x000164d0
        /*0630*/ 	.word	0x00000005
        /*0634*/ 	.word	0x00000070
        /*0638*/ 	.short	0x010a
        /*063a*/ 	.byte	0x3f
	.zero		1


	//   ....[90]....
        /*063c*/ 	.word	0x00016530
        /*0640*/ 	.word	0x00000005
        /*0644*/ 	.word	0x00000078
        /*0648*/ 	.short	0x010a
        /*064a*/ 	.byte	0x3f
	.zero		1


	//   ....[91]....
        /*064c*/ 	.word	0x00016590
        /*0650*/ 	.word	0x00000005
        /*0654*/ 	.word	0x00000060
        /*0658*/ 	.short	0x010a
        /*065a*/ 	.byte	0x3f
	.zero		1


	//   ....[92]....
        /*065c*/ 	.word	0x000165f0
        /*0660*/ 	.word	0x00000005
        /*0664*/ 	.word	0x00000068
        /*0668*/ 	.short	0x010a
        /*066a*/ 	.byte	0x3f
	.zero		1


	//   ....[93]....
        /*066c*/ 	.word	0x00016650
        /*0670*/ 	.word	0x00000005
        /*0674*/ 	.word	0x00000070
        /*0678*/ 	.short	0x010a
        /*067a*/ 	.byte	0x3f
	.zero		1


	//   ....[94]....
        /*067c*/ 	.word	0x000166b0
        /*0680*/ 	.word	0x00000005
        /*0684*/ 	.word	0x00000078
        /*0688*/ 	.short	0x010a
        /*068a*/ 	.byte	0x3f
	.zero		1


	//   ....[95]....
        /*068c*/ 	.word	0x00016700
        /*0690*/ 	.word	0x00000000
        /*0694*/ 	.word	0x00000060
        /*0698*/ 	.short	0x010a
        /*069a*/ 	.byte	0x3f
	.zero		1


	//   ....[96]....
        /*069c*/ 	.word	0x00016750
        /*06a0*/ 	.word	0x00000000
        /*06a4*/ 	.word	0x00000068
        /*06a8*/ 	.short	0x010a
        /*06aa*/ 	.byte	0x3f
	.zero		1


	//   ....[97]....
        /*06ac*/ 	.word	0x000167a0
        /*06b0*/ 	.word	0x00000000
        /*06b4*/ 	.word	0x00000070
        /*06b8*/ 	.short	0x010a
        /*06ba*/ 	.byte	0x3f
	.zero		1


	//   ....[98]....
        /*06bc*/ 	.word	0x00016870
        /*06c0*/ 	.word	0x00000014
        /*06c4*/ 	.word	0x00000020
        /*06c8*/ 	.short	0x010a
        /*06ca*/ 	.byte	0x3f
	.zero		1


	//   ....[99]....
        /*06cc*/ 	.word	0x00016940
        /*06d0*/ 	.word	0x00000005
        /*06d4*/ 	.word	0x00000000
        /*06d8*/ 	.short	0x010a
        /*06da*/ 	.byte	0x3f
	.zero		1


	//   ....[100]....
        /*06dc*/ 	.word	0x00016990
        /*06e0*/ 	.word	0x00000007
        /*06e4*/ 	.word	0x00000000
        /*06e8*/ 	.short	0x010a
        /*06ea*/ 	.byte	0x3f
	.zero		1


	//   ....[101]....
        /*06ec*/ 	.word	0x000169e0
        /*06f0*/ 	.word	0x00000006
        /*06f4*/ 	.word	0x00000000
        /*06f8*/ 	.short	0x010a
        /*06fa*/ 	.byte	0x3f
	.zero		1


	//----- nvinfo : EIATTR_NUM_MBARRIERS
	.align		4
.L_40:
        /*06fc*/ 	.byte	0x03, 0x38
        /*06fe*/ 	.short	0x0012


	//----- nvinfo : EIATTR_EXIT_INSTR_OFFSETS
	.align		4
        /*0700*/ 	.byte	0x04, 0x1c
        /*0702*/ 	.short	(.L_42 - .L_41)


	//   ....[0]....
.L_41:
        /*0704*/ 	.word	0x00016050


	//----- nvinfo : EIATTR_MAX_THREADS
	.align		4
.L_42:
        /*0708*/ 	.byte	0x04, 0x05
        /*070a*/ 	.short	(.L_44 - .L_43)
.L_43:
        /*070c*/ 	.word	0x00000180
        /*0710*/ 	.word	0x00000001
        /*0714*/ 	.word	0x00000001


	//----- nvinfo : EIATTR_CRS_STACK_SIZE
	.align		4
.L_44:
        /*0718*/ 	.byte	0x04, 0x1e
        /*071a*/ 	.short	(.L_46 - .L_45)
.L_45:
        /*071c*/ 	.word	0x00000000


	//----- nvinfo : EIATTR_CBANK_PARAM_SIZE
	.align		4
.L_46:
        /*0720*/ 	.byte	0x03, 0x19
        /*0722*/ 	.short	0x0770


	//----- nvinfo : EIATTR_PARAM_CBANK
	.align		4
        /*0724*/ 	.byte	0x04, 0x0a
        /*0726*/ 	.short	(.L_48 - .L_47)
	.align		4
.L_47:
        /*0728*/ 	.word	index@(.nv.constant0._ZN7cutlass13device_kernelINS_4gemm6kernel13GemmUniversalIN4cute5tupleIJiiiiEEENS1_10collective13CollectiveMmaINS1_34MainloopSm90TmaGmmaWarpSpecializedILi4ENS5_IJNS4_1CILi2EEENSA_ILi1EEESC_EEENS1_35KernelTmaWarpSpecializedCooperativeEEENS5_IJNSA_ILi256EEENSA_ILi128EEENSA_ILi64EEEEEENS_6half_tENS5_IJlSC_lEEESK_SL_NS4_8TiledMMAINS4_8MMA_AtomIJNS4_4SM904GMMA26MMA_64x128x16_F32F16F16_SSILNSP_5MajorE0ELSR_0ELNSP_7ScaleInE1ELSS_1EEEEEENS4_6LayoutISD_NS5_IJSC_NSA_ILi0EEESW_EEEEENS5_IJNS4_10UnderscoreESZ_SZ_EEEEENS4_13SM90_TMA_LOADENS4_14ComposedLayoutINS4_7SwizzleILi3ELi4ELi3EEENS4_18smem_ptr_flag_bitsILi16EEENSV_INS5_IJNSA_ILi8EEESI_EEENS5_IJSI_SC_EEEEEEEvNS4_8identityENS4_23SM90_TMA_LOAD_MULTICASTES1C_vS1D_EENS_8epilogue10collective18CollectiveEpilogueINS1G_22Sm90TmaWarpSpecializedILi4ELi2ELi16ELb1ELb0EEEJSJ_NS5_IJSH_NSA_ILi32EEEEEESK_SL_SK_SL_NS1G_6fusion15FusionCallbacksIS1K_NS1N_13LinCombEltActINS1G_6thread4SiLuESK_fSK_fLNS_15FloatRoundStyleE2EEESJ_S1M_JEEES12_NS13_INS14_ILi2ELi4ELi3EEES17_NSV_INS5_IJS18_S1L_EEENS5_IJS1L_SC_EEEEEEENS4_17SM75_U32x4_LDSM_NENS4_14SM90_TMA_STOREES1Z_NS4_17SM90_U32x4_STSM_NENS4_9Copy_AtomIJS22_SK_EEEvEEEvvEEEEvNT_6ParamsE)
        /*072c*/ 	.short	0x0210
        /*072e*/ 	.short	0x0770


	//----- nvinfo : EIATTR_SW_WAR
	.align		4
.L_48:
        /*0730*/ 	.byte	0x04, 0x36
        /*0732*/ 	.short	(.L_50 - .L_49)
.L_49:
        /*0734*/ 	.word	0x00000008
.L_50:


//--------------------- .nv.callgraph             --------------------------
	.section	.nv.callgraph,"",@"SHT_CUDA_CALLGRAPH"
	.align	4
	.sectionentsize	8
	.align		4
        /*0000*/ 	.word	0x00000000
	.align		4
        /*0004*/ 	.word	0xffffffff
	.align		4
        /*0008*/ 	.word	index@(_ZN7cutlass13device_kernelINS_4gemm6kernel13GemmUniversalIN4cute5tupleIJiiiiEEENS1_10collective13CollectiveMmaINS1_34MainloopSm90TmaGmmaWarpSpecializedILi4ENS5_IJNS4_1CILi2EEENSA_ILi1EEESC_EEENS1_35KernelTmaWarpSpecializedCooperativeEEENS5_IJNSA_ILi256EEENSA_ILi128EEENSA_ILi64EEEEEENS_6half_tENS5_IJlSC_lEEESK_SL_NS4_8TiledMMAINS4_8MMA_AtomIJNS4_4SM904GMMA26MMA_64x128x16_F32F16F16_SSILNSP_5MajorE0ELSR_0ELNSP_7ScaleInE1ELSS_1EEEEEENS4_6LayoutISD_NS5_IJSC_NSA_ILi0EEESW_EEEEENS5_IJNS4_10UnderscoreESZ_SZ_EEEEENS4_13SM90_TMA_LOADENS4_14ComposedLayoutINS4_7SwizzleILi3ELi4ELi3EEENS4_18smem_ptr_flag_bitsILi16EEENSV_INS5_IJNSA_ILi8EEESI_EEENS5_IJSI_SC_EEEEEEEvNS4_8identityENS4_23SM90_TMA_LOAD_MULTICASTES1C_vS1D_EENS_8epilogue10collective18CollectiveEpilogueINS1G_22Sm90TmaWarpSpecializedILi4ELi2ELi16ELb1ELb0EEEJSJ_NS5_IJSH_NSA_ILi32EEEEEESK_SL_SK_SL_NS1G_6fusion15FusionCallbacksIS1K_NS1N_13LinCombEltActINS1G_6thread4SiLuESK_fSK_fLNS_15FloatRoundStyleE2EEESJ_S1M_JEEES12_NS13_INS14_ILi2ELi4ELi3EEES17_NSV_INS5_IJS18_S1L_EEENS5_IJS1L_SC_EEEEEEENS4_17SM75_U32x4_LDSM_NENS4_14SM90_TMA_STOREES1Z_NS4_17SM90_U32x4_STSM_NENS4_9Copy_AtomIJS22_SK_EEEvEEEvvEEEEvNT_6ParamsE)
	.align		4
        /*000c*/ 	.word	index@(__assertfail)
	.align		4
        /*0010*/ 	.word	0x00000000
	.align		4
        /*0014*/ 	.word	0xfffffffe
	.align		4
        /*0018*/ 	.word	0x00000000
	.align		4
        /*001c*/ 	.word	0xfffffffd
	.align		4
        /*0020*/ 	.word	0x00000000
	.align		4
        /*0024*/ 	.word	0xfffffffc


//--------------------- .nv.constant4             --------------------------
	.section	.nv.constant4,"a",@progbits
	.align	8
	.align		8
.nv.constant4:
        /*0000*/ 	.dword	__assertfail
	.align		8
        /*0008*/ 	.dword	__unnamed_1
	.align		8
        /*0010*/ 	.dword	__unnamed_2
	.align		8
        /*0018*/ 	.dword	_ZN39_INTERNAL_a1576a55_4_k_cu_9312db6d_37354cuda3std3__45__cpo5beginE
	.align		8
        /*0020*/ 	.dword	_ZN39_INTERNAL_a1576a55_4_k_cu_9312db6d_37354cuda3std3__45__cpo3endE
	.align		8
        /*0028*/ 	.dword	_ZN39_INTERNAL_a1576a55_4_k_cu_9312db6d_37354cuda3std3__45__cpo6cbeginE
	.align		8
        /*0030*/ 	.dword	_ZN39_INTERNAL_a1576a55_4_k_cu_9312db6d_37354cuda3std3__45__cpo4cendE
	.align		8
        /*0038*/ 	.dword	_ZN39_INTERNAL_a1576a55_4_k_cu_9312db6d_37354cuda3std3__441_GLOBAL__N__a1576a55_4_k_cu_9312db6d_37356ignoreE
	.align		8
        /*0040*/ 	.dword	_ZN39_INTERNAL_a1576a55_4_k_cu_9312db6d_37354cuda3std3__419piecewise_constructE
	.align		8
        /*0048*/ 	.dword	_ZN39_INTERNAL_a1576a55_4_k_cu_9312db6d_37354cuda3std3__48in_placeE
	.align		8
        /*0050*/ 	.dword	_ZN39_INTERNAL_a1576a55_4_k_cu_9312db6d_37354cuda3std6ranges3__45__cpo4swapE
	.align		8
        /*0058*/ 	.dword	_ZN39_INTERNAL_a1576a55_4_k_cu_9312db6d_37354cuda3std6ranges3__45__cpo9iter_moveE
	.align		8
        /*0060*/ 	.dword	_ZN39_INTERNAL_a1576a55_4_k_cu_9312db6d_37354cute7productE
	.align		8
        /*0068*/ 	.dword	_ZN39_INTERNAL_a1576a55_4_k_cu_9312db6d_37354cute1_E
	.align		8
        /*0070*/ 	.dword	$str$22
	.align		8
        /*0078*/ 	.dword	$str$23
	.align		8
        /*0080*/ 	.dword	$str$26
	.align		8
        /*0088*/ 	.dword	$str$27


//--------------------- .text._ZN7cutlass13device_kernelINS_4gemm6kernel13GemmUniversalIN4cute5tupleIJiiiiEEENS1_10collective13CollectiveMmaINS1_34MainloopSm90TmaGmmaWarpSpecializedILi4ENS5_IJNS4_1CILi2EEENSA_ILi1EEESC_EEENS1_35KernelTmaWarpSpecializedCooperativeEEENS5_IJNSA_ILi256EEENSA_ILi128EEENSA_ILi64EEEEEENS_6half_tENS5_IJlSC_lEEESK_SL_NS4_8TiledMMAINS4_8MMA_AtomIJNS4_4SM904GMMA26MMA_64x128x16_F32F16F16_SSILNSP_5MajorE0ELSR_0ELNSP_7ScaleInE1ELSS_1EEEEEENS4_6LayoutISD_NS5_IJSC_NSA_ILi0EEESW_EEEEENS5_IJNS4_10UnderscoreESZ_SZ_EEEEENS4_13SM90_TMA_LOADENS4_14ComposedLayoutINS4_7SwizzleILi3ELi4ELi3EEENS4_18smem_ptr_flag_bitsILi16EEENSV_INS5_IJNSA_ILi8EEESI_EEENS5_IJSI_SC_EEEEEEEvNS4_8identityENS4_23SM90_TMA_LOAD_MULTICASTES1C_vS1D_EENS_8epilogue10collective18CollectiveEpilogueINS1G_22Sm90TmaWarpSpecializedILi4ELi2ELi16ELb1ELb0EEEJSJ_NS5_IJSH_NSA_ILi32EEEEEESK_SL_SK_SL_NS1G_6fusion15FusionCallbacksIS1K_NS1N_13LinCombEltActINS1G_6thread4SiLuESK_fSK_fLNS_15FloatRoundStyleE2EEESJ_S1M_JEEES12_NS13_INS14_ILi2ELi4ELi3EEES17_NSV_INS5_IJS18_S1L_EEENS5_IJS1L_SC_EEEEEEENS4_17SM75_U32x4_LDSM_NENS4_14SM90_TMA_STOREES1Z_NS4_17SM90_U32x4_STSM_NENS4_9Copy_AtomIJS22_SK_EEEvEEEvvEEEEvNT_6ParamsE --------------------------
	.section	.text._ZN7cutlass13device_kernelINS_4gemm6kernel13GemmUniversalIN4cute5tupleIJiiiiEEENS1_10collective13CollectiveMmaINS1_34MainloopSm90TmaGmmaWarpSpecializedILi4ENS5_IJNS4_1CILi2EEENSA_ILi1EEESC_EEENS1_35KernelTmaWarpSpecializedCooperativeEEENS5_IJNSA_ILi256EEENSA_ILi128EEENSA_ILi64EEEEEENS_6half_tENS5_IJlSC_lEEESK_SL_NS4_8TiledMMAINS4_8MMA_AtomIJNS4_4SM904GMMA26MMA_64x128x16_F32F16F16_SSILNSP_5MajorE0ELSR_0ELNSP_7ScaleInE1ELSS_1EEEEEENS4_6LayoutISD_NS5_IJSC_NSA_ILi0EEESW_EEEEENS5_IJNS4_10UnderscoreESZ_SZ_EEEEENS4_13SM90_TMA_LOADENS4_14ComposedLayoutINS4_7SwizzleILi3ELi4ELi3EEENS4_18smem_ptr_flag_bitsILi16EEENSV_INS5_IJNSA_ILi8EEESI_EEENS5_IJSI_SC_EEEEEEEvNS4_8identityENS4_23SM90_TMA_LOAD_MULTICASTES1C_vS1D_EENS_8epilogue10collective18CollectiveEpilogueINS1G_22Sm90TmaWarpSpecializedILi4ELi2ELi16ELb1ELb0EEEJSJ_NS5_IJSH_NSA_ILi32EEEEEESK_SL_SK_SL_NS1G_6fusion15FusionCallbacksIS1K_NS1N_13LinCombEltActINS1G_6thread4SiLuESK_fSK_fLNS_15FloatRoundStyleE2EEESJ_S1M_JEEES12_NS13_INS14_ILi2ELi4ELi3EEES17_NSV_INS5_IJS18_S1L_EEENS5_IJS1L_SC_EEEEEEENS4_17SM75_U32x4_LDSM_NENS4_14SM90_TMA_STOREES1Z_NS4_17SM90_U32x4_STSM_NENS4_9Copy_AtomIJS22_SK_EEEvEEEvvEEEEvNT_6ParamsE,"ax",@progbits
	.align	128
.text._ZN7cutlass13device_kernelINS_4gemm6kernel13GemmUniversalIN4cute5tupleIJiiiiEEENS1_10collective13CollectiveMmaINS1_34MainloopSm90TmaGmmaWarpSpecializedILi4ENS5_IJNS4_1CILi2EEENSA_ILi1EEESC_EEENS1_35KernelTmaWarpSpecializedCooperativeEEENS5_IJNSA_ILi256EEENSA_ILi128EEENSA_ILi64EEEEEENS_6half_tENS5_IJlSC_lEEESK_SL_NS4_8TiledMMAINS4_8MMA_AtomIJNS4_4SM904GMMA26MMA_64x128x16_F32F16F16_SSILNSP_5MajorE0ELSR_0ELNSP_7ScaleInE1ELSS_1EEEEEENS4_6LayoutISD_NS5_IJSC_NSA_ILi0EEESW_EEEEENS5_IJNS4_10UnderscoreESZ_SZ_EEEEENS4_13SM90_TMA_LOADENS4_14ComposedLayoutINS4_7SwizzleILi3ELi4ELi3EEENS4_18smem_ptr_flag_bitsILi16EEENSV_INS5_IJNSA_ILi8EEESI_EEENS5_IJSI_SC_EEEEEEEvNS4_8identityENS4_23SM90_TMA_LOAD_MULTICASTES1C_vS1D_EENS_8epilogue10collective18CollectiveEpilogueINS1G_22Sm90TmaWarpSpecializedILi4ELi2ELi16ELb1ELb0EEEJSJ_NS5_IJSH_NSA_ILi32EEEEEESK_SL_SK_SL_NS1G_6fusion15FusionCallbacksIS1K_NS1N_13LinCombEltActINS1G_6thread4SiLuESK_fSK_fLNS_15FloatRoundStyleE2EEESJ_S1M_JEEES12_NS13_INS14_ILi2ELi4ELi3EEES17_NSV_INS5_IJS18_S1L_EEENS5_IJS1L_SC_EEEEEEENS4_17SM75_U32x4_LDSM_NENS4_14SM90_TMA_STOREES1Z_NS4_17SM90_U32x4_STSM_NENS4_9Copy_AtomIJS22_SK_EEEvEEEvvEEEEvNT_6ParamsE:
        .type           _ZN7cutlass13device_kernelINS_4gemm6kernel13GemmUniversalIN4cute5tupleIJiiiiEEENS1_10collective13CollectiveMmaINS1_34MainloopSm90TmaGmmaWarpSpecializedILi4ENS5_IJNS4_1CILi2EEENSA_ILi1EEESC_EEENS1_35KernelTmaWarpSpecializedCooperativeEEENS5_IJNSA_ILi256EEENSA_ILi128EEENSA_ILi64EEEEEENS_6half_tENS5_IJlSC_lEEESK_SL_NS4_8TiledMMAINS4_8MMA_AtomIJNS4_4SM904GMMA26MMA_64x128x16_F32F16F16_SSILNSP_5MajorE0ELSR_0ELNSP_7ScaleInE1ELSS_1EEEEEENS4_6LayoutISD_NS5_IJSC_NSA_ILi0EEESW_EEEEENS5_IJNS4_10UnderscoreESZ_SZ_EEEEENS4_13SM90_TMA_LOADENS4_14ComposedLayoutINS4_7SwizzleILi3ELi4ELi3EEENS4_18smem_ptr_flag_bitsILi16EEENSV_INS5_IJNSA_ILi8EEESI_EEENS5_IJSI_SC_EEEEEEEvNS4_8identityENS4_23SM90_TMA_LOAD_MULTICASTES1C_vS1D_EENS_8epilogue10collective18CollectiveEpilogueINS1G_22Sm90TmaWarpSpecializedILi4ELi2ELi16ELb1ELb0EEEJSJ_NS5_IJSH_NSA_ILi32EEEEEESK_SL_SK_SL_NS1G_6fusion15FusionCallbacksIS1K_NS1N_13LinCombEltActINS1G_6thread4SiLuESK_fSK_fLNS_15FloatRoundStyleE2EEESJ_S1M_JEEES12_NS13_INS14_ILi2ELi4ELi3EEES17_NSV_INS5_IJS18_S1L_EEENS5_IJS1L_SC_EEEEEEENS4_17SM75_U32x4_LDSM_NENS4_14SM90_TMA_STOREES1Z_NS4_17SM90_U32x4_STSM_NENS4_9Copy_AtomIJS22_SK_EEEvEEEvvEEEEvNT_6ParamsE,@function
        .size           _ZN7cutlass13device_kernelINS_4gemm6kernel13GemmUniversalIN4cute5tupleIJiiiiEEENS1_10collective13CollectiveMmaINS1_34MainloopSm90TmaGmmaWarpSpecializedILi4ENS5_IJNS4_1CILi2EEENSA_ILi1EEESC_EEENS1_35KernelTmaWarpSpecializedCooperativeEEENS5_IJNSA_ILi256EEENSA_ILi128EEENSA_ILi64EEEEEENS_6half_tENS5_IJlSC_lEEESK_SL_NS4_8TiledMMAINS4_8MMA_AtomIJNS4_4SM904GMMA26MMA_64x128x16_F32F16F16_SSILNSP_5MajorE0ELSR_0ELNSP_7ScaleInE1ELSS_1EEEEEENS4_6LayoutISD_NS5_IJSC_NSA_ILi0EEESW_EEEEENS5_IJNS4_10UnderscoreESZ_SZ_EEEEENS4_13SM90_TMA_LOADENS4_14ComposedLayoutINS4_7SwizzleILi3ELi4ELi3EEENS4_18smem_ptr_flag_bitsILi16EEENSV_INS5_IJNSA_ILi8EEESI_EEENS5_IJSI_SC_EEEEEEEvNS4_8identityENS4_23SM90_TMA_LOAD_MULTICASTES1C_vS1D_EENS_8epilogue10collective18CollectiveEpilogueINS1G_22Sm90TmaWarpSpecializedILi4ELi2ELi16ELb1ELb0EEEJSJ_NS5_IJSH_NSA_ILi32EEEEEESK_SL_SK_SL_NS1G_6fusion15FusionCallbacksIS1K_NS1N_13LinCombEltActINS1G_6thread4SiLuESK_fSK_fLNS_15FloatRoundStyleE2EEESJ_S1M_JEEES12_NS13_INS14_ILi2ELi4ELi3EEES17_NSV_INS5_IJS18_S1L_EEENS5_IJS1L_SC_EEEEEEENS4_17SM75_U32x4_LDSM_NENS4_14SM90_TMA_STOREES1Z_NS4_17SM90_U32x4_STSM_NENS4_9Copy_AtomIJS22_SK_EEEvEEEvvEEEEvNT_6ParamsE,(.L_x_648 - _ZN7cutlass13device_kernelINS_4gemm6kernel13GemmUniversalIN4cute5tupleIJiiiiEEENS1_10collective13CollectiveMmaINS1_34MainloopSm90TmaGmmaWarpSpecializedILi4ENS5_IJNS4_1CILi2EEENSA_ILi1EEESC_EEENS1_35KernelTmaWarpSpecializedCooperativeEEENS5_IJNSA_ILi256EEENSA_ILi128EEENSA_ILi64EEEEEENS_6half_tENS5_IJlSC_lEEESK_SL_NS4_8TiledMMAINS4_8MMA_AtomIJNS4_4SM904GMMA26MMA_64x128x16_F32F16F16_SSILNSP_5MajorE0ELSR_0ELNSP_7ScaleInE1ELSS_1EEEEEENS4_6LayoutISD_NS5_IJSC_NSA_ILi0EEESW_EEEEENS5_IJNS4_10UnderscoreESZ_SZ_EEEEENS4_13SM90_TMA_LOADENS4_14ComposedLayoutINS4_7SwizzleILi3ELi4ELi3EEENS4_18smem_ptr_flag_bitsILi16EEENSV_INS5_IJNSA_ILi8EEESI_EEENS5_IJSI_SC_EEEEEEEvNS4_8identityENS4_23SM90_TMA_LOAD_MULTICASTES1C_vS1D_EENS_8epilogue10collective18CollectiveEpilogueINS1G_22Sm90TmaWarpSpecializedILi4ELi2ELi16ELb1ELb0EEEJSJ_NS5_IJSH_NSA_ILi32EEEEEESK_SL_SK_SL_NS1G_6fusion15FusionCallbacksIS1K_NS1N_13LinCombEltActINS1G_6thread4SiLuESK_fSK_fLNS_15FloatRoundStyleE2EEESJ_S1M_JEEES12_NS13_INS14_ILi2ELi4ELi3EEES17_NSV_INS5_IJS18_S1L_EEENS5_IJS1L_SC_EEEEEEENS4_17SM75_U32x4_LDSM_NENS4_14SM90_TMA_STOREES1Z_NS4_17SM90_U32x4_STSM_NENS4_9Copy_AtomIJS22_SK_EEEvEEEvvEEEEvNT_6ParamsE)
        .other          _ZN7cutlass13device_kernelINS_4gemm6kernel13GemmUniversalIN4cute5tupleIJiiiiEEENS1_10collective13CollectiveMmaINS1_34MainloopSm90TmaGmmaWarpSpecializedILi4ENS5_IJNS4_1CILi2EEENSA_ILi1EEESC_EEENS1_35KernelTmaWarpSpecializedCooperativeEEENS5_IJNSA_ILi256EEENSA_ILi128EEENSA_ILi64EEEEEENS_6half_tENS5_IJlSC_lEEESK_SL_NS4_8TiledMMAINS4_8MMA_AtomIJNS4_4SM904GMMA26MMA_64x128x16_F32F16F16_SSILNSP_5MajorE0ELSR_0ELNSP_7ScaleInE1ELSS_1EEEEEENS4_6LayoutISD_NS5_IJSC_NSA_ILi0EEESW_EEEEENS5_IJNS4_10UnderscoreESZ_SZ_EEEEENS4_13SM90_TMA_LOADENS4_14ComposedLayoutINS4_7SwizzleILi3ELi4ELi3EEENS4_18smem_ptr_flag_bitsILi16EEENSV_INS5_IJNSA_ILi8EEESI_EEENS5_IJSI_SC_EEEEEEEvNS4_8identityENS4_23SM90_TMA_LOAD_MULTICASTES1C_vS1D_EENS_8epilogue10collective18CollectiveEpilogueINS1G_22Sm90TmaWarpSpecializedILi4ELi2ELi16ELb1ELb0EEEJSJ_NS5_IJSH_NSA_ILi32EEEEEESK_SL_SK_SL_NS1G_6fusion15FusionCallbacksIS1K_NS1N_13LinCombEltActINS1G_6thread4SiLuESK_fSK_fLNS_15FloatRoundStyleE2EEESJ_S1M_JEEES12_NS13_INS14_ILi2ELi4ELi3EEES17_NSV_INS5_IJS18_S1L_EEENS5_IJS1L_SC_EEEEEEENS4_17SM75_U32x4_LDSM_NENS4_14SM90_TMA_STOREES1Z_NS4_17SM90_U32x4_STSM_NENS4_9Copy_AtomIJS22_SK_EEEvEEEvvEEEEvNT_6ParamsE,@"STO_CUDA_ENTRY STV_DEFAULT"
_ZN7cutlass13device_kernelINS_4gemm6kernel13GemmUniversalIN4cute5tupleIJiiiiEEENS1_10collective13CollectiveMmaINS1_34MainloopSm90TmaGmmaWarpSpecializedILi4ENS5_IJNS4_1CILi2EEENSA_ILi1EEESC_EEENS1_35KernelTmaWarpSpecializedCooperativeEEENS5_IJNSA_ILi256EEENSA_ILi128EEENSA_ILi64EEEEEENS_6half_tENS5_IJlSC_lEEESK_SL_NS4_8TiledMMAINS4_8MMA_AtomIJNS4_4SM904GMMA26MMA_64x128x16_F32F16F16_SSILNSP_5MajorE0ELSR_0ELNSP_7ScaleInE1ELSS_1EEEEEENS4_6LayoutISD_NS5_IJSC_NSA_ILi0EEESW_EEEEENS5_IJNS4_10UnderscoreESZ_SZ_EEEEENS4_13SM90_TMA_LOADENS4_14ComposedLayoutINS4_7SwizzleILi3ELi4ELi3EEENS4_18smem_ptr_flag_bitsILi16EEENSV_INS5_IJNSA_ILi8EEESI_EEENS5_IJSI_SC_EEEEEEEvNS4_8identityENS4_23SM90_TMA_LOAD_MULTICASTES1C_vS1D_EENS_8epilogue10collective18CollectiveEpilogueINS1G_22Sm90TmaWarpSpecializedILi4ELi2ELi16ELb1ELb0EEEJSJ_NS5_IJSH_NSA_ILi32EEEEEESK_SL_SK_SL_NS1G_6fusion15FusionCallbacksIS1K_NS1N_13LinCombEltActINS1G_6thread4SiLuESK_fSK_fLNS_15FloatRoundStyleE2EEESJ_S1M_JEEES12_NS13_INS14_ILi2ELi4ELi3EEES17_NSV_INS5_IJS18_S1L_EEENS5_IJS1L_SC_EEEEEEENS4_17SM75_U32x4_LDSM_NENS4_14SM90_TMA_STOREES1Z_NS4_17SM90_U32x4_STSM_NENS4_9Copy_AtomIJS22_SK_EEEvEEEvvEEEEvNT_6ParamsE:
[----:B------:R-:W1:Y:S01]  /*0000*/  LDC R1, c[0x0][0x28] ;  /* 0x00000a00ff017b82 */ /* 0x000e620000000800 */
[----:B------:R-:W2:Y:S01]  /*0010*/  S2R R17, SR_TID.X ;  /* 0x0000000000117919 */ /* 0x000ea20000002100 */
[----:B------:R-:W-:Y:S01]  /*0020*/  ELECT P0, URZ, PT ;  /* 0x00000000003f782f */ /* 0x000fe20003800000 */
[----:B------:R-:W-:Y:S01]  /*0030*/  BSSY B0, `(.L_x_0) ;  /* 0x000001a000007945 */ /* 0x000fe20003800000 */
[----:B--2---:R-:W-:-:S05]  /*0040*/  SHF.R.U32.HI R0, RZ, 0x5, R17 ;  /* 0x00000005ff007819 */ /* 0x004fca0000011611 */
[----:B------:R-:W2:Y:S02]  /*0050*/  SHFL.IDX PT, R2, R0, RZ, 0x1f ;  /* 0x00001fff00027589 */ /* 0x000ea400000e0000 */
[----:B--2---:R-:W-:Y:S02]  /*0060*/  R2UR UR58, R2 ;  /* 0x00000000023a72ca */ /* 0x004fe400000e0000 */
[----:B------:R-:W-:-:S06]  /*0070*/  SHF.R.U32.HI R2, RZ, 0x7, R17 ;  /* 0x00000007ff027819 */ /* 0x000fcc0000011611 */
[----:B------:R-:W2:Y:S05]  /*0080*/  SHFL.IDX PT, R2, R2, RZ, 0x1f ;  /* 0x00001fff02027589 */ /* 0x000eaa00000e0000 */
[----:B------:R-:W-:Y:S02]  /*0090*/  USHF.R.S32.HI UR4, URZ, 0x1f, UR58 ;  /* 0x0000001f3f047899 */ /* 0x000fe4000801143a */
[----:B------:R-:W-:Y:S02]  /*00a0*/  ISETP.NE.OR P0, PT, RZ, UR58, !P0 ;  /* 0x0000003aff007c0c */ /* 0x000fe4000c705670 */
[----:B------:R-:W-:-:S04]  /*00b0*/  ULEA.HI UR4, UR4, UR58, URZ, 0x2 ;  /* 0x0000003a04047291 */ /* 0x000fc8000f8f103f */
[----:B------:R-:W-:-:S04]  /*00c0*/  ULOP3.LUT UR4, UR4, 0xfffffffc, URZ, 0xc0, !UPT ;  /* 0xfffffffc04047892 */ /* 0x000fc8000f8ec03f */
[----:B------:R-:W-:-:S03]  /*00d0*/  UIADD3 UR58, UR58, -UR4, URZ ;  /* 0x800000043a3a7290 */ /* 0x000fc6000fffe03f */
[----:B-1----:R-:W-:Y:S09]  /*00e0*/  @P0 BRA `(.L_x_1) ;  /* 0x0000000000380947 */ /* 0x002ff20003800000 */
[----:B------:R-:W-:Y:S02]  /*00f0*/  ULDC.64 UR4, c[0x0][0x198] ;  /* 0x0000660000047ab9 */ /* 0x000fe40000000a00 */
[----:B------:R-:W-:Y:S02]  /*0100*/  UIADD3 UR6, UP0, UR4, 0xf0, URZ ;  /* 0x000000f004067890 */ /* 0x000fe4000ff1e03f */
[----:B------:R-:W-:Y:S02]  /*0110*/  UIADD3 UR8, UP1, UR4, 0x1f0, URZ ;  /* 0x000001f004087890 */ /* 0x000fe4000ff3e03f */
[----:B------:R-:W-:Y:S02]  /*0120*/  UIADD3 UR10, UP2, UR4, 0x3f0, URZ ;  /* 0x000003f0040a7890 */ /* 0x000fe4000ff5e03f */
[----:B------:R-:W-:Y:S02]  /*0130*/  UIADD3 UR4, UP3, UR4, 0x4f0, URZ ;  /* 0x000004f004047890 */ /* 0x000fe4000ff7e03f */
[----:B------:R-:W-:-:S02]  /*0140*/  UIADD3.X UR7, URZ, UR5, URZ, UP0, !UPT ;  /* 0x000000053f077290 */ /* 0x000fc400087fe43f */
[----:B------:R-:W-:Y:S02]  /*0150*/  UIADD3.X UR9, URZ, UR5, URZ, UP1, !UPT ;  /* 0x000000053f097290 */ /* 0x000fe40008ffe43f */
[----:B------:R-:W-:Y:S02]  /*0160*/  UIADD3.X UR11, URZ, UR5, URZ, UP2, !UPT ;  /* 0x000000053f0b7290 */ /* 0x000fe400097fe43f */
[----:B------:R-:W-:-:S03]  /*0170*/  UIADD3.X UR5, URZ, UR5, URZ, UP3, !UPT ;  /* 0x000000053f057290 */ /* 0x000fc60009ffe43f */
[----:B------:R1:W-:Y:S02]  /*0180*/  UTMACCTL.PF [UR6] ;  /* 0x00000000060079b9 */ /* 0x0003e40008040000 */
[----:B------:R1:W-:Y:S02]  /*0190*/  UTMACCTL.PF [UR8] ;  /* 0x00000000080079b9 */ /* 0x0003e40008040000 */
[----:B------:R1:W-:Y:S02]  /*01a0*/  UTMACCTL.PF [UR10] ;  /* 0x000000000a0079b9 */ /* 0x0003e40008040000 */
[----:B------:R1:W-:Y:S02]  /*01b0*/  UTMACCTL.PF [UR4] ;  /* 0x00000000040079b9 */ /* 0x0003e40008040000 */
[----:B-1----:R-:W-:Y:S01]  /*01c0*/  NOP ;  /* 0x0000000000007918 */ /* 0x002fe20000000000 */
.L_x_1:
[----:B------:R-:W-:Y:S05]  /*01d0*/  BSYNC B0 ;  /* 0x0000000000007941 */ /* 0x000fea0003800000 */
.L_x_0:
[----:B------:R-:W-:Y:S01]  /*01e0*/  ULDC.64 UR8, c[0x0][0x590] ;  /* 0x0001640000087ab9 */ /* 0x000fe20000000a00 */
[----:B--2---:R-:W-:Y:S01]  /*01f0*/  R2UR UR6, R2 ;  /* 0x00000000020672ca */ /* 0x004fe200000e0000 */
[----:B------:R-:W-:Y:S01]  /*0200*/  ULDC.64 UR4, c[0x0][0x588] ;  /* 0x0001620000047ab9 */ /* 0x000fe20000000a00 */
[----:B------:R-:W-:Y:S01]  /*0210*/  ISETP.NE.U32.AND P2, PT, RZ, UR8, PT ;  /* 0x00000008ff007c0c */ /* 0x000fe2000bf45070 */
[----:B------:R-:W-:Y:S01]  /*0220*/  ULDC.64 UR56, c[0x0][0x208] ;  /* 0x0000820000387ab9 */ /* 0x000fe20000000a00 */
[----:B------:R-:W-:Y:S02]  /*0230*/  PRMT R4, RZ, 0x7610, R4 ;  /* 0x00007610ff047816 */ /* 0x000fe40000000004 */
[----:B------:R-:W-:-:S13]  /*0240*/  ISETP.NE.AND.EX P1, PT, RZ, UR9, PT, P2 ;  /* 0x00000009ff007c0c */ /* 0x000fda000bf25320 */
[----:B------:R-:W-:Y:S05]  /*0250*/  @P1 BRA `(.L_x_2) ;  /* 0x0000000000441947 */ /* 0x000fea0003800000 */
[----:B------:R-:W-:Y:S02]  /*0260*/  ULDC.64 UR10, c[0x0][0x588] ;  /* 0x00016200000a7ab9 */ /* 0x000fe40000000a00 */
[----:B------:R-:W-:-:S04]  /*0270*/  ISETP.NE.U32.AND P0, PT, RZ, UR10, PT ;  /* 0x0000000aff007c0c */ /* 0x000fc8000bf05070 */
[----:B------:R-:W-:-:S13]  /*0280*/  ISETP.NE.AND.EX P0, PT, RZ, UR11, PT, P0 ;  /* 0x0000000bff007c0c */ /* 0x000fda000bf05300 */
[----:B------:R-:W-:Y:S05]  /*0290*/  @!P0 BRA `(.L_x_3) ;  /* 0x00000000001c8947 */ /* 0x000fea0003800000 */
[----:B------:R-:W-:Y:S02]  /*02a0*/  MOV R2, UR4 ;  /* 0x0000000400027c02 */ /* 0x000fe40008000f00 */
[----:B------:R-:W-:-:S05]  /*02b0*/  MOV R3, UR5 ;  /* 0x0000000500037c02 */ /* 0x000fca0008000f00 */
[----:B------:R-:W2:Y:S01]  /*02c0*/  LDG.E R2, desc[UR56][R2.64] ;  /* 0x0000003802027981 */ /* 0x000ea2000c1e1900 */
[----:B------:R-:W-:Y:S02]  /*02d0*/  MOV R4, 0x1 ;  /* 0x0000000100047802 */ /* 0x000fe40000000f00 */
[----:B--2---:R-:W-:-:S13]  /*02e0*/  FSETP.NEU.AND P0, PT, R2, RZ, PT ;  /* 0x000000ff0200720b */ /* 0x004fda0003f0d000 */
[----:B------:R-:W-:Y:S01]  /*02f0*/  VOTEU.ANY UP0, P0 ;  /* 0x00000000003f7886 */ /* 0x000fe20000000100 */
[----:B------:R-:W-:Y:S05]  /*0300*/  BRA `(.L_x_2) ;  /* 0x0000000000187947 */ /* 0x000fea0003800000 */
.L_x_3:
[----:B------:R-:W-:Y:S01]  /*0310*/  ULDC UR4, c[0x0][0x580] ;  /* 0x0001600000047ab9 */ /* 0x000fe20000000800 */
[----:B------:R-:W-:Y:S01]  /*0320*/  MOV R4, 0x1 ;  /* 0x0000000100047802 */ /* 0x000fe20000000f00 */
[----:B------:R-:W-:Y:S01]  /*0330*/  UMOV UR5, URZ ;  /* 0x0000003f00057c82 */ /* 0x000fe20008000000 */
[----:B------:R-:W-:Y:S01]  /*0340*/  FSETP.NEU.AND P0, PT, RZ, UR4, PT ;  /* 0x00000004ff007c0b */ /* 0x000fe2000bf0d000 */
[----:B------:R-:W-:-:S12]  /*0350*/  UMOV UR4, URZ ;  /* 0x0000003f00047c82 */ /* 0x000fd80008000000 */
[----:B------:R-:W-:-:S05]  /*0360*/  VOTEU.ANY UP0, P0 ;  /* 0x00000000003f7886 */ /* 0x000fca0000000100 */
.L_x_2:
[----:B------:R-:W-:Y:S01]  /*0370*/  ISETP.NE.U32.AND P0, PT, RZ, UR4, PT ;  /* 0x00000004ff007c0c */ /* 0x000fe2000bf05070 */
[----:B------:R-:W-:Y:S01]  /*0380*/  UPLOP3.LUT UP1, UPT, UPT, UPT, UPT, 0x40, 0x0 ;  /* 0x000000000000789c */ /* 0x000fe20003f2e870 */
[----:B------:R-:W-:Y:S02]  /*0390*/  ISETP.NE.AND.EX P2, PT, RZ, UR9, PT, P2 ;  /* 0x00000009ff007c0c */ /* 0x000fe4000bf45320 */
[----:B------:R-:W-:Y:S01]  /*03a0*/  ISETP.NE.AND.EX P0, PT, RZ, UR5, PT, P0 ;  /* 0x00000005ff007c0c */ /* 0x000fe2000bf05300 */
[----:B------:R-:W-:-:S12]  /*03b0*/  UP2UR UR60, UPR, URZ, 0x2 ;  /* 0x000000023f3c7883 */ /* 0x000fd80008000000 */
[----:B------:R-:W-:Y:S05]  /*03c0*/  @P0 BRA P2, `(.L_x_4) ;  /* 0x0000000000400947 */ /* 0x000fea0001000000 */
[----:B------:R-:W-:-:S04]  /*03d0*/  ISETP.NE.U32.AND P0, PT, RZ, UR8, PT ;  /* 0x00000008ff007c0c */ /* 0x000fc8000bf05070 */
[----:B------:R-:W-:-:S13]  /*03e0*/  ISETP.NE.AND.EX P0, PT, RZ, UR9, PT, P0 ;  /* 0x00000009ff007c0c */ /* 0x000fda000bf05300 */
[----:B------:R-:W-:Y:S05]  /*03f0*/  @!P0 BRA `(.L_x_5) ;  /* 0x00000000002c8947 */ /* 0x000fea0003800000 */
[----:B------:R-:W-:Y:S01]  /*0400*/  PRMT R2, R4, 0x9910, RZ ;  /* 0x0000991004027816 */ /* 0x000fe200000000ff */
[----:B------:R-:W-:Y:S02]  /*0410*/  UISETP.NE.U32.AND UP1, UPT, UR4, URZ, UPT ;  /* 0x0000003f0400728c */ /* 0x000fe4000bf25070 */
[----:B------:R-:W-:Y:S01]  /*0420*/  USEL UR4, URZ, 0xffffffff, UP0 ;  /* 0xffffffff3f047887 */ /* 0x000fe20008000000 */
[----:B------:R-:W-:Y:S01]  /*0430*/  R2UR UR7, R2 ;  /* 0x00000000020772ca */ /* 0x000fe200000e0000 */
[----:B------:R-:W-:-:S12]  /*0440*/  UISETP.NE.AND.EX UP0, UPT, UR5, URZ, UPT, UP1 ;  /* 0x0000003f0500728c */ /* 0x000fd8000bf05310 */
[----:B------:R-:W-:-:S11]  /*0450*/  UISETP.NE.AND UP2, UPT, UR7, URZ, UPT ;  /* 0x0000003f0700728c */ /* 0x000fd6000bf45270 */
[----:B------:R-:W-:-:S04]  /*0460*/  @!UP2 USEL UR4, URZ, 0xffffffff, UP0 ;  /* 0xffffffff3f04a887 */ /* 0x000fc80008000000 */
[----:B------:R-:W-:-:S04]  /*0470*/  ULOP3.LUT UR4, UR4, 0x1, URZ, 0xc0, !UPT ;  /* 0x0000000104047892 */ /* 0x000fc8000f8ec03f */
[----:B------:R-:W-:-:S04]  /*0480*/  UISETP.EQ.U32.AND UP0, UPT, UR4, 0x1, UPT ;  /* 0x000000010400788c */ /* 0x000fc8000bf02070 */
[----:B------:R-:W-:Y:S01]  /*0490*/  UP2UR UR60, UPR, URZ, 0x1 ;  /* 0x000000013f3c7883 */ /* 0x000fe20008000000 */
[----:B------:R-:W-:Y:S11]  /*04a0*/  BRA `(.L_x_4) ;  /* 0x0000000000087947 */ /* 0x000ff60003800000 */
.L_x_5:
[----:B------:R-:W-:-:S04]  /*04b0*/  UPLOP3.LUT UP0, UPT, UPT, UPT, UP0, 0x40, 0x0 ;  /* 0x000000000000789c */ /* 0x000fc80003f0e800 */
[----:B------:R-:W-:-:S12]  /*04c0*/  UP2UR UR60, UPR, URZ, 0x1 ;  /* 0x000000013f3c7883 */ /* 0x000fd80008000000 */
.L_x_4:
[----:B------:R-:W1:Y:S01]  /*04d0*/  SHFL.IDX PT, R2, R0, RZ, 0x1f ;  /* 0x00001fff00027589 */ /* 0x000e6200000e0000 */
[----:B------:R-:W-:Y:S02]  /*04e0*/  UISETP.NE.AND UP0, UPT, UR58, URZ, UPT ;  /* 0x0000003f3a00728c */ /* 0x000fe4000bf05270 */
[----:B------:R-:W-:Y:S02]  /*04f0*/  UISETP.NE.AND UP1, UPT, UR6, URZ, UPT ;  /* 0x0000003f0600728c */ /* 0x000fe4000bf25270 */
[----:B------:R-:W-:Y:S02]  /*0500*/  UP2UR UR61, UPR, URZ, 0x1 ;  /* 0x000000013f3d7883 */ /* 0x000fe40008000000 */
[----:B------:R-:W-:Y:S02]  /*0510*/  UISETP.EQ.OR UP0, UPT, UR58, 0x3, !UP0 ;  /* 0x000000033a00788c */ /* 0x000fe4000c702670 */
[----:B------:R-:W-:Y:S02]  /*0520*/  UIADD3 UR9, UR6, -0x1, URZ ;  /* 0xffffffff06097890 */ /* 0x000fe4000fffe03f */
[----:B------:R-:W-:Y:S01]  /*0530*/  UISETP.EQ.AND UP0, UPT, UR6, URZ, UP0 ;  /* 0x0000003f0600728c */ /* 0x000fe20008702270 */
[----:B-1----:R-:W-:-:S13]  /*0540*/  ISETP.NE.AND P0, PT, R2, RZ, PT ;  /* 0x000000ff0200720c */ /* 0x002fda0003f05270 */
[----:B------:R-:W-:Y:S05]  /*0550*/  @P0 BRA `(.L_x_6) ;  /* 0x0000000000580947 */ /* 0x000fea0003800000 */
[----:B------:R-:W1:Y:S01]  /*0560*/  S2UR UR8, SR_CgaCtaId ;  /* 0x00000000000879c3 */ /* 0x000e620000008800 */
[----:B------:R-:W-:Y:S01]  /*0570*/  UMOV UR4, 0x400 ;  /* 0x0000040000047882 */ /* 0x000fe20000000000 */
[----:B------:R-:W-:Y:S01]  /*0580*/  UMOV UR5, 0x1 ;  /* 0x0000000100057882 */ /* 0x000fe20000000000 */
[----:B------:R-:W-:Y:S01]  /*0590*/  UMOV UR6, 0x4 ;  /* 0x0000000400067882 */ /* 0x000fe20000000000 */
[----:B------:R-:W-:Y:S01]  /*05a0*/  ELECT P0, URZ, PT ;  /* 0x00000000003f782f */ /* 0x000fe20003800000 */
[----:B------:R-:W-:-:S04]  /*05b0*/  UIADD3 UR6, -UR6, 0x100000, URZ ;  /* 0x0010000006067890 */ /* 0x000fc8000fffe13f */
[----:B------:R-:W-:Y:S02]  /*05c0*/  USHF.L.U32 UR7, UR6, 0xb, URZ ;  /* 0x0000000b06077899 */ /* 0x000fe4000800063f */
[----:B------:R-:W-:Y:S02]  /*05d0*/  USHF.L.U32 UR6, UR6, 0x1, URZ ;  /* 0x0000000106067899 */ /* 0x000fe4000800063f */
[----:B-1----:R-:W-:Y:S02]  /*05e0*/  ULEA UR8, UR8, UR4, 0x18 ;  /* 0x0000000408087291 */ /* 0x002fe4000f8ec03f */
[----:B------:R-:W-:-:S04]  /*05f0*/  UIADD3 UR4, -UR5, 0x100000, URZ ;  /* 0x0010000005047890 */ /* 0x000fc8000fffe13f */
[----:B------:R-:W-:Y:S02]  /*0600*/  USHF.L.U32 UR5, UR4, 0xb, URZ ;  /* 0x0000000b04057899 */ /* 0x000fe4000800063f */
[----:B------:R-:W-:Y:S01]  /*0610*/  USHF.L.U32 UR4, UR4, 0x1, URZ ;  /* 0x0000000104047899 */ /* 0x000fe2000800063f */
[----:B------:R-:W1:Y:S11]  /*0620*/  FENCE.VIEW.ASYNC.S ;  /* 0x00000000000073c6 */ /* 0x000e760000000000 */
[----:B-1----:R1:W2:Y:S01]  /*0630*/  SYNCS.EXCH.64 URZ, [UR8], UR4 ;  /* 0x00000004083f75b2 */ /* 0x0022a20008000100 */
[----:B------:R1:W3:Y:S01]  /*0640*/  SYNCS.EXCH.64 URZ, [UR8+0x20], UR6 ;  /* 0x00002006083f75b2 */ /* 0x0002e20008000100 */
[----:B------:R1:W4:Y:S01]  /*0650*/  SYNCS.EXCH.64 URZ, [UR8+0x8], UR4 ;  /* 0x00000804083f75b2 */ /* 0x0003220008000100 */
[----:B------:R1:W1:Y:S01]  /*0660*/  SYNCS.EXCH.64 URZ, [UR8+0x28], UR6 ;  /* 0x00002806083f75b2 */ /* 0x0002620008000100 */
[----:B------:R1:W1:Y:S01]  /*0670*/  SYNCS.EXCH.64 URZ, [UR8+0x10], UR4 ;  /* 0x00001004083f75b2 */ /* 0x0002620008000100 */
[----:B------:R1:W1:Y:S01]  /*0680*/  SYNCS.EXCH.64 URZ, [UR8+0x30], UR6 ;  /* 0x00003006083f75b2 */ /* 0x0002620008000100 */
[----:B------:R1:W1:Y:S01]  /*0690*/  SYNCS.EXCH.64 URZ, [UR8+0x18], UR4 ;  /* 0x00001804083f75b2 */ /* 0x0002620008000100 */
[----:B------:R1:W1:Y:S01]  /*06a0*/  SYNCS.EXCH.64 URZ, [UR8+0x38], UR6 ;  /* 0x00003806083f75b2 */ /* 0x0002620008000100 */
[----:B------:R-:W-:Y:S01]  /*06b0*/  NOP ;  /* 0x0000000000007918 */ /* 0x000fe20000000000 */
.L_x_6:
[----:B------:R-:W5:Y:S01]  /*06c0*/  SHFL.IDX PT, R3, R0, RZ, 0x1f ;  /* 0x00001fff00037589 */ /* 0x000f6200000e0000 */
[----:B------:R-:W-:Y:S01]  /*06d0*/  NOP ;  /* 0x0000000000007918 */ /* 0x000fe20000000000 */
[----:B-----5:R-:W-:-:S13]  /*06e0*/  ISETP.NE.AND P0, PT, R3, RZ, PT ;  /* 0x000000ff0300720c */ /* 0x020fda0003f05270 */
[----:B------:R-:W-:Y:S05]  /*06f0*/  @P0 BRA `(.L_x_7) ;  /* 0x0000000000580947 */ /* 0x000fea0003800000 */
[----:B-1----:R-:W1:Y:S01]  /*0700*/  S2UR UR5, SR_CgaCtaId ;  /* 0x00000000000579c3 */ /* 0x002e620000008800 */
[----:B------:R-:W-:Y:S01]  /*0710*/  UMOV UR4, 0x400 ;  /* 0x0000040000047882 */ /* 0x000fe20000000000 */
[----:B------:R-:W-:Y:S01]  /*0720*/  UMOV UR6, 0x20 ;  /* 0x0000002000067882 */ /* 0x000fe20000000000 */
[----:B------:R-:W-:Y:S01]  /*0730*/  UMOV UR7, 0x100 ;  /* 0x0000010000077882 */ /* 0x000fe20000000000 */
[----:B------:R-:W-:Y:S01]  /*0740*/  ELECT P0, URZ, PT ;  /* 0x00000000003f782f */ /* 0x000fe20003800000 */
[----:B-1----:R-:W-:Y:S02]  /*0750*/  ULEA UR8, UR5, UR4, 0x18 ;  /* 0x0000000405087291 */ /* 0x002fe4000f8ec03f */
[----:B------:R-:W-:-:S04]  /*0760*/  UIADD3 UR4, -UR6, 0x100000, URZ ;  /* 0x0010000006047890 */ /* 0x000fc8000fffe13f */
[----:B------:R-:W-:Y:S02]  /*0770*/  USHF.L.U32 UR5, UR4, 0xb, URZ ;  /* 0x0000000b04057899 */ /* 0x000fe4000800063f */
[----:B------:R-:W-:Y:S02]  /*0780*/  USHF.L.U32 UR4, UR4, 0x1, URZ ;  /* 0x0000000104047899 */ /* 0x000fe4000800063f */
[----:B------:R-:W-:-:S04]  /*0790*/  UIADD3 UR6, -UR7, 0x100000, URZ ;  /* 0x0010000007067890 */ /* 0x000fc8000fffe13f */
[----:B------:R-:W-:Y:S02]  /*07a0*/  USHF.L.U32 UR7, UR6, 0xb, URZ ;  /* 0x0000000b06077899 */ /* 0x000fe4000800063f */
[----:B------:R-:W-:Y:S01]  /*07b0*/  USHF.L.U32 UR6, UR6, 0x1, URZ ;  /* 0x0000000106067899 */ /* 0x000fe2000800063f */
[----:B------:R-:W1:Y:S03]  /*07c0*/  FENCE.VIEW.ASYNC.S ;  /* 0x00000000000073c6 */ /* 0x000e660000000000 */
[----:B-1----:R1:W1:Y:S08]  /*07d0*/  SYNCS.EXCH.64 URZ, [UR8+0x40], UR4 ;  /* 0x00004004083f75b2 */ /* 0x0022700008000100 */
[----:B------:R1:W1:Y:S01]  /*07e0*/  SYNCS.EXCH.64 URZ, [UR8+0x60], UR6 ;  /* 0x00006006083f75b2 */ /* 0x0002620008000100 */
[----:B------:R1:W1:Y:S01]  /*07f0*/  SYNCS.EXCH.64 URZ, [UR8+0x48], UR4 ;  /* 0x00004804083f75b2 */ /* 0x0002620008000100 */
[----:B------:R1:W1:Y:S01]  /*0800*/  SYNCS.EXCH.64 URZ, [UR8+0x68], UR6 ;  /* 0x00006806083f75b2 */ /* 0x0002620008000100 */
[----:B------:R1:W1:Y:S01]  /*0810*/  SYNCS.EXCH.64 URZ, [UR8+0x50], UR4 ;  /* 0x00005004083f75b2 */ /* 0x0002620008000100 */
[----:B------:R1:W1:Y:S01]  /*0820*/  SYNCS.EXCH.64 URZ, [UR8+0x70], UR6 ;  /* 0x00007006083f75b2 */ /* 0x0002620008000100 */
[----:B------:R1:W1:Y:S01]  /*0830*/  SYNCS.EXCH.64 URZ, [UR8+0x58], UR4 ;  /* 0x00005804083f75b2 */ /* 0x0002620008000100 */
[----:B------:R1:W1:Y:S01]  /*0840*/  SYNCS.EXCH.64 URZ, [UR8+0x78], UR6 ;  /* 0x00007806083f75b2 */ /* 0x0002620008000100 */
[----:B------:R-:W-:Y:S01]  /*0850*/  NOP ;  /* 0x0000000000007918 */ /* 0x000fe20000000000 */
.L_x_7:
[----:B-1----:R-:W1:Y:S01]  /*0860*/  S2UR UR8, SR_CTAID.X ;  /* 0x00000000000879c3 */ /* 0x002e620000002500 */
[----:B------:R-:W5:Y:S01]  /*0870*/  SHFL.IDX PT, R0, R0, RZ, 0x1f ;  /* 0x00001fff00007589 */ /* 0x000f6200000e0000 */
[----:B------:R-:W-:Y:S02]  /*0880*/  SHF.R.S32.HI R4, RZ, 0x1f, R17 ;  /* 0x0000001fff047819 */ /* 0x000fe40000011411 */
[----:B------:R-:W-:Y:S02]  /*0890*/  ELECT P0, URZ, PT ;  /* 0x00000000003f782f */ /* 0x000fe40003800000 */
[----:B------:R-:W-:Y:S01]  /*08a0*/  SHF.R.S32.HI R7, RZ, 0x1f, R2 ;  /* 0x0000001fff077819 */ /* 0x000fe20000011402 */
[----:B------:R-:W-:Y:S01]  /*08b0*/  ULDC UR4, c[0x0][0x150] ;  /* 0x0000540000047ab9 */ /* 0x000fe20000000800 */
[----:B------:R-:W-:Y:S01]  /*08c0*/  LEA.HI R4, R4, R17, RZ, 0x7 ;  /* 0x0000001104047211 */ /* 0x000fe200078f38ff */
[----:B------:R-:W-:Y:S01]  /*08d0*/  NOP ;  /* 0x0000000000007918 */ /* 0x000fe20000000000 */
[----:B------:R-:W2:Y:S01]  /*08e0*/  LDC R9, c[0x0][0x144] ;  /* 0x00005100ff097b82 */ /* 0x000ea20000000800 */
[----:B------:R-:W-:Y:S01]  /*08f0*/  LEA.HI R7, R7, R2, RZ, 0x2 ;  /* 0x0000000207077211 */ /* 0x000fe200078f10ff */
[----:B------:R-:W-:Y:S01]  /*0900*/  USEL UR37, URZ, 0x1, !UP0 ;  /* 0x000000013f257887 */ /* 0x000fe2000c000000 */
[----:B------:R-:W-:-:S02]  /*0910*/  LOP3.LUT R6, R4, 0xffffff80, RZ, 0xc0, !PT ;  /* 0xffffff8004067812 */ /* 0x000fc400078ec0ff */
[----:B------:R-:W3:Y:S01]  /*0920*/  S2R R4, SR_CTAID.Y ;  /* 0x0000000000047919 */ /* 0x000ee20000002600 */
[----:B------:R-:W-:Y:S02]  /*0930*/  LOP3.LUT R7, R7, 0x3ffffffc, RZ, 0xc0, !PT ;  /* 0x3ffffffc07077812 */ /* 0x000fe400078ec0ff */
[----:B------:R-:W-:Y:S01]  /*0940*/  IADD3 R6, -R6, R17, RZ ;  /* 0x0000001106067210 */ /* 0x000fe20007ffe1ff */
[----:B------:R-:W4:Y:S01]  /*0950*/  LDC R13, c[0x0][0x148] ;  /* 0x00005200ff0d7b82 */ /* 0x000f220000000800 */
[----:B------:R-:W-:Y:S02]  /*0960*/  IADD3 R2, R2, -R7, RZ ;  /* 0x8000000702027210 */ /* 0x000fe40007ffe0ff */
[----:B------:R-:W-:Y:S02]  /*0970*/  SHF.R.S32.HI R3, RZ, 0x1f, R6 ;  /* 0x0000001fff037819 */ /* 0x000fe40000011406 */
[----:B------:R-:W-:Y:S02]  /*0980*/  MOV R23, 0x1 ;  /* 0x0000000100177802 */ /* 0x000fe40000000f00 */
[----:B-1----:R-:W-:-:S02]  /*0990*/  I2FP.F32.U32 R8, UR8 ;  /* 0x0000000800087c45 */ /* 0x002fc40008201000 */
[----:B------:R-:W-:Y:S02]  /*09a0*/  LEA.HI R3, R3, R6, RZ, 0x3 ;  /* 0x0000000603037211 */ /* 0x000fe400078f18ff */
[----:B-----5:R-:W-:Y:S01]  /*09b0*/  ISETP.NE.OR P0, PT, R0, RZ, !P0 ;  /* 0x000000ff0000720c */ /* 0x020fe20004705670 */
[----:B------:R-:W-:Y:S01]  /*09c0*/  FMUL R8, R8, UR4 ;  /* 0x0000000408087c20 */ /* 0x000fe20008400000 */
[--C-:B------:R-:W-:Y:S01]  /*09d0*/  SHF.R.S32.HI R0, RZ, 0x3, R3.reuse ;  /* 0x00000003ff007819 */ /* 0x100fe20000011403 */
[----:B------:R-:W-:Y:S01]  /*09e0*/  ULDC UR4, c[0x0][0x154] ;  /* 0x0000550000047ab9 */ /* 0x000fe20000000800 */
[----:B------:R-:W-:-:S03]  /*09f0*/  SHF.R.S32.HI R3, RZ, 0x1f, R3 ;  /* 0x0000001fff037819 */ /* 0x000fc60000011403 */
[----:B------:R-:W1:Y:S01]  /*0a00*/  F2I.U32.TRUNC.NTZ R8, R8 ;  /* 0x0000000800087305 */ /* 0x000e62000020f000 */
[----:B------:R-:W-:-:S04]  /*0a10*/  LEA.HI R3, R3, R0, RZ, 0x2 ;  /* 0x0000000003037211 */ /* 0x000fc800078f10ff */
[----:B------:R-:W-:Y:S01]  /*0a20*/  LOP3.LUT R3, R3, 0xfffffffc, RZ, 0xc0, !PT ;  /* 0xfffffffc03037812 */ /* 0x000fe200078ec0ff */
[----:B------:R-:W-:Y:S01]  /*0a30*/  VOTEU.ALL UP2, P0 ;  /* 0x00000000003f7886 */ /* 0x000fe20000040000 */
[----:B------:R-:W-:Y:S02]  /*0a40*/  VOTEU.ALL UP3, P0 ;  /* 0x00000000003f7886 */ /* 0x000fe40000060000 */
[----:B------:R-:W-:Y:S02]  /*0a50*/  IADD3 R3, R0, -R3, RZ ;  /* 0x8000000300037210 */ /* 0x000fe40007ffe0ff */
[----:B------:R-:W5:Y:S01]  /*0a60*/  @!UP2 S2UR UR7, SR_CgaCtaId ;  /* 0x000000000007a9c3 */ /* 0x000f620000008800 */
[----:B------:R-:W-:Y:S01]  /*0a70*/  @!UP2 UMOV UR6, 0x400 ;  /* 0x000004000006a882 */ /* 0x000fe20000000000 */
[----:B------:R-:W-:Y:S02]  /*0a80*/  LEA R2, R2, R3, 0x2 ;  /* 0x0000000302027211 */ /* 0x000fe400078e10ff */
[----:B---3--:R-:W-:-:S02]  /*0a90*/  I2FP.F32.U32 R3, R4 ;  /* 0x0000000400037245 */ /* 0x008fc40000201000 */
[----:B------:R-:W-:Y:S02]  /*0aa0*/  LEA.HI R0, R2, R2, RZ, 0x1 ;  /* 0x0000000202007211 */ /* 0x000fe400078f08ff */
[----:B-1----:R-:W-:Y:S01]  /*0ab0*/  IADD3 R8, -R8, RZ, RZ ;  /* 0x000000ff08087210 */ /* 0x002fe20007ffe1ff */
[----:B------:R-:W-:Y:S01]  /*0ac0*/  FMUL R7, R3, UR4 ;  /* 0x0000000403077c20 */ /* 0x000fe20008400000 */
[----:B------:R-:W-:Y:S01]  /*0ad0*/  LOP3.LUT R3, R0, 0xfffffffe, RZ, 0xc0, !PT ;  /* 0xfffffffe00037812 */ /* 0x000fe200078ec0ff */
[----:B------:R-:W-:Y:S02]  /*0ae0*/  UMOV UR4, 0x20 ;  /* 0x0000002000047882 */ /* 0x000fe40000000000 */
[----:B--2---:R-:W-:Y:S01]  /*0af0*/  IMAD R0, R9, R8, UR8 ;  /* 0x0000000809007e24 */ /* 0x004fe2000f8e0208 */
[----:B------:R-:W-:Y:S01]  /*0b00*/  IADD3 R3, R2, -R3, RZ ;  /* 0x8000000302037210 */ /* 0x000fe20007ffe0ff */
[----:B------:R-:W1:Y:S01]  /*0b10*/  LDC R8, c[0x0][0x140] ;  /* 0x00005000ff087b82 */ /* 0x000e620000000800 */
[----:B------:R-:W2:Y:S01]  /*0b20*/  F2I.U32.TRUNC.NTZ R7, R7 ;  /* 0x0000000700077305 */ /* 0x000ea2000020f000 */
[----:B------:R-:W-:-:S04]  /*0b30*/  @!UP2 UIADD3 UR4, -UR4, 0x100000, URZ ;  /* 0x001000000404a890 */ /* 0x000fc8000fffe13f */
[----:B------:R-:W-:Y:S02]  /*0b40*/  @!UP2 USHF.L.U32 UR5, UR4, 0xb, URZ ;  /* 0x0000000b0405a899 */ /* 0x000fe4000800063f */
[----:B------:R-:W-:Y:S01]  /*0b50*/  @!UP2 USHF.L.U32 UR4, UR4, 0x1, URZ ;  /* 0x000000010404a899 */ /* 0x000fe2000800063f */
[----:B------:R-:W-:Y:S02]  /*0b60*/  ISETP.NE.AND P2, PT, R3, R0, PT ;  /* 0x000000000300720c */ /* 0x000fe40003f45270 */
[----:B------:R-:W-:Y:S01]  /*0b70*/  SHF.L.U32 R3, R2, 0x2, RZ ;  /* 0x0000000202037819 */ /* 0x000fe200000006ff */
[----:B-----5:R-:W-:-:S03]  /*0b80*/  @!UP2 ULEA UR6, UR7, UR6, 0x18 ;  /* 0x000000060706a291 */ /* 0x020fc6000f8ec03f */
[----:B------:R-:W-:Y:S01]  /*0b90*/  LOP3.LUT R152, R2, 0xc, R3, 0x78, !PT ;  /* 0x0000000c02987812 */ /* 0x000fe200078e7803 */
[----:B------:R-:W-:Y:S01]  /*0ba0*/  VOTEU.ALL UP2, P0 ;  /* 0x00000000003f7886 */ /* 0x000fe20000040000 */
[----:B------:R-:W-:Y:S02]  /*0bb0*/  LOP3.LUT P0, RZ, R6, 0x7, RZ, 0xc0, !PT ;  /* 0x0000000706ff7812 */ /* 0x000fe4000780c0ff */
[----:B--2---:R-:W-:-:S03]  /*0bc0*/  IADD3 R14, -R7, RZ, RZ ;  /* 0x000000ff070e7210 */ /* 0x004fc60007ffe1ff */
[C---:B------:R-:W-:Y:S02]  /*0bd0*/  @P2 LEA.HI R2, R152.reuse, R152, RZ, 0x1 ;  /* 0x0000009898022211 */ /* 0x040fe400078f08ff */
[----:B------:R-:W-:Y:S01]  /*0be0*/  ISETP.LT.U32.AND P0, PT, R152, 0x2, !P0 ;  /* 0x000000029800780c */ /* 0x000fe20004701070 */
[----:B----4-:R-:W-:Y:S01]  /*0bf0*/  IMAD R3, R13, R14, R4 ;  /* 0x0000000e0d037224 */ /* 0x010fe200078e0204 */
[----:B------:R-:W2:Y:S02]  /*0c00*/  FENCE.VIEW.ASYNC.S ;  /* 0x00000000000073c6 */ /* 0x000ea40000000000 */
[----:B--2---:R2:W3:Y:S01]  /*0c10*/  @!UP2 SYNCS.EXCH.64 URZ, [UR6+0x80], UR4 ;  /* 0x00008004063fa5b2 */ /* 0x0044e20008000100 */
[----:B------:R-:W-:Y:S01]  /*0c20*/  @P2 SHF.R.S32.HI R2, RZ, 0x1, R2 ;  /* 0x00000001ff022819 */ /* 0x000fe20000011402 */
[----:B------:R-:W-:Y:S01]  /*0c30*/  UISETP.EQ.AND UP2, UPT, UR58, 0x2, !UP1 ;  /* 0x000000023a00788c */ /* 0x000fe2000cf42270 */
[----:B-1----:R-:W-:Y:S02]  /*0c40*/  ISETP.EQ.U32.AND P4, PT, R8, 0x1, PT ;  /* 0x000000010800780c */ /* 0x002fe40003f82070 */
[----:B------:R-:W-:Y:S01]  /*0c50*/  @P2 ISETP.NE.AND P3, PT, R2, R3, PT ;  /* 0x000000030200220c */ /* 0x000fe20003f65270 */
[----:B------:R-:W-:Y:S01]  /*0c60*/  USEL UR59, URZ, 0x1, !UP2 ;  /* 0x000000013f3b7887 */ /* 0x000fe2000d000000 */
[----:B------:R-:W-:-:S02]  /*0c70*/  SEL R2, RZ, 0x1, !P0 ;  /* 0x00000001ff027807 */ /* 0x000fc40004000000 */
[----:B------:R-:W-:-:S04]  /*0c80*/  @P2 SEL R23, RZ, 0x1, P3 ;  /* 0x00000001ff172807 */ /* 0x000fc80001800000 */
[----:B------:R-:W-:Y:S01]  /*0c90*/  LOP3.LUT R23, R23, R2, RZ, 0xc0, !PT ;  /* 0x0000000217177212 */ /* 0x000fe200078ec0ff */
[----:B------:R2:W1:Y:S01]  /*0ca0*/  @!UP3 SYNCS.EXCH.64 URZ, [UR6+0x88], UR4 ;  /* 0x00008804063fb5b2 */ /* 0x0004620008000100 */
[----:B------:R-:W-:Y:S01]  /*0cb0*/  UISETP.GE.U32.AND UP3, UPT, UR9, 0x2, UPT ;  /* 0x000000020900788c */ /* 0x000fe2000bf66070 */
[----:B------:R-:W-:-:S03]  /*0cc0*/  NOP ;  /* 0x0000000000007918 */ /* 0x000fc60000000000 */
[----:B------:R-:W-:Y:S02]  /*0cd0*/  USEL UR59, UR59, 0x2, UP3 ;  /* 0x000000023b3b7887 */ /* 0x000fe40009800000 */
[----:B------:R-:W-:Y:S01]  /*0ce0*/  USEL UR37, UR37, 0x2, UP3 ;  /* 0x0000000225257887 */ /* 0x000fe20009800000 */
[----:B--23--:R-:W-:Y:S11]  /*0cf0*/  @!P4 BRA `(.L_x_8) ;  /* 0x000000000008c947 */ /* 0x00cff60003800000 */
[----:B-1----:R-:W-:Y:S01]  /*0d00*/  UCGABAR_ARV ;  /* 0x00000000000079c7 */ /* 0x002fe20008000000 */
[----:B------:R-:W-:Y:S05]  /*0d10*/  BRA `(.L_x_9) ;  /* 0x0000000000047947 */ /* 0x000fea0003800000 */
.L_x_8:
[----:B-1----:R-:W-:Y:S01]  /*0d20*/  NOP ;  /* 0x0000000000007918 */ /* 0x002fe20000000000 */
.L_x_9:
[----:B------:R-:W1:Y:S01]  /*0d30*/  LDC R18, c[0x0][0x904] ;  /* 0x00024100ff127b82 */ /* 0x000e620000000800 */
[----:B------:R-:W-:Y:S02]  /*0d40*/  MOV R3, RZ ;  /* 0x000000ff00037202 */ /* 0x000fe40000000f00 */
[----:B-1----:R-:W-:-:S04]  /*0d50*/  ISETP.NE.AND P2, PT, R18, 0x1, PT ;  /* 0x000000011200780c */ /* 0x002fc80003f45270 */
[----:B------:R-:W-:Y:S02]  /*0d60*/  P2R R2, PR, RZ, 0x4 ;  /* 0x00000004ff027803 */ /* 0x000fe40000000000 */
[----:B------:R-:W-:-:S07]  /*0d70*/  MOV R2, UR8 ;  /* 0x0000000800027c02 */ /* 0x000fce0008000f00 */
[----:B------:R-:W1:Y:S01]  /*0d80*/  @P2 LDC R9, c[0x0][0x10] ;  /* 0x00000400ff092b82 */ /* 0x000e620000000800 */
[----:B------:R-:W-:Y:S02]  /*0d90*/  @P2 MOV R5, RZ ;  /* 0x000000ff00052202 */ /* 0x000fe40000000f00 */
[----:B------:R-:W-:-:S05]  /*0da0*/  @P2 MOV R11, RZ ;  /* 0x000000ff000b2202 */ /* 0x000fca0000000f00 */
[----:B------:R-:W2:Y:S01]  /*0db0*/  @!P2 LDC R7, c[0x0][0xc] ;  /* 0x00000300ff07ab82 */ /* 0x000ea20000000800 */
[----:B------:R-:W-:Y:S01]  /*0dc0*/  ULDC UR4, c[0x0][0xc] ;  /* 0x0000030000047ab9 */ /* 0x000fe20000000800 */
[----:B------:R-:W-:Y:S01]  /*0dd0*/  ULDC UR5, c[0x0][0x10] ;  /* 0x0000040000057ab9 */ /* 0x000fe20000000800 */
[----:B------:R-:W-:Y:S01]  /*0de0*/  ULDC UR6, c[0x0][0x14] ;  /* 0x0000050000067ab9 */ /* 0x000fe20000000800 */
[----:B------:R-:W-:-:S04]  /*0df0*/  UIMAD.WIDE.U32 UR4, UR4, UR5, URZ ;  /* 0x00000005040472a5 */ /* 0x000fc8000f8e003f */
[----:B------:R-:W-:Y:S02]  /*0e00*/  UIMAD.WIDE.U32 UR42, UR4, UR6, URZ ;  /* 0x00000006042a72a5 */ /* 0x000fe4000f8e003f */
[----:B------:R-:W-:-:S04]  /*0e10*/  UIMAD UR53, UR5, UR6, URZ ;  /* 0x00000006053572a4 */ /* 0x000fc8000f8e023f */
[----:B------:R-:W-:Y:S01]  /*0e20*/  UIADD3 UR53, UR43, UR53, URZ ;  /* 0x000000352b357290 */ /* 0x000fe2000fffe03f */
[----:B-1----:R-:W-:-:S05]  /*0e30*/  @P2 IMAD.WIDE.U32 R8, R9, UR8, R4 ;  /* 0x0000000809082c25 */ /* 0x002fca000f8e0004 */
[----:B------:R-:W-:Y:S01]  /*0e40*/  @P2 IADD3 R16, R9, R11, RZ ;  /* 0x0000000b09102210 */ /* 0x000fe20007ffe0ff */
[----:B--2---:R-:W-:Y:S01]  /*0e50*/  @!P2 IMAD.WIDE.U32 R6, R4, R7, R2 ;  /* 0x000000070406a225 */ /* 0x004fe200078e0002 */
[----:B------:R-:W-:Y:S02]  /*0e60*/  @P2 MOV R2, R8 ;  /* 0x0000000800022202 */ /* 0x000fe40000000f00 */
[----:B------:R-:W-:Y:S02]  /*0e70*/  @!P2 MOV R2, R6 ;  /* 0x000000060002a202 */ /* 0x000fe40000000f00 */
[----:B------:R-:W-:Y:S01]  /*0e80*/  @!P2 MOV R16, R7 ;  /* 0x000000070010a202 */ /* 0x000fe20000000f00 */
[----:B------:R-:W-:Y:S06]  /*0e90*/  @!P4 BRA `(.L_x_10) ;  /* 0x00000000000cc947 */ /* 0x000fec0003800000 */
[----:B------:R-:W-:Y:S01]  /*0ea0*/  UCGABAR_WAIT ;  /* 0x0000000000007dc7 */ /* 0x000fe20008000000 */
[----:B------:R-:W-:Y:S01]  /*0eb0*/  CCTL.IVALL ;  /* 0x00000000ff00798f */ /* 0x000fe20002000000 */
[----:B------:R-:W-:Y:S05]  /*0ec0*/  BRA `(.L_x_11) ;  /* 0x0000000000047947 */ /* 0x000fea0003800000 */
.L_x_10:
[----:B------:R-:W-:Y:S06]  /*0ed0*/  BAR.SYNC.DEFER_BLOCKING 0x0 ;  /* 0x0000000000007b1d */ /* 0x000fec0000010000 */
.L_x_11:
[----:B------:R-:W-:Y:S01]  /*0ee0*/  PLOP3.LUT P0, PT, PT, PT, UP1, 0x80, 0x0 ;  /* 0x000000000000781c */ /* 0x000fe20003f0f018 */
[----:B------:R-:W1:Y:S01]  /*0ef0*/  S2UR UR38, SR_CgaCtaId ;  /* 0x00000000002679c3 */ /* 0x000e620000008800 */
[----:B------:R-:W-:Y:S11]  /*0f00*/  BSSY B6, `(.L_x_12) ;  /* 0x0001514000067945 */ /* 0x000ff60003800000 */
[----:B------:R-:W-:Y:S05]  /*0f10*/  @!P0 BRA `(.L_x_13) ;  /* 0x0000012000b88947 */ /* 0x000fea0003800000 */
[----:B------:R-:W-:-:S06]  /*0f20*/  UISETP.GT.U32.AND UP0, UPT, UR9, 0x1, UPT ;  /* 0x000000010900788c */ /* 0x000fcc000bf04070 */
[----:B------:R-:W-:-:S13]  /*0f30*/  PLOP3.LUT P0, PT, PT, PT, UP0, 0x80, 0x0 ;  /* 0x000000000000781c */ /* 0x000fda0003f0f008 */
[----:B------:R-:W-:Y:S05]  /*0f40*/  @P0 BRA `(.L_x_14) ;  /* 0x00000150003c0947 */ /* 0x000fea0003800000 */
[----:B------:R-:W-:Y:S01]  /*0f50*/  ULDC.64 UR4, c[0x0][0x8f8] ;  /* 0x00023e0000047ab9 */ /* 0x000fe20000000a00 */
[----:B------:R-:W-:Y:S01]  /*0f60*/  UMOV UR47, 0xffffffff ;  /* 0xffffffff002f7882 */ /* 0x000fe20000000000 */
[----:B------:R-:W-:Y:S02]  /*0f70*/  ISETP.GE.U32.AND P0, PT, R2, UR4, PT ;  /* 0x0000000402007c0c */ /* 0x000fe4000bf06070 */
[----:B------:R-:W-:Y:S02]  /*0f80*/  PRMT R22, RZ, 0x7610, R22 ;  /* 0x00007610ff167816 */ /* 0x000fe40000000016 */
[----:B------:R-:W-:Y:S02]  /*0f90*/  ISETP.GE.U32.AND.EX P0, PT, R16, UR5, PT, P0 ;  /* 0x0000000510007c0c */ /* 0x000fe4000bf06100 */
[----:B------:R-:W-:Y:S02]  /*0fa0*/  MOV R19, 0xffffffff ;  /* 0xffffffff00137802 */ /* 0x000fe40000000f00 */
[----:B------:R-:W-:-:S02]  /*0fb0*/  MOV R156, 0xffffffff ;  /* 0xffffffff009c7802 */ /* 0x000fc40000000f00 */
[----:B------:R-:W-:-:S07]  /*0fc0*/  PRMT R3, RZ, 0x7610, R3 ;  /* 0x00007610ff037816 */ /* 0x000fce0000000003 */
[----:B------:R-:W-:Y:S05]  /*0fd0*/  @P0 BRA `(.L_x_15) ;  /* 0x0000000400300947 */ /* 0x000fea0003800000 */
[----:B------:R-:W2:Y:S01]  /*0fe0*/  LDC.64 R20, c[0x0][0x8d0] ;  /* 0x00023400ff147b82 */ /* 0x000ea20000000a00 */
[----:B------:R-:W-:Y:S02]  /*0ff0*/  MOV R6, R2 ;  /* 0x0000000200067202 */ /* 0x000fe40000000f00 */
[----:B------:R-:W-:-:S05]  /*1000*/  MOV R7, R16 ;  /* 0x0000001000077202 */ /* 0x000fca0000000f00 */
[----:B------:R-:W3:Y:S08]  /*1010*/  LDC R12, c[0x0][0x8d8] ;  /* 0x00023600ff0c7b82 */ /* 0x000ef00000000800 */
[----:B------:R-:W4:Y:S01]  /*1020*/  LDC.64 R24, c[0x0][0x8c8] ;  /* 0x00023200ff187b82 */ /* 0x000f220000000a00 */
[----:B--2---:R-:W-:-:S04]  /*1030*/  ISETP.NE.U32.AND P0, PT, R20, RZ, PT ;  /* 0x000000ff1400720c */ /* 0x004fc80003f05070 */
[----:B------:R-:W-:-:S13]  /*1040*/  ISETP.NE.AND.EX P0, PT, R21, RZ, PT, P0 ;  /* 0x000000ff1500720c */ /* 0x000fda0003f05300 */
[----:B---34-:R-:W-:Y:S05]  /*1050*/  @!P0 BRA `(.L_x_16) ;  /* 0x0000000000288947 */ /* 0x018fea0003800000 */
[----:B------:R-:W2:Y:S02]  /*1060*/  LDC R3, c[0x0][0x8dc] ;  /* 0x00023700ff037b82 */ /* 0x000ea40000000800 */
[----:B--2---:R-:W-:-:S04]  /*1070*/  IADD3 R3, P0, R2, R3, RZ ;  /* 0x0000000302037210 */ /* 0x004fc80007f1e0ff */
[----:B------:R-:W-:-:S05]  /*1080*/  IADD3.X R15, RZ, R16, RZ, P0, !PT ;  /* 0x00000010ff0f7210 */ /* 0x000fca00007fe4ff */
[----:B------:R-:W-:-:S04]  /*1090*/  IMAD.WIDE.U32 R6, R15, R20, RZ ;  /* 0x000000140f067225 */ /* 0x000fc800078e00ff */
[----:B------:R-:W-:-:S04]  /*10a0*/  IMAD.WIDE.U32 R8, P0, R3, R21, R6 ;  /* 0x0000001503087225 */ /* 0x000fc80007800006 */
[----:B------:R-:W-:Y:S01]  /*10b0*/  IMAD.WIDE.U32 R6, R3, R20, RZ ;  /* 0x0000001403067225 */ /* 0x000fe200078e00ff */
[----:B------:R-:W-:Y:S02]  /*10c0*/  IADD3.X R11, RZ, RZ, RZ, P0, !PT ;  /* 0x000000ffff0b7210 */ /* 0x000fe400007fe4ff */
[----:B------:R-:W-:Y:S02]  /*10d0*/  MOV R10, R9 ;  /* 0x00000009000a7202 */ /* 0x000fe40000000f00 */
[----:B------:R-:W-:-:S05]  /*10e0*/  IADD3 RZ, P0, R7, R8, RZ ;  /* 0x0000000807ff7210 */ /* 0x000fca0007f1e0ff */
[----:B------:R-:W-:-:S08]  /*10f0*/  IMAD.WIDE.U32.X R6, R15, R21, R10, P0 ;  /* 0x000000150f067225 */ /* 0x000fd000000e040a */
.L_x_16:
[-CC-:B------:R-:W-:Y:S01]  /*1100*/  SHF.R.U64 R30, R6, R12.reuse, R7.reuse ;  /* 0x0000000c061e7219 */ /* 0x180fe20000001207 */
[----:B------:R-:W2:Y:S01]  /*1110*/  LDC.64 R28, c[0x0][0x8e8] ;  /* 0x00023a00ff1c7b82 */ /* 0x000ea20000000a00 */
[----:B------:R-:W-:Y:S01]  /*1120*/  SHF.R.U32.HI R3, RZ, R12, R7 ;  /* 0x0000000cff037219 */ /* 0x000fe20000011607 */
[----:B------:R-:W-:Y:S01]  /*1130*/  IMAD R13, R13, R14, R4 ;  /* 0x0000000e0d0d7224 */ /* 0x000fe200078e0204 */
[----:B------:R-:W-:Y:S02]  /*1140*/  IADD3 R5, P0, RZ, -R30, RZ ;  /* 0x8000001eff057210 */ /* 0x000fe40007f1e0ff */
[----:B------:R-:W-:Y:S02]  /*1150*/  MOV R27, 0x1 ;  /* 0x00000001001b7802 */ /* 0x000fe40000000f00 */
[----:B------:R-:W-:Y:S01]  /*1160*/  IADD3.X R3, RZ, ~R3, RZ, P0, !PT ;  /* 0x80000003ff037210 */ /* 0x000fe200007fe4ff */
[----:B------:R-:W3:Y:S04]  /*1170*/  LDC R10, c[0x0][0x8c0] ;  /* 0x00023000ff0a7b82 */ /* 0x000ee80000000800 */
[----:B------:R-:W-:Y:S01]  /*1180*/  IMAD R8, R3, R24, RZ ;  /* 0x0000001803087224 */ /* 0x000fe200078e02ff */
[----:B------:R-:W-:-:S03]  /*1190*/  MOV R3, R16 ;  /* 0x0000001000037202 */ /* 0x000fc60000000f00 */
[----:B------:R-:W4:Y:S01]  /*11a0*/  LDC R20, c[0x0][0x8b0] ;  /* 0x00022c00ff147b82 */ /* 0x000f220000000800 */
[----:B------:R-:W-:Y:S01]  /*11b0*/  IMAD.WIDE.U32 R6, R5, R24, R2 ;  /* 0x0000001805067225 */ /* 0x000fe200078e0002 */
[----:B------:R-:W-:-:S03]  /*11c0*/  MOV R3, 0xffffffff ;  /* 0xffffffff00037802 */ /* 0x000fc60000000f00 */
[----:B------:R-:W-:-:S03]  /*11d0*/  IMAD R5, R5, R25, R8 ;  /* 0x0000001905057224 */ /* 0x000fc600078e0208 */
[----:B------:R-:W5:Y:S01]  /*11e0*/  LDC R26, c[0x0][0x900] ;  /* 0x00024000ff1a7b82 */ /* 0x000f620000000800 */
[----:B--2---:R-:W-:Y:S02]  /*11f0*/  ISETP.NE.U32.AND P0, PT, R28, RZ, PT ;  /* 0x000000ff1c00720c */ /* 0x004fe40003f05070 */
[----:B------:R-:W-:Y:S02]  /*1200*/  IADD3 R5, R7, R5, RZ ;  /* 0x0000000507057210 */ /* 0x000fe40007ffe0ff */
[----:B------:R-:W-:-:S03]  /*1210*/  ISETP.NE.AND.EX P0, PT, R29, RZ, PT, P0 ;  /* 0x000000ff1d00720c */ /* 0x000fc60003f05300 */
[----:B------:R-:W2:Y:S01]  /*1220*/  LDC R24, c[0x0][0x8a8] ;  /* 0x00022a00ff187b82 */ /* 0x000ea20000000800 */
[-CC-:B---3--:R-:W-:Y:S02]  /*1230*/  SHF.R.U64 R12, R6, R10.reuse, R5.reuse ;  /* 0x0000000a060c7219 */ /* 0x188fe40000001205 */
[----:B------:R-:W-:-:S05]  /*1240*/  SHF.R.U32.HI R5, RZ, R10, R5 ;  /* 0x0000000aff057219 */ /* 0x000fca0000011605 */
[----:B------:R-:W3:Y:S01]  /*1250*/  LDC R15, c[0x0][0x8f0] ;  /* 0x00023c00ff0f7b82 */ /* 0x000ee20000000800 */
[-CC-:B----4-:R-:W-:Y:S02]  /*1260*/  SHF.R.U64 R25, R12, R20.reuse, R5.reuse ;  /* 0x000000140c197219 */ /* 0x190fe40000001205 */
[----:B------:R-:W-:-:S05]  /*1270*/  SHF.R.U32.HI R5, RZ, R20, R5 ;  /* 0x00000014ff057219 */ /* 0x000fca0000011605 */
[----:B------:R-:W4:Y:S01]  /*1280*/  LDC R19, c[0x0][0x8e0] ;  /* 0x00023800ff137b82 */ /* 0x000f220000000800 */
[-C--:B-----5:R-:W-:Y:S02]  /*1290*/  SHF.L.U32 R3, R3, R26.reuse, RZ ;  /* 0x0000001a03037219 */ /* 0x0a0fe400000006ff */
[-CC-:B------:R-:W-:Y:S02]  /*12a0*/  SHF.R.U64 R14, R25, R26.reuse, R5.reuse ;  /* 0x0000001a190e7219 */ /* 0x180fe40000001205 */
[----:B------:R-:W-:Y:S02]  /*12b0*/  SHF.R.U32.HI R5, RZ, R26, R5 ;  /* 0x0000001aff057219 */ /* 0x000fe40000011605 */
[----:B------:R-:W-:Y:S01]  /*12c0*/  LOP3.LUT R10, RZ, R3, RZ, 0x33, !PT ;  /* 0x00000003ff0a7212 */ /* 0x000fe200078e33ff */
[----:B------:R-:W1:Y:S01]  /*12d0*/  LDC R21, c[0x0][0x8b8] ;  /* 0x00022e00ff157b82 */ /* 0x000e620000000800 */
[----:B------:R-:W-:Y:S01]  /*12e0*/  MOV R4, R14 ;  /* 0x0000000e00047202 */ /* 0x000fe20000000f00 */
[----:B------:R-:W-:Y:S06]  /*12f0*/  @!P0 BRA `(.L_x_17) ;  /* 0x0000000000288947 */ /* 0x000fec0003800000 */
[----:B------:R-:W5:Y:S02]  /*1300*/  LDC R3, c[0x0][0x8f4] ;  /* 0x00023d00ff037b82 */ /* 0x000f640000000800 */
[----:B-----5:R-:W-:-:S04]  /*1310*/  IADD3 R3, P0, R14, R3, RZ ;  /* 0x000000030e037210 */ /* 0x020fc80007f1e0ff */
        /* <DEDUP_REMOVED lines=8> */
.L_x_17:
[----:B---3--:R-:W-:Y:S02]  /*13a0*/  SHF.R.U64 R4, R4, R15, R5 ;  /* 0x0000000f04047219 */ /* 0x008fe40000001205 */
[----:B------:R-:W-:Y:S02]  /*13b0*/  SHF.L.U32 R3, R27, R26, RZ ;  /* 0x0000001a1b037219 */ /* 0x000fe400000006ff */
[----:B------:R-:W-:Y:S02]  /*13c0*/  LOP3.LUT R10, R25, R10, RZ, 0xc0, !PT ;  /* 0x0000000a190a7212 */ /* 0x000fe400078ec0ff */
[----:B--2---:R-:W-:Y:S02]  /*13d0*/  IADD3 R5, R24, -0x1, RZ ;  /* 0xffffffff18057810 */ /* 0x004fe40007ffe0ff */
[----:B------:R-:W-:Y:S01]  /*13e0*/  IADD3 R6, -R4, RZ, RZ ;  /* 0x000000ff04067210 */ /* 0x000fe20007ffe1ff */
[----:B------:R-:W-:Y:S01]  /*13f0*/  IMAD R7, R3, R4, R10 ;  /* 0x0000000403077224 */ /* 0x000fe200078e020a */
[----:B------:R-:W-:-:S02]  /*1400*/  SEL R0, R0, R13, !P2 ;  /* 0x0000000d00007207 */ /* 0x000fc40005000000 */
[----:B------:R-:W-:Y:S01]  /*1410*/  LOP3.LUT R5, R12, R5, RZ, 0xc0, !PT ;  /* 0x000000050c057212 */ /* 0x000fe200078ec0ff */
[----:B----4-:R-:W-:Y:S01]  /*1420*/  IMAD R3, R6, R19, R14 ;  /* 0x0000001306037224 */ /* 0x010fe200078e020e */
[----:B------:R-:W-:Y:S01]  /*1430*/  R2UR UR47, R30 ;  /* 0x000000001e2f72ca */ /* 0x000fe200000e0000 */
[----:B-1----:R-:W-:Y:S01]  /*1440*/  IMAD R0, R7, R21, R0 ;  /* 0x0000001507007224 */ /* 0x002fe200078e0200 */
[----:B------:R-:W-:Y:S01]  /*1450*/  MOV R4, 0x1 ;  /* 0x0000000100047802 */ /* 0x000fe20000000f00 */
[----:B------:R-:W-:-:S05]  /*1460*/  IMAD R3, R3, R24, R5 ;  /* 0x0000001803037224 */ /* 0x000fca00078e0205 */
[----:B------:R-:W-:Y:S02]  /*1470*/  SEL R156, R3, R0, !P2 ;  /* 0x00000000039c7207 */ /* 0x000fe40005000000 */
[----:B------:R-:W-:Y:S02]  /*1480*/  SEL R19, R0, R3, !P2 ;  /* 0x0000000300137207 */ /* 0x000fe40005000000 */
[----:B------:R-:W-:-:S07]  /*1490*/  PRMT R3, R4, 0x7610, R3 ;  /* 0x0000761004037816 */ /* 0x000fce0000000003 */
.L_x_15:
[----:B------:R-:W-:-:S08]  /*14a0*/  NOP ;  /* 0x0000000000007918 */ /* 0x000fd00000000000 */
[----:B------:R-:W2:Y:S02]  /*14b0*/  USETMAXREG.TRY_ALLOC.CTAPOOL UP0, 0xe8 ;  /* 0x000000e8000079c8 */ /* 0x000ea40008000600 */
[----:B--2---:R-:W-:-:S13]  /*14c0*/  PLOP3.LUT P0, PT, PT, PT, UP0, 0x80, 0x0 ;  /* 0x000000000000781c */ /* 0x004fda0003f0f008 */
[----:B------:R-:W-:Y:S05]  /*14d0*/  @!P0 BRA `(.L_x_15) ;  /* 0xfffffffc00f08947 */ /* 0x000fea000383ffff */
[----:B------:R-:W-:Y:S02]  /*14e0*/  ULDC.64 UR4, c[0x0][0x590] ;  /* 0x0001640000047ab9 */ /* 0x000fe40000000a00 */
[----:B------:R-:W-:-:S04]  /*14f0*/  ISETP.NE.U32.AND P0, PT, RZ, UR4, PT ;  /* 0x00000004ff007c0c */ /* 0x000fc8000bf05070 */
[----:B------:R-:W-:-:S13]  /*1500*/  ISETP.NE.AND.EX P0, PT, RZ, UR5, PT, P0 ;  /* 0x00000005ff007c0c */ /* 0x000fda000bf05300 */
[----:B------:R-:W-:Y:S05]  /*1510*/  @P0 BRA `(.L_x_18) ;  /* 0x00000000002c0947 */ /* 0x000fea0003800000 */
[----:B------:R-:W-:Y:S02]  /*1520*/  ULDC.64 UR4, c[0x0][0x588] ;  /* 0x0001620000047ab9 */ /* 0x000fe40000000a00 */
[----:B------:R-:W-:-:S04]  /*1530*/  ISETP.NE.U32.AND P0, PT, RZ, UR4, PT ;  /* 0x00000004ff007c0c */ /* 0x000fc8000bf05070 */
[----:B------:R-:W-:-:S13]  /*1540*/  ISETP.NE.AND.EX P0, PT, RZ, UR5, PT, P0 ;  /* 0x00000005ff007c0c */ /* 0x000fda000bf05300 */
[----:B------:R-:W-:Y:S05]  /*1550*/  @!P0 BRA `(.L_x_19) ;  /* 0x0000000000108947 */ /* 0x000fea0003800000 */
[----:B------:R-:W2:Y:S02]  /*1560*/  LDC.64 R4, c[0x0][0x588] ;  /* 0x00016200ff047b82 */ /* 0x000ea40000000a00 */
[----:B--2---:R2:W5:Y:S01]  /*1570*/  LDG.E R153, desc[UR56][R4.64] ;  /* 0x0000003804997981 */ /* 0x004562000c1e1900 */
[----:B------:R-:W-:Y:S01]  /*1580*/  MOV R22, 0x1 ;  /* 0x0000000100167802 */ /* 0x000fe20000000f00 */
[----:B------:R-:W-:Y:S06]  /*1590*/  BRA `(.L_x_18) ;  /* 0x00000000000c7947 */ /* 0x000fec0003800000 */
.L_x_19:
[----:B------:R-:W-:Y:S01]  /*15a0*/  ULDC UR4, c[0x0][0x580] ;  /* 0x0001600000047ab9 */ /* 0x000fe20000000800 */
[----:B------:R-:W-:Y:S02]  /*15b0*/  MOV R22, 0x1 ;  /* 0x0000000100167802 */ /* 0x000fe40000000f00 */
[----:B------:R-:W-:-:S07]  /*15c0*/  MOV R153, UR4 ;  /* 0x0000000400997c02 */ /* 0x000fce0008000f00 */
.L_x_18:
        /* <DEDUP_REMOVED lines=8> */
[----:B------:R-:W3:Y:S02]  /*1650*/  LDC.64 R154, c[0x0][0x5a8] ;  /* 0x00016a00ff9a7b82 */ /* 0x000ee40000000a00 */
[----:B---3--:R3:W5:Y:S01]  /*1660*/  LDG.E R154, desc[UR56][R154.64] ;  /* 0x000000389a9a7981 */ /* 0x008762000c1e1900 */
[----:B------:R-:W-:Y:S05]  /*1670*/  BRA `(.L_x_20) ;  /* 0x0000000000087947 */ /* 0x000fea0003800000 */
.L_x_21:
[----:B------:R-:W-:Y:S02]  /*1680*/  ULDC UR4, c[0x0][0x5a0] ;  /* 0x0001680000047ab9 */ /* 0x000fe40000000800 */
[----:B------:R-:W-:-:S07]  /*1690*/  MOV R154, UR4 ;  /* 0x00000004009a7c02 */ /* 0x000fce0008000f00 */
.L_x_20:
[----:B------:R-:W-:Y:S01]  /*16a0*/  LOP3.LUT P1, RZ, R3, 0xff, RZ, 0xc0, !PT ;  /* 0x000000ff03ff7812 */ /* 0x000fe2000782c0ff */
[----:B------:R-:W-:Y:S01]  /*16b0*/  UMOV UR36, URZ ;  /* 0x0000003f00247c82 */ /* 0x000fe20008000000 */
[----:B------:R-:W-:-:S11]  /*16c0*/  PLOP3.LUT P0, PT, PT, PT, PT, 0x80, 0x0 ;  /* 0x000000000000781c */ /* 0x000fd60003f0f070 */
[----:B------:R-:W-:Y:S05]  /*16d0*/  @!P1 BRA `(.L_x_22) ;  /* 0x0000011800249947 */ /* 0x000fea0003800000 */
[----:B------:R-:W-:Y:S01]  /*16e0*/  ULDC UR4, c[0x0][0x28c] ;  /* 0x0000a30000047ab9 */ /* 0x000fe20000000800 */
[----:B------:R-:W-:Y:S01]  /*16f0*/  LOP3.LUT P0, RZ, R17, 0x4, RZ, 0xc0, !PT ;  /* 0x0000000411ff7812 */ /* 0x000fe2000780c0ff */
[----:B------:R-:W-:Y:S01]  /*1700*/  UIADD3 UR4, UR4, 0x3f, URZ ;  /* 0x0000003f04047890 */ /* 0x000fe2000fffe03f */
[----:B---3--:R-:W-:Y:S01]  /*1710*/  MOV R155, 0x10 ;  /* 0x00000010009b7802 */ /* 0x008fe20000000f00 */
[----:B------:R-:W-:Y:S02]  /*1720*/  ULOP3.LUT UR55, UR37, 0x1, URZ, 0xfc, !UPT ;  /* 0x0000000125377892 */ /* 0x000fe4000f8efc3f */
[----:B------:R-:W-:Y:S01]  /*1730*/  USHF.R.S32.HI UR5, URZ, 0x1f, UR4 ;  /* 0x0000001f3f057899 */ /* 0x000fe20008011404 */
[----:B------:R-:W-:Y:S01]  /*1740*/  SEL R155, R155, 0xfffffff0, !P0 ;  /* 0xfffffff09b9b7807 */ /* 0x000fe20004000000 */
[----:B------:R-:W-:Y:S02]  /*1750*/  ULOP3.LUT UR49, UR59, 0x1, URZ, 0xfc, !UPT ;  /* 0x000000013b317892 */ /* 0x000fe4000f8efc3f */
[----:B------:R-:W-:Y:S01]  /*1760*/  ULEA.HI UR5, UR5, UR4, URZ, 0x6 ;  /* 0x0000000405057291 */ /* 0x000fe2000f8f303f */
[----:B------:R-:W-:Y:S01]  /*1770*/  ULDC.64 UR40, c[0x0][0x198] ;  /* 0x0000660000287ab9 */ /* 0x000fe20000000a00 */
[----:B------:R-:W-:-:S02]  /*1780*/  UMOV UR52, URZ ;  /* 0x0000003f00347c82 */ /* 0x000fc40008000000 */
[----:B------:R-:W-:Y:S01]  /*1790*/  USHF.R.S32.HI UR50, URZ, 0x6, UR5 ;  /* 0x000000063f327899 */ /* 0x000fe20008011405 */
[----:B------:R-:W-:Y:S01]  /*17a0*/  UMOV UR39, URZ ;  /* 0x0000003f00277c82 */ /* 0x000fe20008000000 */
[----:B------:R-:W-:Y:S01]  /*17b0*/  UMOV UR48, URZ ;  /* 0x0000003f00307c82 */ /* 0x000fe20008000000 */
[----:B------:R-:W-:-:S09]  /*17c0*/  UMOV UR36, URZ ;  /* 0x0000003f00247c82 */ /* 0x000fd20008000000 */
.L_x_517:
[----:B------:R-:W-:Y:S01]  /*17d0*/  LOP3.LUT R0, R17, 0x80, RZ, 0xc0, !PT ;  /* 0x0000008011007812 */ /* 0x000fe200078ec0ff */
[----:B------:R-:W3:Y:S01]  /*17e0*/  S2UR UR54, SR_CgaCtaId ;  /* 0x00000000003679c3 */ /* 0x000ee20000008800 */
[----:B------:R-:W-:Y:S02]  /*17f0*/  UMOV UR51, 0x400 ;  /* 0x0000040000337882 */ /* 0x000fe40000000000 */
[----:B------:R-:W-:-:S06]  /*1800*/  SHF.R.U32.HI R0, RZ, 0x7, R0 ;  /* 0x00000007ff007819 */ /* 0x000fcc0000011600 */
[----:B------:R-:W4:Y:S01]  /*1810*/  SHFL.IDX PT, R0, R0, RZ, 0x1f ;  /* 0x00001fff00007589 */ /* 0x000f2200000e0000 */
[----:B---3--:R-:W-:Y:S01]  /*1820*/  ULEA UR51, UR54, UR51, 0x18 ;  /* 0x0000003336337291 */ /* 0x008fe2000f8ec03f */
[----:B----4-:R-:W-:-:S13]  /*1830*/  R2UR UR4, R0 ;  /* 0x00000000000472ca */ /* 0x010fda00000e0000 */
[----:B------:R-:W-:-:S04]  /*1840*/  ULEA.HI UR5, UR4, UR4, URZ, 0x1 ;  /* 0x0000000404057291 */ /* 0x000fc8000f8f083f */
[----:B------:R-:W-:-:S04]  /*1850*/  ULOP3.LUT UR5, UR5, 0x7fffe, URZ, 0xc0, !UPT ;  /* 0x0007fffe05057892 */ /* 0x000fc8000f8ec03f */
[----:B------:R-:W-:-:S03]  /*1860*/  UIADD3 UR5, UR4, -UR5, URZ ;  /* 0x8000000504057290 */ /* 0x000fc6000fffe03f */
[----:B------:R-:W-:Y:S01]  /*1870*/  ULDC UR4, c[0x0][0x28c] ;  /* 0x0000a30000047ab9 */ /* 0x000fe20000000800 */
[----:B------:R-:W-:Y:S01]  /*1880*/  ULEA UR5, UR5, UR51, 0xd ;  /* 0x0000003305057291 */ /* 0x000fe2000f8e683f */
[----:B------:R-:W-:-:S03]  /*1890*/  ISETP.LT.AND P0, PT, RZ, UR4, PT ;  /* 0x00000004ff007c0c */ /* 0x000fc6000bf01270 */
[----:B------:R-:W-:-:S04]  /*18a0*/  UIADD3 UR5, UR5, 0x8400, URZ ;  /* 0x0000840005057890 */ /* 0x000fc8000fffe03f */
[----:B------:R-:W-:-:S04]  /*18b0*/  USHF.R.U32.HI UR5, URZ, 0x4, UR5 ;  /* 0x000000043f057899 */ /* 0x000fc80008011605 */
[----:B------:R-:W-:Y:S02]  /*18c0*/  ULOP3.LUT UR44, UR5, 0x3fff, URZ, 0xc0, !UPT ;  /* 0x00003fff052c7892 */ /* 0x000fe4000f8ec03f */
[----:B-1----:R-:W-:Y:S10]  /*18d0*/  @P0 BRA `(.L_x_23) ;  /* 0x0000000000400947 */ /* 0x002ff40003800000 */
[----:B------:R-:W-:Y:S01]  /*18e0*/  MOV R0, 0x0 ;  /* 0x0000000000007802 */ /* 0x000fe20000000f00 */
[----:B------:R-:W-:Y:S01]  /*18f0*/  ULDC.64 UR4, c[0x4][0x70] ;  /* 0x01001c0000047ab9 */ /* 0x000fe20000000a00 */
[----:B------:R-:W-:Y:S01]  /*1900*/  ULDC.64 UR6, c[0x4][0x8] ;  /* 0x0100020000067ab9 */ /* 0x000fe20000000a00 */
[----:B--2---:R-:W-:Y:S01]  /*1910*/  MOV R4, UR4 ;  /* 0x0000000400047c02 */ /* 0x004fe20008000f00 */
[----:B------:R2:W3:Y:S01]  /*1920*/  LDC.64 R14, c[0x4][R0] ;  /* 0x01000000000e7b82 */ /* 0x0004e20000000a00 */
[----:B------:R-:W-:Y:S01]  /*1930*/  MOV R5, UR5 ;  /* 0x0000000500057c02 */ /* 0x000fe20008000f00 */
[----:B------:R-:W-:Y:S01]  /*1940*/  ULDC.64 UR4, c[0x4][0x78] ;  /* 0x01001e0000047ab9 */ /* 0x000fe20000000a00 */
[----:B------:R-:W-:Y:S02]  /*1950*/  MOV R10, UR6 ;  /* 0x00000006000a7c02 */ /* 0x000fe40008000f00 */
[----:B------:R-:W-:Y:S02]  /*1960*/  MOV R6, UR4 ;  /* 0x0000000400067c02 */ /* 0x000fe40008000f00 */
[----:B------:R-:W-:-:S02]  /*1970*/  MOV R7, UR5 ;  /* 0x0000000500077c02 */ /* 0x000fc40008000f00 */
[----:B------:R-:W-:Y:S02]  /*1980*/  MOV R11, UR7 ;  /* 0x00000007000b7c02 */ /* 0x000fe40008000f00 */
[----:B------:R-:W-:Y:S02]  /*1990*/  MOV R8, 0x1e1 ;  /* 0x000001e100087802 */ /* 0x000fe40000000f00 */
[----:B------:R-:W-:Y:S02]  /*19a0*/  MOV R12, 0x1 ;  /* 0x00000001000c7802 */ /* 0x000fe40000000f00 */
[----:B--2---:R-:W-:-:S07]  /*19b0*/  MOV R13, RZ ;  /* 0x000000ff000d7202 */ /* 0x004fce0000000f00 */
[----:B------:R-:W-:-:S07]  /*19c0*/  LEPC R20, `(.L_x_23) ;  /* 0x000000001014794e */ /* 0x000fce0000000000 */
[----:B-1-3-5:R-:W-:Y:S05]  /*19d0*/  CALL.ABS.NOINC R14 ;  /* 0x000000000e007343 */ /* 0x02afea0003c00000 */
.L_x_23:
[----:B------:R-:W-:-:S04]  /*19e0*/  MOV R0, UR55 ;  /* 0x0000003700007c02 */ /* 0x000fc80008000f00 */
[----:B------:R-:W-:-:S13]  /*19f0*/  ISETP.NE.AND P0, PT, R0, 0x3, PT ;  /* 0x000000030000780c */ /* 0x000fda0003f05270 */
[----:B------:R-:W-:Y:S05]  /*1a00*/  @!P0 BRA `(.L_x_24) ;  /* 0x0000000000048947 */ /* 0x000fea0003800000 */
[----:B-1----:R-:W-:Y:S01]  /*1a10*/  BPT.TRAP 0x1 ;  /* 0x000000040000795c */ /* 0x002fe20000300000 */
.L_x_24:
[----:B------:R-:W-:Y:S02]  /*1a20*/  MOV R3, UR48 ;  /* 0x0000003000037c02 */ /* 0x000fe40008000f00 */
[----:B------:R-:W-:Y:S02]  /*1a30*/  MOV R0, UR39 ;  /* 0x0000002700007c02 */ /* 0x000fe40008000f00 */
[----:B------:R-:W-:Y:S02]  /*1a40*/  LEA R3, R3, UR51, 0x3 ;  /* 0x0000003303037c11 */ /* 0x000fe4000f8e18ff */
[----:B------:R-:W-:-:S04]  /*1a50*/  SHF.L.U32 R0, R0, 0x1f, RZ ;  /* 0x0000001f00007819 */ /* 0x000fc800000006ff */
[----:B------:R3:W4:Y:S01]  /*1a60*/  SYNCS.PHASECHK.TRANS64.TRYWAIT P1, [R3+URZ], R0 ;  /* 0x00000000030075a7 */ /* 0x000722000802017f */
[----:B------:R-:W-:Y:S05]  /*1a70*/  @!P0 BRA `(.L_x_25) ;  /* 0x0000000000048947 */ /* 0x000fea0003800000 */
[----:B-1----:R-:W-:Y:S01]  /*1a80*/  BPT.TRAP 0x1 ;  /* 0x000000040000795c */ /* 0x002fe20000300000 */
.L_x_25:
[----:B----4-:R-:W-:Y:S05]  /*1a90*/  @P1 BRA `(.L_x_26) ;  /* 0x0000000000081947 */ /* 0x010fea0003800000 */
[----:B------:R-:W4:Y:S02]  /*1aa0*/  SYNCS.PHASECHK.TRANS64.TRYWAIT P1, [R3+URZ], R0 ;  /* 0x00000000030075a7 */ /* 0x000f24000802017f */
[----:B----4-:R-:W-:Y:S05]  /*1ab0*/  @!P1 BRA `(.L_x_27) ;  /* 0x0000014400689947 */ /* 0x010fea0003800000 */
.L_x_26:
[----:B------:R-:W-:-:S04]  /*1ac0*/  UISETP.LT.AND UP0, UPT, UR50, 0x1, UPT ;  /* 0x000000013200788c */ /* 0x000fc8000bf01270 */
[----:B------:R-:W-:-:S06]  /*1ad0*/  USEL UR4, UR50, 0x1, UP0 ;  /* 0x0000000132047887 */ /* 0x000fcc0008000000 */
[----:B---34-:R-:W-:Y:S01]  /*1ae0*/  MOV R0, UR4 ;  /* 0x0000000400007c02 */ /* 0x018fe20008000f00 */
[----:B------:R-:W-:Y:S05]  /*1af0*/  WARPSYNC.ALL ;  /* 0x0000000000007948 */ /* 0x000fea0003800000 */
[----:B------:R-:W-:-:S04]  /*1b00*/  IADD3 R0, -R0, UR50, RZ ;  /* 0x0000003200007c10 */ /* 0x000fc8000fffe1ff */
[----:B------:R-:W-:Y:S01]  /*1b10*/  ISETP.GE.AND P1, PT, R0, 0x1, PT ;  /* 0x000000010000780c */ /* 0x000fe20003f26270 */
[----:B------:R-:W-:Y:S01]  /*1b20*/  UIADD3 UR4, UR51, 0x28400, URZ ;  /* 0x0002840033047890 */ /* 0x000fe2000fffe03f */
[----:B------:R-:W-:Y:S01]  /*1b30*/  WARPGROUP.ARRIVE ;  /* 0x00000000000079c5 */ /* 0x000fe20000000000 */
[----:B------:R-:W-:Y:S01]  /*1b40*/  UMOV UR9, 0x40000040 ;  /* 0x4000004000097882 */ /* 0x000fe20000000000 */
[----:B------:R-:W-:Y:S01]  /*1b50*/  UMOV UR11, 0x40000040 ;  /* 0x40000040000b7882 */ /* 0x000fe20000000000 */
[----:B------:R-:W-:-:S04]  /*1b60*/  USHF.R.U32.HI UR4, URZ, 0x4, UR4 ;  /* 0x000000043f047899 */ /* 0x000fc80008011604 */
[----:B------:R-:W-:Y:S02]  /*1b70*/  ULOP3.LUT UR5, UR4, 0x3fff, URZ, 0xc0, !UPT ;  /* 0x00003fff04057892 */ /* 0x000fe4000f8ec03f */
[----:B------:R-:W-:Y:S02]  /*1b80*/  ULOP3.LUT UR4, UR44, 0x10000, URZ, 0xfc, !UPT ;  /* 0x000100002c047892 */ /* 0x000fe4000f8efc3f */
[----:B------:R-:W-:Y:S02]  /*1b90*/  ULOP3.LUT UR5, UR5, 0x10000, URZ, 0xfc, !UPT ;  /* 0x0001000005057892 */ /* 0x000fe4000f8efc3f */
[----:B------:R-:W-:Y:S02]  /*1ba0*/  ULEA UR6, UR48, UR4, 0xb ;  /* 0x0000000430067291 */ /* 0x000fe4000f8e583f */
[----:B------:R-:W-:-:S05]  /*1bb0*/  ULEA UR7, UR48, UR5, 0xa ;  /* 0x0000000530077291 */ /* 0x000fca000f8e503f */
[----:B------:R-:W-:Y:S02]  /*1bc0*/  UMOV UR8, UR6 ;  /* 0x0000000600087c82 */ /* 0x000fe40008000000 */
[----:B------:R-:W-:Y:S02]  /*1bd0*/  UMOV UR10, UR7 ;  /* 0x00000007000a7c82 */ /* 0x000fe40008000000 */
[----:B------:R-:W-:Y:S01]  /*1be0*/  HGMMA.64x128x16.F32 R88, gdesc[UR8], RZ, !UPT, gsb0 ;  /* 0x01e00000085879f0 */ /* 0x000fe2000c0008ff */
[----:B------:R-:W-:Y:S01]  /*1bf0*/  UIADD3 UR8, UR6, 0x400, URZ ;  /* 0x0000040006087890 */ /* 0x000fe2000fffe03f */
[----:B------:R-:W-:Y:S01]  /*1c00*/  UMOV UR9, 0x40000040 ;  /* 0x4000004000097882 */ /* 0x000fe20000000000 */
[----:B------:R-:W-:Y:S02]  /*1c10*/  WARPGROUP.DEPBAR.LE gsb0, 0x0 ;  /* 0x00008000000079c5 */ /* 0x000fe40000010000 */
[----:B------:R-:W-:-:S07]  /*1c20*/  WARPGROUP.ARRIVE ;  /* 0x00000000000079c5 */ /* 0x000fce0000000000 */
[----:B------:R-:W-:Y:S01]  /*1c30*/  HGMMA.64x128x16.F32 R24, gdesc[UR8], RZ, !UPT, gsb0 ;  /* 0x01e00000081879f0 */ /* 0x000fe2000c0008ff */
[----:B------:R-:W-:Y:S02]  /*1c40*/  UIADD3 UR8, UR6, 0x2, URZ ;  /* 0x0000000206087890 */ /* 0x000fe4000fffe03f */
[----:B------:R-:W-:Y:S01]  /*1c50*/  UIADD3 UR10, UR7, 0x2, URZ ;  /* 0x00000002070a7890 */ /* 0x000fe2000fffe03f */
[----:B------:R-:W-:Y:S01]  /*1c60*/  UMOV UR9, 0x40000040 ;  /* 0x4000004000097882 */ /* 0x000fe20000000000 */
[----:B------:R-:W-:Y:S01]  /*1c70*/  UMOV UR11, 0x40000040 ;  /* 0x40000040000b7882 */ /* 0x000fe20000000000 */
[----:B------:R-:W-:Y:S02]  /*1c80*/  WARPGROUP.DEPBAR.LE gsb0, 0x0 ;  /* 0x00008000000079c5 */ /* 0x000fe40000010000 */
[----:B------:R-:W-:-:S06]  /*1c90*/  WARPGROUP.ARRIVE ;  /* 0x00000000000079c5 */ /* 0x000fcc0000000000 */
[----:B------:R-:W-:Y:S01]  /*1ca0*/  HGMMA.64x128x16.F32 R88, gdesc[UR8], R88, gsb0 ;  /* 0x01e00000085879f0 */ /* 0x000fe20008000858 */
[----:B------:R-:W-:Y:S01]  /*1cb0*/  UIADD3 UR8, UR6, 0x402, URZ ;  /* 0x0000040206087890 */ /* 0x000fe2000fffe03f */
[----:B------:R-:W-:Y:S01]  /*1cc0*/  UMOV UR9, 0x40000040 ;  /* 0x4000004000097882 */ /* 0x000fe20000000000 */
[----:B------:R-:W-:Y:S02]  /*1cd0*/  WARPGROUP.DEPBAR.LE gsb0, 0x0 ;  /* 0x00008000000079c5 */ /* 0x000fe40000010000 */
[----:B------:R-:W-:-:S07]  /*1ce0*/  WARPGROUP.ARRIVE ;  /* 0x00000000000079c5 */ /* 0x000fce0000000000 */
[----:B------:R-:W-:Y:S01]  /*1cf0*/  HGMMA.64x128x16.F32 R24, gdesc[UR8], R24, gsb0 ;  /* 0x01e00000081879f0 */ /* 0x000fe20008000818 */
        /* <DEDUP_REMOVED lines=23> */
[----:B------:R-:W-:Y:S03]  /*1e70*/  HGMMA.64x128x16.F32 R24, gdesc[UR8], R24, gsb0 ;  /* 0x01e00000081879f0 */ /* 0x000fe60008000818 */
[----:B------:R-:W-:Y:S02]  /*1e80*/  WARPGROUP.DEPBAR.LE gsb0, 0x0 ;  /* 0x00008000000079c5 */ /* 0x000fe40000010000 */
[----:B------:R-:W-:Y:S05]  /*1e90*/  @!P1 BRA `(.L_x_28) ;  /* 0x0000000400649947 */ /* 0x000fea0003800000 */
[----:B------:R-:W-:Y:S02]  /*1ea0*/  UIADD3 UR6, UR48, 0x1, URZ ;  /* 0x0000000130067890 */ /* 0x000fe4000fffe03f */
[----:B------:R-:W-:Y:S02]  /*1eb0*/  MOV R3, UR48 ;  /* 0x0000003000037c02 */ /* 0x000fe40008000f00 */
[----:B------:R-:W-:-:S04]  /*1ec0*/  UISETP.NE.AND UP0, UPT, UR6, 0x4, UPT ;  /* 0x000000040600788c */ /* 0x000fc8000bf05270 */
[----:B------:R-:W-:Y:S02]  /*1ed0*/  USEL UR7, URZ, 0x1, UP0 ;  /* 0x000000013f077887 */ /* 0x000fe40008000000 */
[----:B------:R-:W-:Y:S02]  /*1ee0*/  USEL UR6, UR6, URZ, UP0 ;  /* 0x0000003f06067287 */ /* 0x000fe40008000000 */
[----:B------:R-:W-:-:S06]  /*1ef0*/  ULOP3.LUT UR7, UR39, UR7, URZ, 0x3c, !UPT ;  /* 0x0000000727077292 */ /* 0x000fcc000f8e3c3f */
[----:B------:R-:W-:-:S07]  /*1f00*/  MOV R6, UR7 ;  /* 0x0000000700067c02 */ /* 0x000fce0008000f00 */
.L_x_35:
[----:B------:R-:W-:Y:S05]  /*1f10*/  @!P0 BRA `(.L_x_29) ;  /* 0x0000000000048947 */ /* 0x000fea0003800000 */
[----:B-1----:R-:W-:Y:S01]  /*1f20*/  BPT.TRAP 0x1 ;  /* 0x000000040000795c */ /* 0x002fe20000300000 */
.L_x_29:
[----:B------:R-:W-:Y:S01]  /*1f30*/  ULEA UR7, UR6, UR51, 0x3 ;  /* 0x0000003306077291 */ /* 0x000fe2000f8e183f */
[----:B--2---:R-:W-:-:S08]  /*1f40*/  SHF.L.U32 R4, R6, 0x1f, RZ ;  /* 0x0000001f06047819 */ /* 0x004fd000000006ff */
[----:B------:R2:W3:Y:S01]  /*1f50*/  SYNCS.PHASECHK.TRANS64.TRYWAIT P1, [UR7], R4 ;  /* 0x00000004ff0075a7 */ /* 0x0004e20008020147 */
[----:B------:R-:W-:Y:S05]  /*1f60*/  @!P0 BRA `(.L_x_30) ;  /* 0x0000000000048947 */ /* 0x000fea0003800000 */
[----:B-1----:R-:W-:Y:S01]  /*1f70*/  BPT.TRAP 0x1 ;  /* 0x000000040000795c */ /* 0x002fe20000300000 */
.L_x_30:
[----:B---3--:R-:W-:Y:S05]  /*1f80*/  @P1 BRA `(.L_x_31) ;  /* 0x0000000000081947 */ /* 0x008fea0003800000 */
[----:B------:R-:W3:Y:S02]  /*1f90*/  SYNCS.PHASECHK.TRANS64.TRYWAIT P1, [UR7], R4 ;  /* 0x00000004ff0075a7 */ /* 0x000ee40008020147 */
[----:B---3--:R-:W-:Y:S05]  /*1fa0*/  @!P1 BRA `(.L_x_32) ;  /* 0x0000014000409947 */ /* 0x008fea0003800000 */
.L_x_31:
[----:B------:R-:W-:Y:S01]  /*1fb0*/  ULEA UR7, UR6, UR4, 0xb ;  /* 0x0000000406077291 */ /* 0x000fe2000f8e583f */
[----:B------:R-:W-:Y:S01]  /*1fc0*/  WARPGROUP.ARRIVE ;  /* 0x00000000000079c5 */ /* 0x000fe20000000000 */
[----:B------:R-:W-:Y:S01]  /*1fd0*/  ULEA UR12, UR6, UR5, 0xa ;  /* 0x00000005060c7291 */ /* 0x000fe2000f8e503f */
[----:B------:R-:W-:Y:S01]  /*1fe0*/  UMOV UR9, 0x40000040 ;  /* 0x4000004000097882 */ /* 0x000fe20000000000 */
[----:B------:R-:W-:-:S03]  /*1ff0*/  UMOV UR11, 0x40000040 ;  /* 0x40000040000b7882 */ /* 0x000fc60000000000 */
[----:B------:R-:W-:Y:S02]  /*2000*/  UMOV UR8, UR7 ;  /* 0x0000000700087c82 */ /* 0x000fe40008000000 */
[----:B------:R-:W-:Y:S02]  /*2010*/  UMOV UR10, UR12 ;  /* 0x0000000c000a7c82 */ /* 0x000fe40008000000 */
        /* <DEDUP_REMOVED lines=44> */
[----:B-1----:R-:W-:Y:S01]  /*22e0*/  BPT.TRAP 0x1 ;  /* 0x000000040000795c */ /* 0x002fe20000300000 */
.L_x_33:
[----:B------:R-:W-:Y:S01]  /*22f0*/  ISETP.NE.AND P1, PT, R23, RZ, PT ;  /* 0x000000ff1700720c */ /* 0x000fe20003f25270 */
[----:B------:R-:W-:-:S12]  /*2300*/  UISETP.GT.U32.AND UP0, UPT, UR37, 0x1, UPT ;  /* 0x000000012500788c */ /* 0x000fd8000bf04070 */
[----:B--23--:R-:W-:-:S04]  /*2310*/  @P1 LEA R4, R3, UR51, 0x3 ;  /* 0x0000003303041c11 */ /* 0x00cfc8000f8e18ff */
[----:B------:R-:W-:-:S04]  /*2320*/  @P1 IADD3 R5, R4, 0x20, RZ ;  /* 0x0000002004051810 */ /* 0x000fc80007ffe0ff */
[----:B------:R-:W-:-:S04]  /*2330*/  @P1 PRMT R5, R152, 0x654, R5 ;  /* 0x0000065498051816 */ /* 0x000fc80000000005 */
[----:B------:R2:W-:Y:S01]  /*2340*/  @P1 SYNCS.ARRIVE.TRANS64.RED.A1T0 RZ, [R5+URZ], RZ ;  /* 0x000000ff05ff19a7 */ /* 0x0005e2000810043f */
[----:B------:R-:W-:-:S13]  /*2350*/  PLOP3.LUT P1, PT, PT, PT, UP0, 0x80, 0x0 ;  /* 0x000000000000781c */ /* 0x000fda0003f2f008 */
[----:B--2---:R-:W-:Y:S05]  /*2360*/  @P1 BRA `(.L_x_34) ;  /* 0x0000000000041947 */ /* 0x004fea0003800000 */
[----:B-1----:R-:W-:Y:S01]  /*2370*/  BPT.TRAP 0x1 ;  /* 0x000000040000795c */ /* 0x002fe20000300000 */
.L_x_34:
[----:B------:R-:W-:Y:S01]  /*2380*/  UIADD3 UR6, UR6, 0x1, URZ ;  /* 0x0000000106067890 */ /* 0x000fe2000fffe03f */
[C---:B------:R-:W-:Y:S02]  /*2390*/  ISETP.GT.AND P2, PT, R0.reuse, 0x1, PT ;  /* 0x000000010000780c */ /* 0x040fe40003f44270 */
[----:B------:R-:W-:Y:S01]  /*23a0*/  IADD3 R3, R3, 0x1, RZ ;  /* 0x0000000103037810 */ /* 0x000fe20007ffe0ff */
[----:B------:R-:W-:Y:S01]  /*23b0*/  UISETP.NE.AND UP0, UPT, UR6, 0x4, UPT ;  /* 0x000000040600788c */ /* 0x000fe2000bf05270 */
[----:B------:R-:W-:Y:S02]  /*23c0*/  IADD3 R0, R0, -0x1, RZ ;  /* 0xffffffff00007810 */ /* 0x000fe40007ffe0ff */
[C---:B------:R-:W-:Y:S01]  /*23d0*/  ISETP.NE.AND P1, PT, R3.reuse, 0x4, PT ;  /* 0x000000040300780c */ /* 0x040fe20003f25270 */
[----:B------:R-:W-:Y:S02]  /*23e0*/  USEL UR7, URZ, 0x1, UP0 ;  /* 0x000000013f077887 */ /* 0x000fe40008000000 */
[----:B------:R-:W-:Y:S01]  /*23f0*/  USEL UR6, UR6, URZ, UP0 ;  /* 0x0000003f06067287 */ /* 0x000fe20008000000 */
[----:B------:R-:W-:-:S03]  /*2400*/  SEL R3, R3, RZ, P1 ;  /* 0x000000ff03037207 */ /* 0x000fc60000800000 */
[----:B------:R-:W-:Y:S01]  /*2410*/  LOP3.LUT R6, R6, UR7, RZ, 0x3c, !PT ;  /* 0x0000000706067c12 */ /* 0x000fe2000f8e3cff */
[----:B------:R-:W-:Y:S07]  /*2420*/  @P2 BRA `(.L_x_35) ;  /* 0xfffffff800b82947 */ /* 0x000fee000383ffff */
.L_x_28:
[----:B------:R-:W3:Y:S02]  /*2430*/  LDC R0, c[0x0][0x28c] ;  /* 0x0000a300ff007b82 */ /* 0x000ee40000000800 */
[----:B---3--:R-:W-:-:S13]  /*2440*/  ISETP.GE.AND P1, PT, R0, 0x1, PT ;  /* 0x000000010000780c */ /* 0x008fda0003f26270 */
[----:B------:R-:W-:Y:S05]  /*2450*/  @!P1 BRA `(.L_x_36) ;  /* 0x0000000000489947 */ /* 0x000fea0003800000 */
[----:B------:R-:W-:Y:S05]  /*2460*/  @!P0 BRA `(.L_x_37) ;  /* 0x0000000000048947 */ /* 0x000fea0003800000 */
[----:B-1----:R-:W-:Y:S01]  /*2470*/  BPT.TRAP 0x1 ;  /* 0x000000040000795c */ /* 0x002fe20000300000 */
.L_x_37:
[----:B------:R-:W-:Y:S01]  /*2480*/  ISETP.NE.AND P0, PT, R23, RZ, PT ;  /* 0x000000ff1700720c */ /* 0x000fe20003f05270 */
[----:B------:R-:W-:Y:S01]  /*2490*/  UISETP.LT.AND UP1, UPT, UR50, 0x1, UPT ;  /* 0x000000013200788c */ /* 0x000fe2000bf21270 */
[----:B------:R-:W-:-:S11]  /*24a0*/  MOV R3, UR51 ;  /* 0x0000003300037c02 */ /* 0x000fd60008000f00 */
[----:B------:R-:W-:-:S05]  /*24b0*/  VOTEU.ANY UP0, P0 ;  /* 0x00000000003f7886 */ /* 0x000fca0000000100 */
[----:B------:R-:W-:-:S04]  /*24c0*/  @UP0 USEL UR4, UR50, 0x1, UP1 ;  /* 0x0000000132040887 */ /* 0x000fc80008800000 */
[----:B------:R-:W-:Y:S02]  /*24d0*/  @UP0 UIADD3 UR4, UR48, UR50, -UR4 ;  /* 0x0000003230040290 */ /* 0x000fe4000fffe804 */
[----:B------:R-:W-:-:S04]  /*24e0*/  UISETP.GT.U32.AND UP0, UPT, UR37, 0x1, UPT ;  /* 0x000000012500788c */ /* 0x000fc8000bf04070 */
[----:B------:R-:W-:-:S04]  /*24f0*/  MOV R0, UR4 ;  /* 0x0000000400007c02 */ /* 0x000fc80008000f00 */
[----:B------:R-:W-:-:S04]  /*2500*/  @P0 SHF.L.U32 R0, R0, 0x3, RZ ;  /* 0x0000000300000819 */ /* 0x000fc800000006ff */
[----:B------:R-:W-:-:S04]  /*2510*/  @P0 LOP3.LUT R0, R0, 0x18, RZ, 0xc0, !PT ;  /* 0x0000001800000812 */ /* 0x000fc800078ec0ff */
[----:B------:R-:W-:-:S04]  /*2520*/  @P0 IADD3 R3, R3, 0x20, R0 ;  /* 0x0000002003030810 */ /* 0x000fc80007ffe000 */
[----:B------:R-:W-:-:S04]  /*2530*/  @P0 PRMT R3, R152, 0x654, R3 ;  /* 0x0000065498030816 */ /* 0x000fc80000000003 */
[----:B------:R3:W-:Y:S01]  /*2540*/  @P0 SYNCS.ARRIVE.TRANS64.RED.A1T0 RZ, [R3+URZ], RZ ;  /* 0x000000ff03ff09a7 */ /* 0x0007e2000810043f */
[----:B------:R-:W-:-:S13]  /*2550*/  PLOP3.LUT P0, PT, PT, PT, UP0, 0x80, 0x0 ;  /* 0x000000000000781c */ /* 0x000fda0003f0f008 */
[----:B---3--:R-:W-:Y:S05]  /*2560*/  @P0 BRA `(.L_x_36) ;  /* 0x0000000000040947 */ /* 0x008fea0003800000 */
[----:B-1----:R-:W-:Y:S01]  /*2570*/  BPT.TRAP 0x1 ;  /* 0x000000040000795c */ /* 0x002fe20000300000 */
.L_x_36:
[----:B------:R-:W-:Y:S01]  /*2580*/  UIADD3 UR4, UR51, 0x200, URZ ;  /* 0x0000020033047890 */ /* 0x000fe2000fffe03f */
[----:B------:R-:W-:Y:S02]  /*2590*/  R2UR UR46, R19 ;  /* 0x00000000132e72ca */ /* 0x000fe400000e0000 */
[----:B------:R-:W-:Y:S01]  /*25a0*/  R2UR UR45, R156 ;  /* 0x000000009c2d72ca */ /* 0x000fe200000e0000 */
[----:B------:R-:W-:-:S06]  /*25b0*/  ULOP3.LUT UP0, URZ, UR4, 0x1bf, URZ, 0xc0, !UPT ;  /* 0x000001bf043f7892 */ /* 0x000fcc000f80c03f */
[----:B------:R-:W-:-:S04]  /*25c0*/  PLOP3.LUT P0, PT, PT, PT, UP0, 0x80, 0x0 ;  /* 0x000000000000781c */ /* 0x000fc80003f0f008 */
[----:B------:R-:W-:Y:S02]  /*25d0*/  USHF.L.U32 UR46, UR46, 0x8, URZ ;  /* 0x000000082e2e7899 */ /* 0x000fe4000800063f */
[----:B------:R-:W-:-:S07]  /*25e0*/  USHF.L.U32 UR45, UR45, 0x7, URZ ;  /* 0x000000072d2d7899 */ /* 0x000fce000800063f */
[----:B------:R-:W-:Y:S05]  /*25f0*/  @!P0 BRA `(.L_x_38) ;  /* 0x00000000007c8947 */ /* 0x000fea0003800000 */
        /* <DEDUP_REMOVED lines=16> */
.L_x_39:
[----:B------:R1:W2:Y:S01]  /*2700*/  LDC.64 R14, c[0x4][R19] ;  /* 0x01000000130e7b82 */ /* 0x0002a20000000a00 */
[----:B------:R-:W-:Y:S01]  /*2710*/  ULDC.64 UR4, c[0x4][0x80] ;  /* 0x0100200000047ab9 */ /* 0x000fe20000000a00 */
[----:B------:R-:W-:Y:S01]  /*2720*/  ULDC.64 UR6, c[0x4][0x10] ;  /* 0x0100040000067ab9 */ /* 0x000fe20000000a00 */
[----:B------:R-:W-:Y:S02]  /*2730*/  MOV R4, UR4 ;  /* 0x0000000400047c02 */ /* 0x000fe40008000f00 */
        /* <DEDUP_REMOVED lines=8> */
[----:B-1----:R-:W-:-:S07]  /*27c0*/  MOV R13, RZ ;  /* 0x000000ff000d7202 */ /* 0x002fce0000000f00 */
[----:B------:R-:W-:-:S07]  /*27d0*/  LEPC R20, `(.L_x_38) ;  /* 0x000000001014794e */ /* 0x000fce0000000000 */
[----:B--2---:R-:W-:Y:S05]  /*27e0*/  CALL.ABS.NOINC R14 ;  /* 0x000000000e007343 */ /* 0x004fea0003c00000 */
.L_x_38:
[----:B------:R-:W3:Y:S02]  /*27f0*/  LDC.64 R8, c[0x0][0x590] ;  /* 0x00016400ff087b82 */ /* 0x000ee40000000a00 */
[----:B---3--:R-:W-:-:S04]  /*2800*/  ISETP.NE.U32.AND P2, PT, R8, RZ, PT ;  /* 0x000000ff0800720c */ /* 0x008fc80003f45070 */
[----:B------:R-:W-:-:S13]  /*2810*/  ISETP.NE.AND.EX P2, PT, R9, RZ, PT, P2 ;  /* 0x000000ff0900720c */ /* 0x000fda0003f45320 */
[----:B------:R-:W-:Y:S05]  /*2820*/  @!P2 BRA `(.L_x_40) ;  /* 0x000000000034a947 */ /* 0x000fea0003800000 */
[----:B------:R-:W-:Y:S02]  /*2830*/  ULDC.64 UR4, c[0x0][0x588] ;  /* 0x0001620000047ab9 */ /* 0x000fe40000000a00 */
[----:B------:R-:W-:-:S04]  /*2840*/  ISETP.NE.U32.AND P0, PT, RZ, UR4, PT ;  /* 0x00000004ff007c0c */ /* 0x000fc8000bf05070 */
[----:B------:R-:W-:-:S13]  /*2850*/  ISETP.NE.AND.EX P0, PT, RZ, UR5, PT, P0 ;  /* 0x00000005ff007c0c */ /* 0x000fda000bf05300 */
[----:B------:R-:W-:Y:S05]  /*2860*/  @!P0 BRA `(.L_x_41) ;  /* 0x0000000000188947 */ /* 0x000fea0003800000 */
[----:B--2---:R-:W2:Y:S01]  /*2870*/  LDC.64 R4, c[0x0][0x588] ;  /* 0x00016200ff047b82 */ /* 0x004ea20000000a00 */
[----:B------:R-:W-:-:S04]  /*2880*/  IMAD R3, R8, UR47, RZ ;  /* 0x0000002f08037c24 */ /* 0x000fc8000f8e02ff */
[----:B--2---:R-:W-:-:S05]  /*2890*/  IMAD.WIDE R4, R3, 0x4, R4 ;  /* 0x0000000403047825 */ /* 0x004fca00078e0204 */
[----:B-----5:R3:W5:Y:S01]  /*28a0*/  LDG.E R153, desc[UR56][R4.64] ;  /* 0x0000003804997981 */ /* 0x020762000c1e1900 */
[----:B------:R-:W-:Y:S01]  /*28b0*/  MOV R22, 0x1 ;  /* 0x0000000100167802 */ /* 0x000fe20000000f00 */
[----:B------:R-:W-:Y:S06]  /*28c0*/  BRA `(.L_x_40) ;  /* 0x00000000000c7947 */ /* 0x000fec0003800000 */
.L_x_41:
[----:B------:R-:W-:Y:S01]  /*28d0*/  ULDC UR4, c[0x0][0x580] ;  /* 0x0001600000047ab9 */ /* 0x000fe20000000800 */
[----:B------:R-:W-:Y:S02]  /*28e0*/  MOV R22, 0x1 ;  /* 0x0000000100167802 */ /* 0x000fe40000000f00 */
[----:B-----5:R-:W-:-:S07]  /*28f0*/  MOV R153, UR4 ;  /* 0x0000000400997c02 */ /* 0x020fce0008000f00 */
.L_x_40:
[----:B------:R-:W4:Y:S02]  /*2900*/  LDC.64 R6, c[0x0][0x5b0] ;  /* 0x00016c00ff067b82 */ /* 0x000f240000000a00 */
[----:B----4-:R-:W-:-:S04]  /*2910*/  ISETP.NE.U32.AND P0, PT, R6, RZ, PT ;  /* 0x000000ff0600720c */ /* 0x010fc80003f05070 */
[----:B------:R-:W-:-:S13]  /*2920*/  ISETP.NE.AND.EX P0, PT, R7, RZ, PT, P0 ;  /* 0x000000ff0700720c */ /* 0x000fda0003f05300 */
[----:B------:R-:W-:Y:S05]  /*2930*/  @!P0 BRA `(.L_x_42) ;  /* 0x00000000002c8947 */ /* 0x000fea0003800000 */
[----:B------:R-:W-:Y:S02]  /*2940*/  ULDC.64 UR4, c[0x0][0x5a8] ;  /* 0x00016a0000047ab9 */ /* 0x000fe40000000a00 */
[----:B------:R-:W-:-:S04]  /*2950*/  ISETP.NE.U32.AND P0, PT, RZ, UR4, PT ;  /* 0x00000004ff007c0c */ /* 0x000fc8000bf05070 */
[----:B------:R-:W-:-:S13]  /*2960*/  ISETP.NE.AND.EX P0, PT, RZ, UR5, PT, P0 ;  /* 0x00000005ff007c0c */ /* 0x000fda000bf05300 */
[----:B------:R-:W-:Y:S05]  /*2970*/  @!P0 BRA `(.L_x_43) ;  /* 0x0000000000148947 */ /* 0x000fea0003800000 */
[----:B--23--:R-:W2:Y:S01]  /*2980*/  LDC.64 R4, c[0x0][0x5a8] ;  /* 0x00016a00ff047b82 */ /* 0x00cea20000000a00 */
[----:B------:R-:W-:-:S04]  /*2990*/  IMAD R3, R6, UR47, RZ ;  /* 0x0000002f06037c24 */ /* 0x000fc8000f8e02ff */
[----:B--2---:R-:W-:-:S05]  /*29a0*/  IMAD.WIDE R4, R3, 0x4, R4 ;  /* 0x0000000403047825 */ /* 0x004fca00078e0204 */
[----:B-----5:R4:W5:Y:S01]  /*29b0*/  LDG.E R154, desc[UR56][R4.64] ;  /* 0x00000038049a7981 */ /* 0x020962000c1e1900 */
[----:B------:R-:W-:Y:S05]  /*29c0*/  BRA `(.L_x_42) ;  /* 0x0000000000087947 */ /* 0x000fea0003800000 */
.L_x_43:
[----:B------:R-:W-:Y:S02]  /*29d0*/  ULDC UR4, c[0x0][0x5a0] ;  /* 0x0001680000047ab9 */ /* 0x000fe40000000800 */
[----:B-----5:R-:W-:-:S07]  /*29e0*/  MOV R154, UR4 ;  /* 0x00000004009a7c02 */ /* 0x020fce0008000f00 */
.L_x_42:
[----:B------:R-:W-:Y:S01]  /*29f0*/  ULDC.64 UR4, c[0x0][0x588] ;  /* 0x0001620000047ab9 */ /* 0x000fe20000000a00 */
[----:B------:R-:W-:Y:S01]  /*2a00*/  ISETP.NE.U32.AND P3, PT, R8, RZ, PT ;  /* 0x000000ff0800720c */ /* 0x000fe20003f65070 */
[----:B------:R-:W-:Y:S02]  /*2a10*/  UISETP.NE.U32.AND UP0, UPT, UR4, URZ, UPT ;  /* 0x0000003f0400728c */ /* 0x000fe4000bf05070 */
[----:B------:R-:W-:Y:S02]  /*2a20*/  ISETP.NE.U32.AND P4, PT, RZ, UR4, PT ;  /* 0x00000004ff007c0c */ /* 0x000fe4000bf85070 */
[----:B------:R-:W-:Y:S01]  /*2a30*/  ISETP.NE.AND.EX P3, PT, R9, RZ, PT, P3 ;  /* 0x000000ff0900720c */ /* 0x000fe20003f65330 */
[----:B------:R-:W-:Y:S02]  /*2a40*/  UISETP.NE.AND.EX UP0, UPT, UR5, URZ, UPT, UP0 ;  /* 0x0000003f0500728c */ /* 0x000fe4000bf05300 */
[----:B------:R-:W-:Y:S02]  /*2a50*/  ISETP.NE.AND.EX P4, PT, RZ, UR5, PT, P4 ;  /* 0x00000005ff007c0c */ /* 0x000fe4000bf85340 */
[----:B------:R-:W-:-:S02]  /*2a60*/  PLOP3.LUT P0, PT, PT, PT, PT, 0x8, 0x0 ;  /* 0x000000000000781c */ /* 0x000fc40003f0e170 */
[----:B------:R-:W-:-:S04]  /*2a70*/  PLOP3.LUT P1, PT, PT, PT, UP0, 0x80, 0x0 ;  /* 0x000000000000781c */ /* 0x000fc80003f2f008 */
[----:B------:R-:W-:-:S05]  /*2a80*/  PLOP3.LUT P1, PT, P1, PT, PT, 0x8, 0x0 ;  /* 0x000000000000781c */ /* 0x000fca0000f2e170 */
[----:B------:R-:W-:Y:S08]  /*2a90*/  @P4 BRA P3, `(.L_x_44) ;  /* 0x0000000000244947 */ /* 0x000ff00001800000 */
[----:B------:R-:W-:Y:S04]  /*2aa0*/  BSSY B0, `(.L_x_44) ;  /* 0x0000008000007945 */ /* 0x000fe80003800000 */
[----:B------:R-:W-:Y:S05]  /*2ab0*/  @!P2 BRA `(.L_x_45) ;  /* 0x000000000014a947 */ /* 0x000fea0003800000 */
[----:B------:R-:W-:Y:S02]  /*2ac0*/  LOP3.LUT P3, RZ, R22, 0xff, RZ, 0xc0, !PT ;  /* 0x000000ff16ff7812 */ /* 0x000fe4000786c0ff */
[----:B------:R-:W-:-:S11]  /*2ad0*/  PLOP3.LUT P0, PT, P1, PT, PT, 0x80, 0x0 ;  /* 0x000000000000781c */ /* 0x000fd60000f0f070 */
[----:B------:R-:W-:Y:S05]  /*2ae0*/  @!P3 BRA `(.L_x_46) ;  /* 0x00000000000cb947 */ /* 0x000fea0003800000 */
[----:B-----5:R-:W-:Y:S01]  /*2af0*/  FSETP.EQ.AND P0, PT, R153, RZ, PT ;  /* 0x000000ff9900720b */ /* 0x020fe20003f02000 */
[----:B------:R-:W-:-:S12]  /*2b00*/  BRA `(.L_x_46) ;  /* 0x0000000000047947 */ /* 0x000fd80003800000 */
.L_x_45:
[----:B-----5:R-:W-:-:S13]  /*2b10*/  FSETP.EQ.AND P0, PT, R153, RZ, PT ;  /* 0x000000ff9900720b */ /* 0x020fda0003f02000 */
.L_x_46:
[----:B-1----:R-:W-:Y:S05]  /*2b20*/  BSYNC B0 ;  /* 0x0000000000007941 */ /* 0x002fea0003800000 */
.L_x_44:
[----:B------:R-:W-:Y:S04]  /*2b30*/  BSSY B0, `(.L_x_47) ;  /* 0x0000007000007945 */ /* 0x000fe80003800000 */
[----:B------:R-:W-:Y:S05]  /*2b40*/  @!P2 BRA `(.L_x_48) ;  /* 0x000000000010a947 */ /* 0x000fea0003800000 */
[----:B------:R-:W-:-:S13]  /*2b50*/  LOP3.LUT P2, RZ, R22, 0xff, RZ, 0xc0, !PT ;  /* 0x000000ff16ff7812 */ /* 0x000fda000784c0ff */
[----:B------:R-:W-:Y:S05]  /*2b60*/  @!P2 BRA `(.L_x_49) ;  /* 0x00000000000ca947 */ /* 0x000fea0003800000 */
[----:B-----5:R-:W-:Y:S01]  /*2b70*/  FSETP.EQ.AND P1, PT, R153, RZ, PT ;  /* 0x000000ff9900720b */ /* 0x020fe20003f22000 */
[----:B------:R-:W-:-:S12]  /*2b80*/  BRA `(.L_x_49) ;  /* 0x0000000000047947 */ /* 0x000fd80003800000 */
.L_x_48:
[----:B-----5:R-:W-:-:S13]  /*2b90*/  FSETP.EQ.AND P1, PT, R153, RZ, PT ;  /* 0x000000ff9900720b */ /* 0x020fda0003f22000 */
.L_x_49:
[----:B-1----:R-:W-:Y:S05]  /*2ba0*/  BSYNC B0 ;  /* 0x0000000000007941 */ /* 0x002fea0003800000 */
.L_x_47:
[----:B------:R-:W-:Y:S01]  /*2bb0*/  BSSY B0, `(.L_x_50) ;  /* 0x0000025000007945 */ /* 0x000fe20003800000 */
[----:B------:R-:W-:Y:S02]  /*2bc0*/  MOV R12, RZ ;  /* 0x000000ff000c7202 */ /* 0x000fe40000000f00 */
[----:B------:R-:W-:Y:S02]  /*2bd0*/  CS2R R10, SRZ ;  /* 0x00000000000a7805 */ /* 0x000fe4000001ff00 */
[----:B------:R-:W-:Y:S02]  /*2be0*/  CS2R R8, SRZ ;  /* 0x0000000000087805 */ /* 0x000fe4000001ff00 */
[----:B------:R-:W-:Y:S02]  /*2bf0*/  CS2R R6, SRZ ;  /* 0x0000000000067805 */ /* 0x000fe4000001ff00 */
[----:B--234-:R-:W-:Y:S01]  /*2c00*/  CS2R R4, SRZ ;  /* 0x0000000000047805 */ /* 0x01cfe2000001ff00 */
[----:B------:R-:W-:Y:S06]  /*2c10*/  @P0 BRA `(.L_x_51) ;  /* 0x0000000000780947 */ /* 0x000fec0003800000 */
[----:B------:R-:W-:-:S06]  /*2c20*/  UISETP.NE.AND UP0, UPT, UR49, 0x3, UPT ;  /* 0x000000033100788c */ /* 0x000fcc000bf05270 */
[----:B------:R-:W-:-:S13]  /*2c30*/  PLOP3.LUT P2, PT, PT, PT, UP0, 0x80, 0x0 ;  /* 0x000000000000781c */ /* 0x000fda0003f4f008 */
[----:B------:R-:W-:Y:S05]  /*2c40*/  @!P2 BRA `(.L_x_52) ;  /* 0x000000000004a947 */ /* 0x000fea0003800000 */
[----:B------:R-:W-:Y:S01]  /*2c50*/  BPT.TRAP 0x1 ;  /* 0x000000040000795c */ /* 0x000fe20000300000 */
.L_x_52:
[----:B------:R-:W-:Y:S02]  /*2c60*/  SHF.L.U32 R0, RZ, 0x1f, RZ ;  /* 0x0000001fff007819 */ /* 0x000fe400000006ff */
[----:B------:R-:W-:Y:S02]  /*2c70*/  MOV R12, 0x1 ;  /* 0x00000001000c7802 */ /* 0x000fe40000000f00 */
[----:B------:R-:W1:Y:S01]  /*2c80*/  SYNCS.PHASECHK.TRANS64.TRYWAIT P2, [UR51+0x40], R0 ;  /* 0x00004000ff0075a7 */ /* 0x000e620008040173 */
[----:B------:R-:W-:Y:S01]  /*2c90*/  MOV R11, RZ ;  /* 0x000000ff000b7202 */ /* 0x000fe20000000f00 */
[----:B-1----:R-:W-:Y:S06]  /*2ca0*/  @!P2 BRA `(.L_x_53) ;  /* 0x000001340018a947 */ /* 0x002fec0003800000 */
.L_x_614:
[----:B------:R-:W-:Y:S02]  /*2cb0*/  MOV R10, RZ ;  /* 0x000000ff000a7202 */ /* 0x000fe40000000f00 */
[----:B------:R-:W-:Y:S02]  /*2cc0*/  CS2R R8, SRZ ;  /* 0x0000000000087805 */ /* 0x000fe4000001ff00 */
[----:B------:R-:W-:Y:S02]  /*2cd0*/  CS2R R6, SRZ ;  /* 0x0000000000067805 */ /* 0x000fe4000001ff00 */
[----:B------:R-:W-:Y:S01]  /*2ce0*/  CS2R R4, SRZ ;  /* 0x0000000000047805 */ /* 0x000fe2000001ff00 */
[----:B------:R-:W-:Y:S06]  /*2cf0*/  @P1 BRA `(.L_x_51) ;  /* 0x0000000000401947 */ /* 0x000fec0003800000 */
[C---:B-1----:R-:W-:Y:S01]  /*2d00*/  SHF.L.U32 R0, R17.reuse, 0x4, RZ ;  /* 0x0000000411007819 */ /* 0x042fe200000006ff */
[----:B------:R-:W-:Y:S05]  /*2d10*/  WARPSYNC.ALL ;  /* 0x0000000000007948 */ /* 0x000fea0003800000 */
[----:B------:R-:W-:Y:S02]  /*2d20*/  SHF.L.U32 R3, R17, 0x5, RZ ;  /* 0x0000000511037819 */ /* 0x000fe400000006ff */
[----:B------:R-:W-:Y:S02]  /*2d30*/  SHF.R.U32.HI R5, RZ, 0x1, R17 ;  /* 0x00000001ff057819 */ /* 0x000fe40000011611 */
[----:B------:R-:W-:-:S02]  /*2d40*/  LOP3.LUT R0, R0, 0xe00, RZ, 0xc0, !PT ;  /* 0x00000e0000007812 */ /* 0x000fc400078ec0ff */
[----:B------:R-:W-:Y:S02]  /*2d50*/  LOP3.LUT R4, R3, 0xc0, RZ, 0xc0, !PT ;  /* 0x000000c003047812 */ /* 0x000fe400078ec0ff */
[----:B------:R-:W-:Y:S02]  /*2d60*/  SHF.L.U32 R7, R17, 0x2, RZ ;  /* 0x0000000211077819 */ /* 0x000fe400000006ff */
[----:B------:R-:W-:Y:S02]  /*2d70*/  LOP3.LUT R0, R0, 0x20, R3, 0xf8, !PT ;  /* 0x0000002000007812 */ /* 0x000fe400078ef803 */
[----:B------:R-:W-:Y:S02]  /*2d80*/  LOP3.LUT R4, R4, 0x8, R5, 0xf8, !PT ;  /* 0x0000000804047812 */ /* 0x000fe400078ef805 */
[----:B------:R-:W-:Y:S02]  /*2d90*/  LOP3.LUT R0, R0, 0x100, R3, 0xf8, !PT ;  /* 0x0000010000007812 */ /* 0x000fe400078ef803 */
[----:B------:R-:W-:-:S04]  /*2da0*/  LOP3.LUT R7, R4, 0x18, R7, 0x78, !PT ;  /* 0x0000001804077812 */ /* 0x000fc800078e7807 */
[----:B------:R-:W-:-:S04]  /*2db0*/  LOP3.LUT R0, R0, R7, RZ, 0xfc, !PT ;  /* 0x0000000700007212 */ /* 0x000fc800078efcff */
[----:B------:R-:W-:-:S04]  /*2dc0*/  LEA R0, R0, UR51, 0x1 ;  /* 0x0000003300007c11 */ /* 0x000fc8000f8e08ff */
[----:B------:R-:W-:Y:S01]  /*2dd0*/  LEA R8, R155, R0, 0x1 ;  /* 0x000000009b087211 */ /* 0x000fe200078e08ff */
[----:B------:R2:W3:Y:S05]  /*2de0*/  LDSM.16.M88.4 R4, [R0+0x200] ;  /* 0x000200000004783b */ /* 0x0004ea0000000200 */
[----:B------:R-:W4:Y:S02]  /*2df0*/  LDSM.16.M88.4 R8, [R8+0x200] ;  /* 0x000200000808783b */ /* 0x000f240000000200 */
.L_x_51:
[----:B------:R-:W-:Y:S05]  /*2e00*/  BSYNC B0 ;  /* 0x0000000000007941 */ /* 0x000fea0003800000 */
.L_x_50:
[--C-:B-123--:R-:W-:Y:S02]  /*2e10*/  HADD2.F32 R0, -RZ, R4.reuse.H0_H0 ;  /* 0x20000004ff007230 */ /* 0x10efe40000004100 */
[C---:B-----5:R-:W-:Y:S01]  /*2e20*/  FMUL R88, R154.reuse, R88 ;  /* 0x000000589a587220 */ /* 0x060fe20000400000 */
[--C-:B------:R-:W-:Y:S02]  /*2e30*/  HADD2.F32 R14, -RZ, R5.reuse.H1_H1 ;  /* 0x30000005ff0e7230 */ /* 0x100fe40000004100 */
[C---:B------:R-:W-:Y:S01]  /*2e40*/  FMUL R15, R154.reuse, R91 ;  /* 0x0000005b9a0f7220 */ /* 0x040fe20000400000 */
[----:B------:R-:W-:Y:S02]  /*2e50*/  HADD2.F32 R20, -RZ, R4.H1_H1 ;  /* 0x30000004ff147230 */ /* 0x000fe40000004100 */
[----:B------:R-:W-:Y:S01]  /*2e60*/  FFMA R13, R153, R0, R88 ;  /* 0x00000000990d7223 */ /* 0x000fe20000000058 */
[----:B------:R-:W-:Y:S02]  /*2e70*/  HADD2.F32 R88, -RZ, R6.H0_H0 ;  /* 0x20000006ff587230 */ /* 0x000fe40000004100 */
[C---:B------:R-:W-:Y:S01]  /*2e80*/  FMUL R3, R154.reuse, R92 ;  /* 0x0000005c9a037220 */ /* 0x040fe20000400000 */
[----:B------:R-:W-:Y:S01]  /*2e90*/  FMUL R156, R154, R89 ;  /* 0x000000599a9c7220 */ /* 0x000fe20000400000 */
[----:B------:R-:W-:-:S02]  /*2ea0*/  HADD2.F32 R0, -RZ, R5.H0_H0 ;  /* 0x20000005ff007230 */ /* 0x000fc40000004100 */
[C---:B------:R-:W-:Y:S01]  /*2eb0*/  FMUL R19, R154.reuse, R90 ;  /* 0x0000005a9a137220 */ /* 0x040fe20000400000 */
[C---:B------:R-:W-:Y:S01]  /*2ec0*/  FFMA R15, R153.reuse, R14, R15 ;  /* 0x0000000e990f7223 */ /* 0x040fe2000000000f */
[C---:B------:R-:W-:Y:S01]  /*2ed0*/  FFMA R14, R153.reuse, R88, R3 ;  /* 0x00000058990e7223 */ /* 0x040fe20000000003 */
[C---:B------:R-:W-:Y:S01]  /*2ee0*/  FFMA R20, R153.reuse, R20, R156 ;  /* 0x0000001499147223 */ /* 0x040fe2000000009c */
[----:B------:R-:W-:Y:S02]  /*2ef0*/  HADD2.F32 R88, -RZ, R6.H1_H1 ;  /* 0x30000006ff587230 */ /* 0x000fe40000004100 */
[----:B------:R-:W-:Y:S01]  /*2f00*/  FMUL R156, R154, R93 ;  /* 0x0000005d9a9c7220 */ /* 0x000fe20000400000 */
[--C-:B------:R-:W-:Y:S02]  /*2f10*/  HADD2.F32 R90, -RZ, R7.reuse.H0_H0 ;  /* 0x20000007ff5a7230 */ /* 0x100fe40000004100 */
[----:B------:R-:W-:Y:S01]  /*2f20*/  FFMA R19, R153, R0, R19 ;  /* 0x0000000099137223 */ /* 0x000fe20000000013 */
[----:B------:R-:W-:-:S02]  /*2f30*/  HADD2.F32 R92, -RZ, R7.H1_H1 ;  /* 0x30000007ff5c7230 */ /* 0x000fc40000004100 */
[C---:B------:R-:W-:Y:S01]  /*2f40*/  FMUL R3, R154.reuse, R94 ;  /* 0x0000005e9a037220 */ /* 0x040fe20000400000 */
[C---:B------:R-:W-:Y:S01]  /*2f50*/  FMUL R21, R154.reuse, R95 ;  /* 0x0000005f9a157220 */ /* 0x040fe20000400000 */
[----:B------:R-:W-:Y:S01]  /*2f60*/  MOV R0, 0x3bbb989d ;  /* 0x3bbb989d00007802 */ /* 0x000fe20000000f00 */
[C---:B------:R-:W-:Y:S01]  /*2f70*/  FFMA R89, R153.reuse, R88, R156 ;  /* 0x0000005899597223 */ /* 0x040fe2000000009c */
[C---:B------:R-:W-:Y:S01]  /*2f80*/  FFMA R88, R153.reuse, R90, R3 ;  /* 0x0000005a99587223 */ /* 0x040fe20000000003 */
[----:B------:R-:W-:Y:S01]  /*2f90*/  FFMA R21, R153, R92, R21 ;  /* 0x0000005c99157223 */ /* 0x000fe20000000015 */
[----:B------:R-:W-:Y:S01]  /*2fa0*/  MOV R3, 0x437c0000 ;  /* 0x437c000000037802 */ /* 0x000fe20000000f00 */
[--C-:B----4-:R-:W-:Y:S02]  /*2fb0*/  HADD2.F32 R92, -RZ, R8.reuse.H0_H0 ;  /* 0x20000008ff5c7230 */ /* 0x110fe40000004100 */
[----:B------:R-:W-:Y:S01]  /*2fc0*/  FFMA.SAT R90, -R13, R0, 0.5 ;  /* 0x3f0000000d5a7423 */ /* 0x000fe20000002100 */
[----:B------:R-:W-:Y:S01]  /*2fd0*/  FMUL R96, R154, R96 ;  /* 0x000000609a607220 */ /* 0x000fe20000400000 */
[----:B------:R-:W-:-:S02]  /*2fe0*/  HADD2.F32 R94, -RZ, R8.H1_H1 ;  /* 0x30000008ff5e7230 */ /* 0x000fc40000004100 */
[----:B------:R-:W-:Y:S01]  /*2ff0*/  FMUL R97, R154, R97 ;  /* 0x000000619a617220 */ /* 0x000fe20000400000 */
[-C--:B------:R-:W-:Y:S01]  /*3000*/  FFMA.RM R90, R90, R3.reuse, 12582913 ;  /* 0x4b4000015a5a7423 */ /* 0x080fe20000004003 */
[C---:B------:R-:W-:Y:S01]  /*3010*/  FFMA R93, R153.reuse, R92, R96 ;  /* 0x0000005c995d7223 */ /* 0x040fe20000000060 */
[----:B------:R-:W-:Y:S01]  /*3020*/  FFMA.SAT R156, -R20, R0, 0.5 ;  /* 0x3f000000149c7423 */ /* 0x000fe20000002100 */
[----:B------:R-:W-:Y:S01]  /*3030*/  FFMA R92, R153, R94, R97 ;  /* 0x0000005e995c7223 */ /* 0x000fe20000000061 */
[--C-:B------:R-:W-:Y:S02]  /*3040*/  HADD2.F32 R94, -RZ, R9.reuse.H0_H0 ;  /* 0x20000009ff5e7230 */ /* 0x100fe40000004100 */
[----:B------:R-:W-:Y:S01]  /*3050*/  FMUL R98, R154, R98 ;  /* 0x000000629a627220 */ /* 0x000fe20000400000 */
[----:B------:R-:W-:Y:S01]  /*3060*/  FADD R96, R90, -12583039 ;  /* 0xcb40007f5a607421 */ /* 0x000fe20000000000 */
[----:B------:R-:W-:Y:S01]  /*3070*/  FFMA.SAT R158, -R19, R0, 0.5 ;  /* 0x3f000000139e7423 */ /* 0x000fe20000002100 */
[-C--:B------:R-:W-:Y:S01]  /*3080*/  FFMA.RM R91, R156, R3.reuse, 12582913 ;  /* 0x4b4000019c5b7423 */ /* 0x080fe20000004003 */
[----:B------:R-:W-:Y:S01]  /*3090*/  FFMA R94, R153, R94, R98 ;  /* 0x0000005e995e7223 */ /* 0x000fe20000000062 */
[----:B------:R-:W-:Y:S01]  /*30a0*/  FFMA R96, -R13, 1.4426950216293334961, -R96 ;  /* 0x3fb8aa3b0d607823 */ /* 0x000fe20000000960 */
[----:B------:R-:W-:Y:S01]  /*30b0*/  FFMA.RM R98, R158, R3, 12582913 ;  /* 0x4b4000019e627423 */ /* 0x000fe20000004003 */
[----:B------:R-:W-:Y:S01]  /*30c0*/  FADD R95, R91, -12583039 ;  /* 0xcb40007f5b5f7421 */ /* 0x000fe20000000000 */
[----:B------:R-:W-:Y:S01]  /*30d0*/  FFMA.SAT R164, -R15, R0, 0.5 ;  /* 0x3f0000000fa47423 */ /* 0x000fe20000002100 */
[----:B------:R-:W-:Y:S01]  /*30e0*/  FFMA R156, -R13, 1.925963033500011079e-08, R96 ;  /* 0x32a570600d9c7823 */ /* 0x000fe20000000160 */
[----:B------:R-:W-:Y:S01]  /*30f0*/  FADD R162, R98, -12583039 ;  /* 0xcb40007f62a27421 */ /* 0x000fe20000000000 */
[----:B------:R-:W-:Y:S01]  /*3100*/  FFMA R95, -R20, 1.4426950216293334961, -R95 ;  /* 0x3fb8aa3b145f7823 */ /* 0x000fe2000000095f */
[----:B------:R-:W-:-:S02]  /*3110*/  HADD2.F32 R96, -RZ, R9.H1_H1 ;  /* 0x30000009ff607230 */ /* 0x000fc40000004100 */
[----:B------:R-:W-:Y:S01]  /*3120*/  FMUL R160, R154, R99 ;  /* 0x000000639aa07220 */ /* 0x000fe20000400000 */
[----:B------:R-:W-:Y:S01]  /*3130*/  FFMA R162, -R19, 1.4426950216293334961, -R162 ;  /* 0x3fb8aa3b13a27823 */ /* 0x000fe200000009a2 */
[----:B------:R-:W-:Y:S01]  /*3140*/  FFMA R158, -R20, 1.925963033500011079e-08, R95 ;  /* 0x32a57060149e7823 */ /* 0x000fe2000000015f */
[-C--:B------:R-:W-:Y:S01]  /*3150*/  FFMA.RM R99, R164, R3.reuse, 12582913 ;  /* 0x4b400001a4637423 */ /* 0x080fe20000004003 */
[----:B------:R-:W-:Y:S01]  /*3160*/  FFMA R95, R153, R96, R160 ;  /* 0x00000060995f7223 */ /* 0x000fe200000000a0 */
[----:B------:R-:W-:Y:S01]  /*3170*/  FFMA.SAT R166, -R14, R0, 0.5 ;  /* 0x3f0000000ea67423 */ /* 0x000fe20000002100 */
[--C-:B------:R-:W-:Y:S02]  /*3180*/  HADD2.F32 R96, -RZ, R10.reuse.H0_H0 ;  /* 0x2000000aff607230 */ /* 0x100fe40000004100 */
[----:B------:R-:W-:Y:S01]  /*3190*/  FFMA R160, -R19, 1.925963033500011079e-08, R162 ;  /* 0x32a5706013a07823 */ /* 0x000fe200000001a2 */
[----:B------:R-:W-:Y:S01]  /*31a0*/  FMUL R100, R154, R100 ;  /* 0x000000649a647220 */ /* 0x000fe20000400000 */
[----:B------:R-:W-:Y:S01]  /*31b0*/  FADD R164, R99, -12583039 ;  /* 0xcb40007f63a47421 */ /* 0x000fe20000000000 */
[----:B------:R-:W-:Y:S01]  /*31c0*/  FFMA.SAT R162, -R89, R0, 0.5 ;  /* 0x3f00000059a27423 */ /* 0x000fe20000002100 */
[-C--:B------:R-:W-:Y:S01]  /*31d0*/  FFMA.RM R159, R166, R3.reuse, 12582913 ;  /* 0x4b400001a69f7423 */ /* 0x080fe20000004003 */
[----:B------:R-:W-:Y:S01]  /*31e0*/  FFMA R96, R153, R96, R100 ;  /* 0x0000006099607223 */ /* 0x000fe20000000064 */
[----:B------:R-:W-:Y:S01]  /*31f0*/  FFMA.SAT R170, -R88, R0, 0.5 ;  /* 0x3f00000058aa7423 */ /* 0x000fe20000002100 */
[----:B------:R-:W-:Y:S01]  /*3200*/  FFMA R164, -R15, 1.4426950216293334961, -R164 ;  /* 0x3fb8aa3b0fa47823 */ /* 0x000fe200000009a4 */
[----:B------:R-:W-:Y:S01]  /*3210*/  FFMA.RM R100, R162, R3, 12582913 ;  /* 0x4b400001a2647423 */ /* 0x000fe20000004003 */
[----:B------:R-:W-:Y:S01]  /*3220*/  FADD R97, R159, -12583039 ;  /* 0xcb40007f9f617421 */ /* 0x000fe20000000000 */
[----:B------:R-:W-:Y:S01]  /*3230*/  FMUL R166, R154, R101 ;  /* 0x000000659aa67220 */ /* 0x000fe20000400000 */
[----:B------:R-:W-:Y:S01]  /*3240*/  FFMA.RM R101, R170, R3, 12582913 ;  /* 0x4b400001aa657423 */ /* 0x000fe20000004003 */
[----:B------:R-:W-:Y:S01]  /*3250*/  FFMA R161, -R15, 1.925963033500011079e-08, R164 ;  /* 0x32a570600fa17823 */ /* 0x000fe200000001a4 */
[----:B------:R-:W-:Y:S01]  /*3260*/  FADD R168, R100, -12583039 ;  /* 0xcb40007f64a87421 */ /* 0x000fe20000000000 */
[----:B------:R-:W-:Y:S01]  /*3270*/  FFMA R97, -R14, 1.4426950216293334961, -R97 ;  /* 0x3fb8aa3b0e617823 */ /* 0x000fe20000000961 */
[----:B------:R-:W-:-:S02]  /*3280*/  HADD2.F32 R164, -RZ, R10.H1_H1 ;  /* 0x3000000affa47230 */ /* 0x000fc40000004100 */
[----:B------:R-:W-:Y:S01]  /*3290*/  FFMA.SAT R170, -R21, R0, 0.5 ;  /* 0x3f00000015aa7423 */ /* 0x000fe20000002100 */
[----:B------:R-:W-:Y:S01]  /*32a0*/  FADD R157, R101, -12583039 ;  /* 0xcb40007f659d7421 */ /* 0x000fe20000000000 */
[----:B------:R-:W-:Y:S01]  /*32b0*/  FFMA R168, -R89, 1.4426950216293334961, -R168 ;  /* 0x3fb8aa3b59a87823 */ /* 0x000fe200000009a8 */
[----:B------:R-:W-:Y:S01]  /*32c0*/  FFMA R162, -R14, 1.925963033500011079e-08, R97 ;  /* 0x32a570600ea27823 */ /* 0x000fe20000000161 */
[-C--:B------:R-:W-:Y:S01]  /*32d0*/  FFMA.RM R163, R170, R3.reuse, 12582913 ;  /* 0x4b400001aaa37423 */ /* 0x080fe20000004003 */
[----:B------:R-:W-:Y:S01]  /*32e0*/  FFMA R97, R153, R164, R166 ;  /* 0x000000a499617223 */ /* 0x000fe200000000a6 */
[--C-:B------:R-:W-:Y:S02]  /*32f0*/  HADD2.F32 R166, -RZ, R11.reuse.H0_H0 ;  /* 0x2000000bffa67230 */ /* 0x100fe40000004100 */
[----:B------:R-:W-:Y:S01]  /*3300*/  FFMA R157, -R88, 1.4426950216293334961, -R157 ;  /* 0x3fb8aa3b589d7823 */ /* 0x000fe2000000099d */
[----:B------:R-:W-:Y:S01]  /*3310*/  FFMA R164, -R89, 1.925963033500011079e-08, R168 ;  /* 0x32a5706059a47823 */ /* 0x000fe200000001a8 */
[----:B------:R-:W-:Y:S01]  /*3320*/  FMUL R102, R154, R102 ;  /* 0x000000669a667220 */ /* 0x000fe20000400000 */
[----:B------:R-:W-:Y:S01]  /*3330*/  FADD R168, R163, -12583039 ;  /* 0xcb40007fa3a87421 */ /* 0x000fe20000000000 */
[----:B------:R-:W-:Y:S01]  /*3340*/  FFMA.SAT R170, -R93, R0, 0.5 ;  /* 0x3f0000005daa7423 */ /* 0x000fe20000002100 */
[----:B------:R-:W-:Y:S01]  /*3350*/  FFMA R167, -R88, 1.925963033500011079e-08, R157 ;  /* 0x32a5706058a77823 */ /* 0x000fe2000000019d */
[----:B------:R-:W-:Y:S01]  /*3360*/  FFMA R157, R153, R166, R102 ;  /* 0x000000a6999d7223 */ /* 0x000fe20000000066 */
[----:B------:R-:W-:Y:S01]  /*3370*/  FFMA R166, -R21, 1.4426950216293334961, -R168 ;  /* 0x3fb8aa3b15a67823 */ /* 0x000fe200000009a8 */
[----:B------:R-:W-:Y:S01]  /*3380*/  FFMA.RM R102, R170, R3, 12582913 ;  /* 0x4b400001aa667423 */ /* 0x000fe20000004003 */
[----:B------:R-:W-:-:S02]  /*3390*/  HADD2.F32 R168, -RZ, R11.H1_H1 ;  /* 0x3000000bffa87230 */ /* 0x000fc40000004100 */
[----:B------:R-:W-:Y:S01]  /*33a0*/  FFMA.SAT R174, -R92, R0, 0.5 ;  /* 0x3f0000005cae7423 */ /* 0x000fe20000002100 */
[----:B------:R-:W-:Y:S01]  /*33b0*/  FMUL R170, R154, R103 ;  /* 0x000000679aaa7220 */ /* 0x000fe20000400000 */
[----:B------:R-:W-:Y:S01]  /*33c0*/  FFMA R165, -R21, 1.925963033500011079e-08, R166 ;  /* 0x32a5706015a57823 */ /* 0x000fe200000001a6 */
[----:B------:R-:W-:Y:S01]  /*33d0*/  MUFU.EX2 R156, R156 ;  /* 0x0000009c009c7308 */ /* 0x000fe20000000800 */
[-C--:B------:R-:W-:Y:S01]  /*33e0*/  FFMA.RM R166, R174, R3.reuse, 12582913 ;  /* 0x4b400001aea67423 */ /* 0x080fe20000004003 */
[----:B------:R-:W-:Y:S01]  /*33f0*/  FFMA R103, R153, R168, R170 ;  /* 0x000000a899677223 */ /* 0x000fe200000000aa */
[-C--:B------:R-:W-:Y:S01]  /*3400*/  FFMA.SAT R170, -R94, R0.reuse, 0.5 ;  /* 0x3f0000005eaa7423 */ /* 0x080fe20000002100 */
[-C--:B------:R-:W-:Y:S01]  /*3410*/  FFMA.SAT R178, -R97, R0.reuse, 0.5 ;  /* 0x3f00000061b27423 */ /* 0x080fe20000002100 */
[----:B------:R-:W-:Y:S01]  /*3420*/  FADD R169, R166, -12583039 ;  /* 0xcb40007fa6a97421 */ /* 0x000fe20000000000 */
[-C--:B------:R-:W-:Y:S01]  /*3430*/  FFMA.SAT R174, -R95, R0.reuse, 0.5 ;  /* 0x3f0000005fae7423 */ /* 0x080fe20000002100 */
[-C--:B------:R-:W-:Y:S01]  /*3440*/  FFMA.RM R170, R170, R3.reuse, 12582913 ;  /* 0x4b400001aaaa7423 */ /* 0x080fe20000004003 */
[----:B------:R-:W1:Y:S01]  /*3450*/  MUFU.EX2 R160, R160 ;  /* 0x000000a000a07308 */ /* 0x000e620000000800 */
[----:B------:R-:W-:Y:S01]  /*3460*/  FFMA R169, -R92, 1.4426950216293334961, -R169 ;  /* 0x3fb8aa3b5ca97823 */ /* 0x000fe200000009a9 */
[-C--:B------:R-:W-:Y:S01]  /*3470*/  FFMA.SAT R176, -R96, R0.reuse, 0.5 ;  /* 0x3f00000060b07423 */ /* 0x080fe20000002100 */
[----:B------:R-:W-:Y:S01]  /*3480*/  FADD R171, R170, -12583039 ;  /* 0xcb40007faaab7421 */ /* 0x000fe20000000000 */
[-C--:B------:R-:W-:Y:S01]  /*3490*/  FFMA.SAT R180, -R157, R0.reuse, 0.5 ;  /* 0x3f0000009db47423 */ /* 0x080fe20000002100 */
[----:B------:R-:W-:Y:S01]  /*34a0*/  FFMA R169, -R92, 1.925963033500011079e-08, R169 ;  /* 0x32a570605ca97823 */ /* 0x000fe200000001a9 */
[----:B------:R-:W-:Y:S01]  /*34b0*/  FFMA.SAT R0, -R103, R0, 0.5 ;  /* 0x3f00000067007423 */ /* 0x000fe20000002100 */
[-C--:B------:R-:W-:Y:S01]  /*34c0*/  FFMA.RM R178, R178, R3.reuse, 12582913 ;  /* 0x4b400001b2b27423 */ /* 0x080fe20000004003 */
[----:B------:R-:W2:Y:S01]  /*34d0*/  MUFU.EX2 R158, R158 ;  /* 0x0000009e009e7308 */ /* 0x000ea20000000800 */
[----:B------:R-:W-:Y:S01]  /*34e0*/  FFMA R173, -R94, 1.4426950216293334961, -R171 ;  /* 0x3fb8aa3b5ead7823 */ /* 0x000fe200000009ab */
[----:B------:R-:W-:Y:S01]  /*34f0*/  LOP3.LUT R168, R17, 0xff, RZ, 0xc0, !PT ;  /* 0x000000ff11a87812 */ /* 0x000fe200078ec0ff */
[----:B------:R-:W-:Y:S01]  /*3500*/  FADD R172, R102, -12583039 ;  /* 0xcb40007f66ac7421 */ /* 0x000fe20000000000 */
[-C--:B------:R-:W-:Y:S01]  /*3510*/  FFMA.RM R174, R174, R3.reuse, 12582913 ;  /* 0x4b400001aeae7423 */ /* 0x080fe20000004003 */
[-C--:B------:R-:W-:Y:S01]  /*3520*/  FFMA.RM R177, R176, R3.reuse, 12582913 ;  /* 0x4b400001b0b17423 */ /* 0x080fe20000004003 */
[-C--:B------:R-:W-:Y:S01]  /*3530*/  FFMA.RM R180, R180, R3.reuse, 12582913 ;  /* 0x4b400001b4b47423 */ /* 0x080fe20000004003 */
[----:B------:R-:W-:Y:S01]  /*3540*/  FFMA.RM R181, R0, R3, 12582913 ;  /* 0x4b40000100b57423 */ /* 0x000fe20000004003 */
[----:B------:R3:W-:Y:S01]  /*3550*/  MUFU.EX2 R171, R169 ;  /* 0x000000a900ab7308 */ /* 0x0007e20000000800 */
[----:B------:R-:W-:Y:S01]  /*3560*/  FADD R0, R178, -12583039 ;  /* 0xcb40007fb2007421 */ /* 0x000fe20000000000 */
[----:B------:R-:W-:Y:S01]  /*3570*/  SHF.L.U32 R3, R98, 0x17, RZ ;  /* 0x0000001762037819 */ /* 0x000fe200000006ff */
[----:B------:R-:W-:Y:S01]  /*3580*/  FFMA R172, -R93, 1.4426950216293334961, -R172 ;  /* 0x3fb8aa3b5dac7823 */ /* 0x000fe200000009ac */
[----:B------:R-:W-:Y:S01]  /*3590*/  IADD3 R168, R168, 0x1f, RZ ;  /* 0x0000001fa8a87810 */ /* 0x000fe20007ffe0ff */
[----:B------:R-:W-:Y:S01]  /*35a0*/  FFMA R98, -R97, 1.4426950216293334961, -R0 ;  /* 0x3fb8aa3b61627823 */ /* 0x000fe20000000900 */
[----:B------:R-:W-:Y:S01]  /*35b0*/  SHF.L.U32 R91, R91, 0x17, RZ ;  /* 0x000000175b5b7819 */ /* 0x000fe200000006ff */
[----:B-1----:R-:W-:Y:S01]  /*35c0*/  FFMA R160, R3, R160, 1 ;  /* 0x3f80000003a07423 */ /* 0x002fe200000000a0 */
[----:B------:R-:W1:Y:S01]  /*35d0*/  MUFU.EX2 R161, R161 ;  /* 0x000000a100a17308 */ /* 0x000e620000000800 */
[----:B---3--:R-:W-:Y:S01]  /*35e0*/  SHF.L.U32 R169, R90, 0x17, RZ ;  /* 0x000000175aa97819 */ /* 0x008fe200000006ff */
[----:B------:R-:W-:Y:S01]  /*35f0*/  FFMA R172, -R93, 1.925963033500011079e-08, R172 ;  /* 0x32a570605dac7823 */ /* 0x000fe200000001ac */
[----:B------:R-:W-:Y:S01]  /*3600*/  ISETP.GT.U32.AND P5, PT, R168, 0x3e, PT ;  /* 0x0000003ea800780c */ /* 0x000fe20003fa4070 */
[----:B------:R-:W-:Y:S01]  /*3610*/  FADD R168, R174, -12583039 ;  /* 0xcb40007faea87421 */ /* 0x000fe20000000000 */
[----:B------:R-:W-:Y:S01]  /*3620*/  SHF.L.U32 R3, R100, 0x17, RZ ;  /* 0x0000001764037819 */ /* 0x000fe200000006ff */
[----:B------:R-:W-:Y:S01]  /*3630*/  FFMA R183, R169, R156, 1 ;  /* 0x3f800000a9b77423 */ /* 0x000fe2000000009c */
[----:B------:R-:W-:Y:S01]  /*3640*/  FADD R156, R180, -12583039 ;  /* 0xcb40007fb49c7421 */ /* 0x000fe20000000000 */
[----:B------:R-:W3:Y:S01]  /*3650*/  MUFU.EX2 R164, R164 ;  /* 0x000000a400a47308 */ /* 0x000ee20000000800 */
[----:B------:R-:W-:Y:S01]  /*3660*/  FADD R175, R177, -12583039 ;  /* 0xcb40007fb1af7421 */ /* 0x000fe20000000000 */
[----:B------:R-:W-:Y:S01]  /*3670*/  FADD R100, R181, -12583039 ;  /* 0xcb40007fb5647421 */ /* 0x000fe20000000000 */
[----:B------:R-:W-:Y:S01]  /*3680*/  FFMA R98, -R97, 1.925963033500011079e-08, R98 ;  /* 0x32a5706061627823 */ /* 0x000fe20000000162 */
[----:B------:R-:W-:Y:S01]  /*3690*/  FFMA R173, -R94, 1.925963033500011079e-08, R173 ;  /* 0x32a570605ead7823 */ /* 0x000fe200000001ad */
[----:B------:R-:W-:Y:S01]  /*36a0*/  FFMA R156, -R157, 1.4426950216293334961, -R156 ;  /* 0x3fb8aa3b9d9c7823 */ /* 0x000fe2000000099c */
[----:B------:R-:W-:Y:S01]  /*36b0*/  FFMA R176, -R95, 1.4426950216293334961, -R168 ;  /* 0x3fb8aa3b5fb07823 */ /* 0x000fe200000009a8 */
[C---:B------:R-:W-:Y:S01]  /*36c0*/  FFMA R179, -R96.reuse, 1.4426950216293334961, -R175 ;  /* 0x3fb8aa3b60b37823 */ /* 0x040fe200000009af */
[----:B------:R-:W4:Y:S01]  /*36d0*/  MUFU.EX2 R162, R162 ;  /* 0x000000a200a27308 */ /* 0x000f220000000800 */
[----:B--2---:R-:W-:Y:S01]  /*36e0*/  FFMA R158, R91, R158, 1 ;  /* 0x3f8000005b9e7423 */ /* 0x004fe2000000009e */
[----:B------:R-:W-:Y:S01]  /*36f0*/  FFMA R100, -R103, 1.4426950216293334961, -R100 ;  /* 0x3fb8aa3b67647823 */ /* 0x000fe20000000964 */
[----:B------:R-:W-:Y:S01]  /*3700*/  SHF.L.U32 R0, R99, 0x17, RZ ;  /* 0x0000001763007819 */ /* 0x000fe200000006ff */
[----:B------:R-:W-:Y:S01]  /*3710*/  FFMA R156, -R157, 1.925963033500011079e-08, R156 ;  /* 0x32a570609d9c7823 */ /* 0x000fe2000000019c */
[----:B------:R-:W-:Y:S01]  /*3720*/  FFMA R176, -R95, 1.925963033500011079e-08, R176 ;  /* 0x32a570605fb07823 */ /* 0x000fe200000001b0 */
[----:B------:R-:W-:Y:S01]  /*3730*/  FFMA R179, -R96, 1.925963033500011079e-08, R179 ;  /* 0x32a5706060b37823 */ /* 0x000fe200000001b3 */
[----:B------:R-:W-:Y:S01]  /*3740*/  FFMA R100, -R103, 1.925963033500011079e-08, R100 ;  /* 0x32a5706067647823 */ /* 0x000fe20000000164 */
[----:B------:R-:W2:Y:S01]  /*3750*/  MUFU.EX2 R167, R167 ;  /* 0x000000a700a77308 */ /* 0x000ea20000000800 */
[----:B-1----:R-:W-:Y:S01]  /*3760*/  FFMA R161, R0, R161, 1 ;  /* 0x3f80000000a17423 */ /* 0x002fe200000000a1 */
[----:B------:R-:W-:Y:S01]  /*3770*/  SHF.L.U32 R159, R159, 0x17, RZ ;  /* 0x000000179f9f7819 */ /* 0x000fe200000006ff */
[----:B---3--:R-:W-:Y:S01]  /*3780*/  FFMA R164, R3, R164, 1 ;  /* 0x3f80000003a47423 */ /* 0x008fe200000000a4 */
[----:B------:R-:W-:Y:S01]  /*3790*/  SHF.L.U32 R0, R101, 0x17, RZ ;  /* 0x0000001765007819 */ /* 0x000fe200000006ff */
[----:B------:R-:W-:Y:S01]  /*37a0*/  BSSY B1, `(.L_x_54) ;  /* 0x000002a000017945 */ /* 0x000fe20003800000 */
[----:B------:R-:W-:-:S02]  /*37b0*/  SHF.L.U32 R166, R166, 0x17, RZ ;  /* 0x00000017a6a67819 */ /* 0x000fc400000006ff */
[----:B------:R1:W-:Y:S01]  /*37c0*/  MUFU.EX2 R91, R98 ;  /* 0x00000062005b7308 */ /* 0x0003e20000000800 */
[----:B----4-:R-:W-:Y:S01]  /*37d0*/  FFMA R162, R159, R162, 1 ;  /* 0x3f8000009fa27423 */ /* 0x010fe200000000a2 */
[----:B------:R-:W-:Y:S01]  /*37e0*/  SHF.L.U32 R169, R177, 0x17, RZ ;  /* 0x00000017b1a97819 */ /* 0x000fe200000006ff */
[----:B------:R-:W-:Y:S01]  /*37f0*/  FFMA R166, R166, R171, 1 ;  /* 0x3f800000a6a67423 */ /* 0x000fe200000000ab */
[----:B------:R-:W-:-:S04]  /*3800*/  SHF.L.U32 R171, R180, 0x17, RZ ;  /* 0x00000017b4ab7819 */ /* 0x000fc800000006ff */
[----:B------:R-:W3:Y:S01]  /*3810*/  MUFU.EX2 R172, R172 ;  /* 0x000000ac00ac7308 */ /* 0x000ee20000000800 */
[----:B-1----:R-:W-:Y:S01]  /*3820*/  IADD3 R98, R183, 0x1800000, RZ ;  /* 0x01800000b7627810 */ /* 0x002fe20007ffe0ff */
[----:B--2---:R-:W-:Y:S01]  /*3830*/  FFMA R159, R0, R167, 1 ;  /* 0x3f800000009f7423 */ /* 0x004fe200000000a7 */
[----:B------:R-:W-:Y:S02]  /*3840*/  SHF.L.U32 R0, R163, 0x17, RZ ;  /* 0x00000017a3007819 */ /* 0x000fe400000006ff */
[----:B------:R-:W-:Y:S02]  /*3850*/  LOP3.LUT R98, R98, 0x7f800000, RZ, 0xc0, !PT ;  /* 0x7f80000062627812 */ /* 0x000fe400078ec0ff */
[----:B------:R-:W-:Y:S01]  /*3860*/  SHF.L.U32 R163, R102, 0x17, RZ ;  /* 0x0000001766a37819 */ /* 0x000fe200000006ff */
[----:B------:R-:W1:Y:S01]  /*3870*/  MUFU.EX2 R168, R173 ;  /* 0x000000ad00a87308 */ /* 0x000e620000000800 */
[----:B------:R-:W-:Y:S02]  /*3880*/  ISETP.GT.U32.AND P2, PT, R98, 0x1ffffff, PT ;  /* 0x01ffffff6200780c */ /* 0x000fe40003f44070 */
[----:B------:R-:W-:-:S02]  /*3890*/  SHF.L.U32 R167, R170, 0x17, RZ ;  /* 0x00000017aaa77819 */ /* 0x000fc400000006ff */
[----:B------:R-:W-:-:S03]  /*38a0*/  SHF.L.U32 R170, R178, 0x17, RZ ;  /* 0x00000017b2aa7819 */ /* 0x000fc600000006ff */
[----:B------:R-:W2:Y:S01]  /*38b0*/  MUFU.EX2 R165, R165 ;  /* 0x000000a500a57308 */ /* 0x000ea20000000800 */
[----:B---3--:R-:W-:Y:S01]  /*38c0*/  FFMA R163, R163, R172, 1 ;  /* 0x3f800000a3a37423 */ /* 0x008fe200000000ac */
[----:B------:R-:W-:Y:S01]  /*38d0*/  SHF.L.U32 R172, R181, 0x17, RZ ;  /* 0x00000017b5ac7819 */ /* 0x000fe200000006ff */
[----:B------:R-:W-:-:S05]  /*38e0*/  FFMA R170, R170, R91, 1 ;  /* 0x3f800000aaaa7423 */ /* 0x000fca000000005b */
[----:B------:R-:W3:Y:S01]  /*38f0*/  MUFU.EX2 R175, R176 ;  /* 0x000000b000af7308 */ /* 0x000ee20000000800 */
[----:B-1----:R-:W-:Y:S01]  /*3900*/  FFMA R167, R167, R168, 1 ;  /* 0x3f800000a7a77423 */ /* 0x002fe200000000a8 */
[----:B------:R-:W-:-:S06]  /*3910*/  SHF.L.U32 R168, R174, 0x17, RZ ;  /* 0x00000017aea87819 */ /* 0x000fcc00000006ff */
[----:B------:R-:W1:Y:S01]  /*3920*/  MUFU.EX2 R90, R179 ;  /* 0x000000b3005a7308 */ /* 0x000e620000000800 */
[----:B--2---:R-:W-:-:S07]  /*3930*/  FFMA R165, R0, R165, 1 ;  /* 0x3f80000000a57423 */ /* 0x004fce00000000a5 */
[----:B------:R-:W2:Y:S01]  /*3940*/  MUFU.EX2 R156, R156 ;  /* 0x0000009c009c7308 */ /* 0x000ea20000000800 */
[----:B---3--:R-:W-:-:S07]  /*3950*/  FFMA R168, R168, R175, 1 ;  /* 0x3f800000a8a87423 */ /* 0x008fce00000000af */
[----:B------:R-:W3:Y:S01]  /*3960*/  MUFU.EX2 R3, R100 ;  /* 0x0000006400037308 */ /* 0x000ee20000000800 */
[----:B-1----:R-:W-:Y:S01]  /*3970*/  FFMA R169, R169, R90, 1 ;  /* 0x3f800000a9a97423 */ /* 0x002fe2000000005a */
[----:B--2---:R-:W-:Y:S01]  /*3980*/  FFMA R171, R171, R156, 1 ;  /* 0x3f800000abab7423 */ /* 0x004fe2000000009c */
[----:B---3--:R-:W-:Y:S01]  /*3990*/  FFMA R172, R172, R3, 1 ;  /* 0x3f800000acac7423 */ /* 0x008fe20000000003 */
[----:B------:R-:W-:Y:S06]  /*39a0*/  @P2 BRA `(.L_x_55) ;  /* 0x0000000000142947 */ /* 0x000fec0003800000 */
[----:B------:R-:W-:Y:S02]  /*39b0*/  MOV R0, R183 ;  /* 0x000000b700007202 */ /* 0x000fe40000000f00 */
[----:B------:R-:W-:-:S07]  /*39c0*/  MOV R90, 0x39e0 ;  /* 0x000039e0005a7802 */ /* 0x000fce0000000f00 */
[----:B------:R-:W-:Y:S05]  /*39d0*/  CALL.REL.NOINC `($__internal_0_$__cuda_sm20_rcp_rn_f32_slowpath) ;  /* 0x0000013000147944 */ /* 0x000fea0003c00000 */
[----:B------:R-:W-:Y:S01]  /*39e0*/  MOV R174, R0 ;  /* 0x0000000000ae7202 */ /* 0x000fe20000000f00 */
[----:B------:R-:W-:Y:S06]  /*39f0*/  BRA `(.L_x_56) ;  /* 0x0000000000107947 */ /* 0x000fec0003800000 */
.L_x_55:
[----:B------:R-:W1:Y:S02]  /*3a00*/  MUFU.RCP R174, R183 ;  /* 0x000000b700ae7308 */ /* 0x000e640000001000 */
[----:B-1----:R-:W-:-:S04]  /*3a10*/  FFMA R0, R183, R174, -1 ;  /* 0xbf800000b7007423 */ /* 0x002fc800000000ae */
[----:B------:R-:W-:-:S04]  /*3a20*/  FADD.FTZ R3, -R0, -RZ ;  /* 0x800000ff00037221 */ /* 0x000fc80000010100 */
[----:B------:R-:W-:-:S07]  /*3a30*/  FFMA R174, R174, R3, R174 ;  /* 0x00000003aeae7223 */ /* 0x000fce00000000ae */
.L_x_56:
[----:B------:R-:W-:Y:S05]  /*3a40*/  BSYNC B1 ;  /* 0x0000000000017941 */ /* 0x000fea0003800000 */
.L_x_54:
[----:B------:R-:W-:Y:S01]  /*3a50*/  IADD3 R0, R158, 0x1800000, RZ ;  /* 0x018000009e007810 */ /* 0x000fe20007ffe0ff */
[----:B------:R-:W-:Y:S03]  /*3a60*/  BSSY B1, `(.L_x_57) ;  /* 0x000000d000017945 */ /* 0x000fe60003800000 */
[----:B------:R-:W-:-:S04]  /*3a70*/  LOP3.LUT R0, R0, 0x7f800000, RZ, 0xc0, !PT ;  /* 0x7f80000000007812 */ /* 0x000fc800078ec0ff */
[----:B------:R-:W-:-:S13]  /*3a80*/  ISETP.GT.U32.AND P2, PT, R0, 0x1ffffff, PT ;  /* 0x01ffffff0000780c */ /* 0x000fda0003f44070 */
[----:B------:R-:W-:Y:S05]  /*3a90*/  @P2 BRA `(.L_x_58) ;  /* 0x0000000000142947 */ /* 0x000fea0003800000 */
[----:B------:R-:W-:Y:S02]  /*3aa0*/  MOV R0, R158 ;  /* 0x0000009e00007202 */ /* 0x000fe40000000f00 */
[----:B------:R-:W-:-:S07]  /*3ab0*/  MOV R90, 0x3ad0 ;  /* 0x00003ad0005a7802 */ /* 0x000fce0000000f00 */
[----:B------:R-:W-:Y:S05]  /*3ac0*/  CALL.REL.NOINC `($__internal_0_$__cuda_sm20_rcp_rn_f32_slowpath) ;  /* 0x0000012c00d87944 */ /* 0x000fea0003c00000 */
[----:B------:R-:W-:Y:S01]  /*3ad0*/  MOV R173, R0 ;  /* 0x0000000000ad7202 */ /* 0x000fe20000000f00 */
[----:B------:R-:W-:Y:S06]  /*3ae0*/  BRA `(.L_x_59) ;  /* 0x0000000000107947 */ /* 0x000fec0003800000 */
.L_x_58:
[----:B------:R-:W1:Y:S02]  /*3af0*/  MUFU.RCP R173, R158 ;  /* 0x0000009e00ad7308 */ /* 0x000e640000001000 */
[----:B-1----:R-:W-:-:S04]  /*3b00*/  FFMA R0, R158, R173, -1 ;  /* 0xbf8000009e007423 */ /* 0x002fc800000000ad */
[----:B------:R-:W-:-:S04]  /*3b10*/  FADD.FTZ R0, -R0, -RZ ;  /* 0x800000ff00007221 */ /* 0x000fc80000010100 */
[----:B------:R-:W-:-:S07]  /*3b20*/  FFMA R173, R173, R0, R173 ;  /* 0x00000000adad7223 */ /* 0x000fce00000000ad */
.L_x_59:
[----:B------:R-:W-:Y:S05]  /*3b30*/  BSYNC B1 ;  /* 0x0000000000017941 */ /* 0x000fea0003800000 */
.L_x_57:
        /* <DEDUP_REMOVED lines=10> */
.L_x_61:
[----:B------:R-:W1:Y:S02]  /*3be0*/  MUFU.RCP R3, R160 ;  /* 0x000000a000037308 */ /* 0x000e640000001000 */
[----:B-1----:R-:W-:-:S04]  /*3bf0*/  FFMA R0, R160, R3, -1 ;  /* 0xbf800000a0007423 */ /* 0x002fc80000000003 */
[----:B------:R-:W-:-:S04]  /*3c00*/  FADD.FTZ R0, -R0, -RZ ;  /* 0x800000ff00007221 */ /* 0x000fc80000010100 */
[----:B------:R-:W-:-:S07]  /*3c10*/  FFMA R158, R3, R0, R3 ;  /* 0x00000000039e7223 */ /* 0x000fce0000000003 */
.L_x_62:
[----:B------:R-:W-:Y:S05]  /*3c20*/  BSYNC B1 ;  /* 0x0000000000017941 */ /* 0x000fea0003800000 */
.L_x_60:
        /* <DEDUP_REMOVED lines=10> */
.L_x_64:
[----:B------:R-:W1:Y:S02]  /*3cd0*/  MUFU.RCP R160, R161 ;  /* 0x000000a100a07308 */ /* 0x000e640000001000 */
[----:B-1----:R-:W-:-:S04]  /*3ce0*/  FFMA R0, R161, R160, -1 ;  /* 0xbf800000a1007423 */ /* 0x002fc800000000a0 */
[----:B------:R-:W-:-:S04]  /*3cf0*/  FADD.FTZ R3, -R0, -RZ ;  /* 0x800000ff00037221 */ /* 0x000fc80000010100 */
[----:B------:R-:W-:-:S07]  /*3d00*/  FFMA R160, R160, R3, R160 ;  /* 0x00000003a0a07223 */ /* 0x000fce00000000a0 */
.L_x_65:
[----:B------:R-:W-:Y:S05]  /*3d10*/  BSYNC B1 ;  /* 0x0000000000017941 */ /* 0x000fea0003800000 */
.L_x_63:
        /* <DEDUP_REMOVED lines=10> */
.L_x_67:
[----:B------:R-:W1:Y:S02]  /*3dc0*/  MUFU.RCP R161, R162 ;  /* 0x000000a200a17308 */ /* 0x000e640000001000 */
[----:B-1----:R-:W-:-:S04]  /*3dd0*/  FFMA R0, R162, R161, -1 ;  /* 0xbf800000a2007423 */ /* 0x002fc800000000a1 */
[----:B------:R-:W-:-:S04]  /*3de0*/  FADD.FTZ R0, -R0, -RZ ;  /* 0x800000ff00007221 */ /* 0x000fc80000010100 */
[----:B------:R-:W-:-:S07]  /*3df0*/  FFMA R161, R161, R0, R161 ;  /* 0x00000000a1a17223 */ /* 0x000fce00000000a1 */
.L_x_68:
[----:B------:R-:W-:Y:S05]  /*3e00*/  BSYNC B1 ;  /* 0x0000000000017941 */ /* 0x000fea0003800000 */
.L_x_66:
        /* <DEDUP_REMOVED lines=10> */
.L_x_70:
[----:B------:R-:W1:Y:S02]  /*3eb0*/  MUFU.RCP R3, R164 ;  /* 0x000000a400037308 */ /* 0x000e640000001000 */
[----:B-1----:R-:W-:-:S04]  /*3ec0*/  FFMA R0, R164, R3, -1 ;  /* 0xbf800000a4007423 */ /* 0x002fc80000000003 */
[----:B------:R-:W-:-:S04]  /*3ed0*/  FADD.FTZ R0, -R0, -RZ ;  /* 0x800000ff00007221 */ /* 0x000fc80000010100 */
[----:B------:R-:W-:-:S07]  /*3ee0*/  FFMA R162, R3, R0, R3 ;  /* 0x0000000003a27223 */ /* 0x000fce0000000003 */
.L_x_71:
[----:B------:R-:W-:Y:S05]  /*3ef0*/  BSYNC B1 ;  /* 0x0000000000017941 */ /* 0x000fea0003800000 */
.L_x_69:
        /* <DEDUP_REMOVED lines=10> */
.L_x_73:
[----:B------:R-:W1:Y:S02]  /*3fa0*/  MUFU.RCP R0, R159 ;  /* 0x0000009f00007308 */ /* 0x000e640000001000 */
[----:B-1----:R-:W-:-:S04]  /*3fb0*/  FFMA R3, R159, R0, -1 ;  /* 0xbf8000009f037423 */ /* 0x002fc80000000000 */
[----:B------:R-:W-:-:S04]  /*3fc0*/  FADD.FTZ R3, -R3, -RZ ;  /* 0x800000ff03037221 */ /* 0x000fc80000010100 */
[----:B------:R-:W-:-:S07]  /*3fd0*/  FFMA R175, R0, R3, R0 ;  /* 0x0000000300af7223 */ /* 0x000fce0000000000 */
.L_x_74:
[----:B------:R-:W-:Y:S05]  /*3fe0*/  BSYNC B1 ;  /* 0x0000000000017941 */ /* 0x000fea0003800000 */
.L_x_72:
        /* <DEDUP_REMOVED lines=10> */
.L_x_76:
[----:B------:R-:W1:Y:S02]  /*4090*/  MUFU.RCP R164, R165 ;  /* 0x000000a500a47308 */ /* 0x000e640000001000 */
[----:B-1----:R-:W-:-:S04]  /*40a0*/  FFMA R0, R165, R164, -1 ;  /* 0xbf800000a5007423 */ /* 0x002fc800000000a4 */
[----:B------:R-:W-:-:S04]  /*40b0*/  FADD.FTZ R3, -R0, -RZ ;  /* 0x800000ff00037221 */ /* 0x000fc80000010100 */
[----:B------:R-:W-:-:S07]  /*40c0*/  FFMA R164, R164, R3, R164 ;  /* 0x00000003a4a47223 */ /* 0x000fce00000000a4 */
.L_x_77:
[----:B------:R-:W-:Y:S05]  /*40d0*/  BSYNC B1 ;  /* 0x0000000000017941 */ /* 0x000fea0003800000 */
.L_x_75:
        /* <DEDUP_REMOVED lines=10> */
.L_x_79:
[----:B------:R-:W1:Y:S02]  /*4180*/  MUFU.RCP R176, R163 ;  /* 0x000000a300b07308 */ /* 0x000e640000001000 */
[----:B-1----:R-:W-:-:S04]  /*4190*/  FFMA R0, R163, R176, -1 ;  /* 0xbf800000a3007423 */ /* 0x002fc800000000b0 */
[----:B------:R-:W-:-:S04]  /*41a0*/  FADD.FTZ R3, -R0, -RZ ;  /* 0x800000ff00037221 */ /* 0x000fc80000010100 */
[----:B------:R-:W-:-:S07]  /*41b0*/  FFMA R176, R176, R3, R176 ;  /* 0x00000003b0b07223 */ /* 0x000fce00000000b0 */
.L_x_80:
[----:B------:R-:W-:Y:S05]  /*41c0*/  BSYNC B1 ;  /* 0x0000000000017941 */ /* 0x000fea0003800000 */
.L_x_78:
        /* <DEDUP_REMOVED lines=10> */
.L_x_82:
[----:B------:R-:W1:Y:S02]  /*4270*/  MUFU.RCP R159, R166 ;  /* 0x000000a6009f7308 */ /* 0x000e640000001000 */
[----:B-1----:R-:W-:-:S04]  /*4280*/  FFMA R0, R166, R159, -1 ;  /* 0xbf800000a6007423 */ /* 0x002fc8000000009f */
[----:B------:R-:W-:-:S04]  /*4290*/  FADD.FTZ R0, -R0, -RZ ;  /* 0x800000ff00007221 */ /* 0x000fc80000010100 */
[----:B------:R-:W-:-:S07]  /*42a0*/  FFMA R159, R159, R0, R159 ;  /* 0x000000009f9f7223 */ /* 0x000fce000000009f */
.L_x_83:
[----:B------:R-:W-:Y:S05]  /*42b0*/  BSYNC B1 ;  /* 0x0000000000017941 */ /* 0x000fea0003800000 */
.L_x_81:
        /* <DEDUP_REMOVED lines=10> */
.L_x_85:
[----:B------:R-:W1:Y:S02]  /*4360*/  MUFU.RCP R0, R167 ;  /* 0x000000a700007308 */ /* 0x000e640000001000 */
[----:B-1----:R-:W-:-:S04]  /*4370*/  FFMA R3, R167, R0, -1 ;  /* 0xbf800000a7037423 */ /* 0x002fc80000000000 */
[----:B------:R-:W-:-:S04]  /*4380*/  FADD.FTZ R3, -R3, -RZ ;  /* 0x800000ff03037221 */ /* 0x000fc80000010100 */
[----:B------:R-:W-:-:S07]  /*4390*/  FFMA R163, R0, R3, R0 ;  /* 0x0000000300a37223 */ /* 0x000fce0000000000 */
.L_x_86:
[----:B------:R-:W-:Y:S05]  /*43a0*/  BSYNC B1 ;  /* 0x0000000000017941 */ /* 0x000fea0003800000 */
.L_x_84:
        /* <DEDUP_REMOVED lines=10> */
.L_x_88:
[----:B------:R-:W1:Y:S02]  /*4450*/  MUFU.RCP R3, R168 ;  /* 0x000000a800037308 */ /* 0x000e640000001000 */
[----:B-1----:R-:W-:-:S04]  /*4460*/  FFMA R0, R168, R3, -1 ;  /* 0xbf800000a8007423 */ /* 0x002fc80000000003 */
[----:B------:R-:W-:-:S04]  /*4470*/  FADD.FTZ R0, -R0, -RZ ;  /* 0x800000ff00007221 */ /* 0x000fc80000010100 */
[----:B------:R-:W-:-:S07]  /*4480*/  FFMA R166, R3, R0, R3 ;  /* 0x0000000003a67223 */ /* 0x000fce0000000003 */
.L_x_89:
[----:B------:R-:W-:Y:S05]  /*4490*/  BSYNC B1 ;  /* 0x0000000000017941 */ /* 0x000fea0003800000 */
.L_x_87:
        /* <DEDUP_REMOVED lines=10> */
.L_x_91:
[----:B------:R-:W1:Y:S02]  /*4540*/  MUFU.RCP R0, R169 ;  /* 0x000000a900007308 */ /* 0x000e640000001000 */
[----:B-1----:R-:W-:-:S04]  /*4550*/  FFMA R3, R169, R0, -1 ;  /* 0xbf800000a9037423 */ /* 0x002fc80000000000 */
[----:B------:R-:W-:-:S04]  /*4560*/  FADD.FTZ R3, -R3, -RZ ;  /* 0x800000ff03037221 */ /* 0x000fc80000010100 */
[----:B------:R-:W-:-:S07]  /*4570*/  FFMA R165, R0, R3, R0 ;  /* 0x0000000300a57223 */ /* 0x000fce0000000000 */
.L_x_92:
[----:B------:R-:W-:Y:S05]  /*4580*/  BSYNC B1 ;  /* 0x0000000000017941 */ /* 0x000fea0003800000 */
.L_x_90:
        /* <DEDUP_REMOVED lines=10> */
.L_x_94:
[----:B------:R-:W1:Y:S02]  /*4630*/  MUFU.RCP R3, R170 ;  /* 0x000000aa00037308 */ /* 0x000e640000001000 */
[----:B-1----:R-:W-:-:S04]  /*4640*/  FFMA R0, R170, R3, -1 ;  /* 0xbf800000aa007423 */ /* 0x002fc80000000003 */
[----:B------:R-:W-:-:S04]  /*4650*/  FADD.FTZ R0, -R0, -RZ ;  /* 0x800000ff00007221 */ /* 0x000fc80000010100 */
[----:B------:R-:W-:-:S07]  /*4660*/  FFMA R168, R3, R0, R3 ;  /* 0x0000000003a87223 */ /* 0x000fce0000000003 */
.L_x_95:
[----:B------:R-:W-:Y:S05]  /*4670*/  BSYNC B1 ;  /* 0x0000000000017941 */ /* 0x000fea0003800000 */
.L_x_93:
        /* <DEDUP_REMOVED lines=10> */
.L_x_97:
[----:B------:R-:W1:Y:S02]  /*4720*/  MUFU.RCP R170, R171 ;  /* 0x000000ab00aa7308 */ /* 0x000e640000001000 */
[----:B-1----:R-:W-:-:S04]  /*4730*/  FFMA R0, R171, R170, -1 ;  /* 0xbf800000ab007423 */ /* 0x002fc800000000aa */
[----:B------:R-:W-:-:S04]  /*4740*/  FADD.FTZ R3, -R0, -RZ ;  /* 0x800000ff00037221 */ /* 0x000fc80000010100 */
[----:B------:R-:W-:-:S07]  /*4750*/  FFMA R170, R170, R3, R170 ;  /* 0x00000003aaaa7223 */ /* 0x000fce00000000aa */
.L_x_98:
[----:B------:R-:W-:Y:S05]  /*4760*/  BSYNC B1 ;  /* 0x0000000000017941 */ /* 0x000fea0003800000 */
.L_x_96:
        /* <DEDUP_REMOVED lines=8> */
[----:B------:R-:W-:Y:S05]  /*47f0*/  BRA `(.L_x_101) ;  /* 0x0000000000107947 */ /* 0x000fea0003800000 */
.L_x_100:
[----:B------:R-:W1:Y:S02]  /*4800*/  MUFU.RCP R3, R172 ;  /* 0x000000ac00037308 */ /* 0x000e640000001000 */
[----:B-1----:R-:W-:-:S04]  /*4810*/  FFMA R0, R172, R3, -1 ;  /* 0xbf800000ac007423 */ /* 0x002fc80000000003 */
[----:B------:R-:W-:-:S04]  /*4820*/  FADD.FTZ R0, -R0, -RZ ;  /* 0x800000ff00007221 */ /* 0x000fc80000010100 */
[----:B------:R-:W-:-:S07]  /*4830*/  FFMA R0, R3, R0, R3 ;  /* 0x0000000003007223 */ /* 0x000fce0000000003 */
.L_x_101:
[----:B------:R-:W-:Y:S05]  /*4840*/  BSYNC B1 ;  /* 0x0000000000017941 */ /* 0x000fea0003800000 */
.L_x_99:
[----:B------:R-:W-:Y:S01]  /*4850*/  FMUL R90, R14, R161 ;  /* 0x000000a10e5a7220 */ /* 0x000fe20000400000 */
[----:B------:R-:W-:Y:S01]  /*4860*/  FMUL R174, R13, R174 ;  /* 0x000000ae0dae7220 */ /* 0x000fe20000400000 */
[C---:B------:R-:W-:Y:S01]  /*4870*/  SHF.L.U32 R14, R17.reuse, 0x5, RZ ;  /* 0x00000005110e7819 */ /* 0x040fe200000006ff */
[----:B------:R-:W-:Y:S01]  /*4880*/  FMUL R173, R20, R173 ;  /* 0x000000ad14ad7220 */ /* 0x000fe20000400000 */
[----:B------:R-:W-:Y:S01]  /*4890*/  SHF.L.U32 R13, R17, 0x4, RZ ;  /* 0x00000004110d7819 */ /* 0x000fe200000006ff */
[----:B------:R-:W-:Y:S01]  /*48a0*/  FMUL R158, R19, R158 ;  /* 0x0000009e139e7220 */ /* 0x000fe20000400000 */
[----:B------:R-:W-:Y:S01]  /*48b0*/  SHF.R.U32.HI R20, RZ, 0x1, R17 ;  /* 0x00000001ff147819 */ /* 0x000fe20000011611 */
[----:B------:R-:W-:Y:S01]  /*48c0*/  FMUL R15, R15, R160 ;  /* 0x000000a00f0f7220 */ /* 0x000fe20000400000 */
[----:B------:R-:W-:Y:S01]  /*48d0*/  LOP3.LUT R19, R14, 0xc0, RZ, 0xc0, !PT ;  /* 0x000000c00e137812 */ /* 0x000fe200078ec0ff */
[----:B------:R-:W-:Y:S01]  /*48e0*/  FMUL R3, R89, R162 ;  /* 0x000000a259037220 */ /* 0x000fe20000400000 */
[----:B------:R-:W-:Y:S01]  /*48f0*/  LOP3.LUT R13, R13, 0xe00, RZ, 0xc0, !PT ;  /* 0x00000e000d0d7812 */ /* 0x000fe200078ec0ff */
[----:B------:R-:W-:Y:S01]  /*4900*/  FMUL R91, R88, R175 ;  /* 0x000000af585b7220 */ /* 0x000fe20000400000 */
[----:B------:R-:W-:Y:S01]  /*4910*/  LOP3.LUT R19, R19, 0x8, R20, 0xf8, !PT ;  /* 0x0000000813137812 */ /* 0x000fe200078ef814 */
[----:B------:R-:W-:Y:S01]  /*4920*/  FMUL R164, R21, R164 ;  /* 0x000000a415a47220 */ /* 0x000fe20000400000 */
[--C-:B------:R-:W-:Y:S01]  /*4930*/  LOP3.LUT R13, R13, 0x20, R14.reuse, 0xf8, !PT ;  /* 0x000000200d0d7812 */ /* 0x100fe200078ef80e */
[----:B------:R-:W-:Y:S01]  /*4940*/  FMUL R176, R93, R176 ;  /* 0x000000b05db07220 */ /* 0x000fe20000400000 */
[----:B------:R-:W-:Y:S01]  /*4950*/  SHF.L.U32 R20, R17, 0x2, RZ ;  /* 0x0000000211147819 */ /* 0x000fe200000006ff */
[----:B------:R-:W-:Y:S01]  /*4960*/  FMUL R159, R92, R159 ;  /* 0x0000009f5c9f7220 */ /* 0x000fe20000400000 */
[----:B------:R-:W-:Y:S01]  /*4970*/  LOP3.LUT R13, R13, 0x100, R14, 0xf8, !PT ;  /* 0x000001000d0d7812 */ /* 0x000fe200078ef80e */
[----:B------:R-:W-:Y:S01]  /*4980*/  FMUL R163, R94, R163 ;  /* 0x000000a35ea37220 */ /* 0x000fe20000400000 */
[----:B------:R-:W-:Y:S01]  /*4990*/  LOP3.LUT R20, R19, 0x18, R20, 0x78, !PT ;  /* 0x0000001813147812 */ /* 0x000fe200078e7814 */
[----:B------:R-:W-:Y:S01]  /*49a0*/  FMUL R166, R95, R166 ;  /* 0x000000a65fa67220 */ /* 0x000fe20000400000 */
[----:B------:R-:W-:Y:S01]  /*49b0*/  FMUL R165, R96, R165 ;  /* 0x000000a560a57220 */ /* 0x000fe20000400000 */
[----:B------:R-:W-:Y:S01]  /*49c0*/  FMUL R168, R97, R168 ;  /* 0x000000a861a87220 */ /* 0x000fe20000400000 */
[----:B------:R-:W-:Y:S01]  /*49d0*/  LOP3.LUT R13, R13, R20, RZ, 0xfc, !PT ;  /* 0x000000140d0d7212 */ /* 0x000fe200078efcff */
[----:B------:R-:W-:Y:S01]  /*49e0*/  FMUL R170, R157, R170 ;  /* 0x000000aa9daa7220 */ /* 0x000fe20000400000 */
[----:B------:R-:W-:Y:S01]  /*49f0*/  FMUL R103, R103, R0 ;  /* 0x0000000067677220 */ /* 0x000fe20000400000 */
[----:B------:R-:W-:Y:S01]  /*4a00*/  F2FP.F16.F32.PACK_AB R88, R173, R174 ;  /* 0x000000aead58723e */ /* 0x000fe200000000ff */
[----:B------:R-:W-:Y:S05]  /*4a10*/  WARPSYNC.ALL ;  /* 0x0000000000007948 */ /* 0x000fea0003800000 */
[----:B------:R-:W-:Y:S01]  /*4a20*/  LEA R14, R13, UR51, 0x1 ;  /* 0x000000330d0e7c11 */ /* 0x000fe2000f8e08ff */
[----:B------:R-:W-:Y:S01]  /*4a30*/  BSSY B0, `(.L_x_102) ;  /* 0x0000019000007945 */ /* 0x000fe20003800000 */
[----:B------:R-:W-:-:S02]  /*4a40*/  F2FP.F16.F32.PACK_AB R89, R15, R158 ;  /* 0x0000009e0f59723e */ /* 0x000fc400000000ff */
[----:B------:R-:W-:Y:S02]  /*4a50*/  F2FP.F16.F32.PACK_AB R90, R3, R90 ;  /* 0x0000005a035a723e */ /* 0x000fe400000000ff */
[----:B------:R-:W-:Y:S02]  /*4a60*/  F2FP.F16.F32.PACK_AB R91, R164, R91 ;  /* 0x0000005ba45b723e */ /* 0x000fe400000000ff */
[----:B------:R-:W-:Y:S02]  /*4a70*/  F2FP.F16.F32.PACK_AB R100, R159, R176 ;  /* 0x000000b09f64723e */ /* 0x000fe400000000ff */
[----:B------:R-:W-:Y:S01]  /*4a80*/  F2FP.F16.F32.PACK_AB R101, R166, R163 ;  /* 0x000000a3a665723e */ /* 0x000fe200000000ff */
[----:B------:R1:W-:Y:S01]  /*4a90*/  STSM.16.M88.4 [R14+0x200], R88 ;  /* 0x000200580e007844 */ /* 0x0003e20000000200 */
[----:B------:R-:W-:Y:S02]  /*4aa0*/  F2FP.F16.F32.PACK_AB R102, R168, R165 ;  /* 0x000000a5a866723e */ /* 0x000fe400000000ff */
[----:B------:R-:W-:-:S02]  /*4ab0*/  F2FP.F16.F32.PACK_AB R103, R103, R170 ;  /* 0x000000aa6767723e */ /* 0x000fc400000000ff */
[----:B------:R-:W-:-:S05]  /*4ac0*/  LEA R0, R155, R14, 0x1 ;  /* 0x0000000e9b007211 */ /* 0x000fca00078e08ff */
[----:B------:R1:W-:Y:S01]  /*4ad0*/  STSM.16.M88.4 [R0+0x200], R100 ;  /* 0x0002006400007844 */ /* 0x0003e20000000200 */
[----:B------:R-:W-:Y:S01]  /*4ae0*/  @!PT LDS RZ, [RZ] ;  /* 0x00000000fffff984 */ /* 0x000fe20000000800 */
[----:B------:R-:W-:Y:S01]  /*4af0*/  @!PT LDS RZ, [RZ] ;  /* 0x00000000fffff984 */ /* 0x000fe20000000800 */
[----:B------:R-:W-:Y:S01]  /*4b00*/  @!PT LDS RZ, [RZ] ;  /* 0x00000000fffff984 */ /* 0x000fe20000000800 */
[----:B------:R-:W-:Y:S01]  /*4b10*/  @!PT LDS RZ, [RZ] ;  /* 0x00000000fffff984 */ /* 0x000fe20000000800 */
[----:B------:R2:W-:Y:S06]  /*4b20*/  MEMBAR.ALL.CTA ;  /* 0x0000000000007992 */ /* 0x0005ec0000008000 */
[----:B--2---:R-:W2:Y:S02]  /*4b30*/  FENCE.VIEW.ASYNC.S ;  /* 0x00000000000073c6 */ /* 0x004ea40000000000 */
[----:B--2---:R-:W-:Y:S06]  /*4b40*/  BAR.SYNC.DEFER_BLOCKING 0x1, 0x100 ;  /* 0x0044000000007b1d */ /* 0x004fec0000010000 */
[----:B------:R-:W-:Y:S05]  /*4b50*/  @P5 BRA `(.L_x_103) ;  /* 0x0000000000185947 */ /* 0x000fea0003800000 */
[----:B------:R-:W-:Y:S02]  /*4b60*/  UIADD3 UR4, UP0, UR40, 0x4f0, URZ ;  /* 0x000004f028047890 */ /* 0x000fe4000ff1e03f */
[----:B------:R-:W-:Y:S02]  /*4b70*/  UIADD3 UR44, UR51, 0x200, URZ ;  /* 0x00000200332c7890 */ /* 0x000fe4000fffe03f */
[----:B------:R-:W-:-:S09]  /*4b80*/  UIADD3.X UR5, URZ, UR41, URZ, UP0, !UPT ;  /* 0x000000293f057290 */ /* 0x000fd200087fe43f */
[----:B------:R2:W-:Y:S01]  /*4b90*/  UTMASTG.3D [UR44], [UR4] ;  /* 0x0000002c040073b5 */ /* 0x0005e20008010000 */
[----:B------:R0:W-:Y:S01]  /*4ba0*/  UTMACMDFLUSH ;  /* 0x00000000000079b7 */ /* 0x0001e20000000000 */
[----:B--2---:R-:W-:-:S04]  /*4bb0*/  DEPBAR.LE SB0, 0x1 ;  /* 0x000080400000791a */ /* 0x004fc80000000000 */
.L_x_103:
[----:B------:R-:W-:Y:S05]  /*4bc0*/  BSYNC B0 ;  /* 0x0000000000007941 */ /* 0x000fea0003800000 */
.L_x_102:
[----:B------:R-:W-:Y:S01]  /*4bd0*/  BAR.SYNC.DEFER_BLOCKING 0x1, 0x100 ;  /* 0x0044000000007b1d */ /* 0x000fe20000010000 */
[----:B------:R-:W-:Y:S02]  /*4be0*/  ISETP.NE.AND P2, PT, RZ, UR52, PT ;  /* 0x00000034ff007c0c */ /* 0x000fe4000bf45270 */
[----:B------:R-:W-:-:S04]  /*4bf0*/  IADD3 R15, R14, 0x200, RZ ;  /* 0x000002000e0f7810 */ /* 0x000fc80007ffe0ff */
[----:B------:R-:W-:-:S07]  /*4c00*/  LEA R13, R155, R15, 0x1 ;  /* 0x0000000f9b0d7211 */ /* 0x000fce00078e08ff */
[----:B------:R-:W-:Y:S05]  /*4c10*/  @!P2 BRA `(.L_x_104) ;  /* 0x000000000038a947 */ /* 0x000fea0003800000 */
[----:B------:R-:W-:Y:S04]  /*4c20*/  BSSY B0, `(.L_x_105) ;  /* 0x000000a000007945 */ /* 0x000fe80003800000 */
[----:B------:R-:W-:Y:S05]  /*4c30*/  @P0 BRA `(.L_x_106) ;  /* 0x0000000000200947 */ /* 0x000fea0003800000 */
[----:B------:R-:W-:-:S06]  /*4c40*/  UISETP.NE.AND UP0, UPT, UR49, 0x3, UPT ;  /* 0x000000033100788c */ /* 0x000fcc000bf05270 */
[----:B------:R-:W-:-:S13]  /*4c50*/  PLOP3.LUT P2, PT, PT, PT, UP0, 0x80, 0x0 ;  /* 0x000000000000781c */ /* 0x000fda0003f4f008 */
[----:B------:R-:W-:Y:S05]  /*4c60*/  @!P2 BRA `(.L_x_107) ;  /* 0x000000000004a947 */ /* 0x000fea0003800000 */
[----:B------:R-:W-:Y:S01]  /*4c70*/  BPT.TRAP 0x1 ;  /* 0x000000040000795c */ /* 0x000fe20000300000 */
.L_x_107:
[----:B------:R-:W-:-:S04]  /*4c80*/  ULEA UR4, UR36, UR51, 0x3 ;  /* 0x0000003324047291 */ /* 0x000fc8000f8e183f */
[----:B------:R-:W-:-:S04]  /*4c90*/  UIADD3 UR4, UR4, 0x60, URZ ;  /* 0x0000006004047890 */ /* 0x000fc8000fffe03f */
[----:B------:R-:W-:-:S09]  /*4ca0*/  UPRMT UR4, UR54, 0x654, UR4 ;  /* 0x0000065436047896 */ /* 0x000fd20008000004 */
[----:B------:R-:W-:Y:S03]  /*4cb0*/  SYNCS.ARRIVE.TRANS64.RED.A1T0 RZ, [UR4], RZ ;  /* 0x000000ffffff79a7 */ /* 0x000fe60008100404 */
.L_x_106:
[----:B------:R-:W-:Y:S05]  /*4cc0*/  BSYNC B0 ;  /* 0x0000000000007941 */ /* 0x000fea0003800000 */
.L_x_105:
[----:B------:R-:W-:-:S04]  /*4cd0*/  UIADD3 UR36, UR36, 0x1, URZ ;  /* 0x0000000124247890 */ /* 0x000fc8000fffe03f */
[----:B------:R-:W-:-:S04]  /*4ce0*/  UISETP.NE.AND UP0, UPT, UR36, 0x4, UPT ;  /* 0x000000042400788c */ /* 0x000fc8000bf05270 */
[----:B------:R-:W-:-:S12]  /*4cf0*/  USEL UR36, UR36, URZ, UP0 ;  /* 0x0000003f24247287 */ /* 0x000fd80008000000 */
.L_x_104:
[----:B------:R-:W-:Y:S04]  /*4d00*/  BSSY B0, `(.L_x_108) ;  /* 0x0000012000007945 */ /* 0x000fe80003800000 */
[----:B------:R-:W-:Y:S05]  /*4d10*/  @P0 BRA `(.L_x_109) ;  /* 0x0000000000400947 */ /* 0x000fea0003800000 */
[----:B------:R-:W-:-:S06]  /*4d20*/  UISETP.NE.AND UP0, UPT, UR49, 0x3, UPT ;  /* 0x000000033100788c */ /* 0x000fcc000bf05270 */
[----:B------:R-:W-:-:S13]  /*4d30*/  PLOP3.LUT P2, PT, PT, PT, UP0, 0x80, 0x0 ;  /* 0x000000000000781c */ /* 0x000fda0003f4f008 */
[----:B------:R-:W-:Y:S05]  /*4d40*/  @!P2 BRA `(.L_x_110) ;  /* 0x000000000004a947 */ /* 0x000fea0003800000 */
[----:B------:R-:W-:Y:S01]  /*4d50*/  BPT.TRAP 0x1 ;  /* 0x000000040000795c */ /* 0x000fe20000300000 */
.L_x_110:
[C---:B------:R-:W-:Y:S01]  /*4d60*/  LEA R19, R12.reuse, UR51, 0x3 ;  /* 0x000000330c137c11 */ /* 0x040fe2000f8e18ff */
[----:B------:R-:W-:Y:S01]  /*4d70*/  BSSY B1, `(.L_x_111) ;  /* 0x0000006000017945 */ /* 0x000fe20003800000 */
[----:B------:R-:W-:Y:S02]  /*4d80*/  SHF.L.U32 R20, RZ, 0x1f, RZ ;  /* 0x0000001fff147819 */ /* 0x000fe400000006ff */
[----:B-1----:R-:W-:Y:S02]  /*4d90*/  @!P1 LEA R0, R12, R15, 0xd ;  /* 0x0000000f0c009211 */ /* 0x002fe400078e68ff */
[----:B------:R-:W1:Y:S02]  /*4da0*/  SYNCS.PHASECHK.TRANS64.TRYWAIT P2, [R19+URZ+0x40], R20 ;  /* 0x00004014130075a7 */ /* 0x000e64000804017f */
[----:B------:R-:W-:Y:S01]  /*4db0*/  @!P1 LEA R3, R155, R0, 0x1 ;  /* 0x000000009b039211 */ /* 0x000fe200078e08ff */
[----:B-1----:R-:W-:Y:S06]  /*4dc0*/  @!P2 BRA `(.L_x_112) ;  /* 0x0000011000e8a947 */ /* 0x002fec0003800000 */
.L_x_615:
[----:B------:R-:W-:Y:S05]  /*4dd0*/  BSYNC B1 ;  /* 0x0000000000017941 */ /* 0x000fea0003800000 */
.L_x_111:
[----:B------:R-:W-:Y:S05]  /*4de0*/  @!P1 WARPSYNC.ALL ;  /* 0x0000000000009948 */ /* 0x000fea0003800000 */
[----:B------:R2:W3:Y:S01]  /*4df0*/  @!P1 LDSM.16.M88.4 R4, [R0] ;  /* 0x000000000004983b */ /* 0x0004e20000000200 */
[----:B------:R-:W-:-:S03]  /*4e00*/  IADD3 R12, R12, 0x1, RZ ;  /* 0x000000010c0c7810 */ /* 0x000fc60007ffe0ff */
[----:B------:R2:W4:Y:S04]  /*4e10*/  @!P1 LDSM.16.M88.4 R8, [R3] ;  /* 0x000000000308983b */ /* 0x0005280000000200 */
.L_x_109:
[----:B------:R-:W-:Y:S05]  /*4e20*/  BSYNC B0 ;  /* 0x0000000000007941 */ /* 0x000fea0003800000 */
.L_x_108:
[--C-:B--23--:R-:W-:Y:S02]  /*4e30*/  HADD2.F32 R3, -RZ, R4.reuse.H1_H1 ;  /* 0x30000004ff037230 */ /* 0x10cfe40000004100 */
[C---:B-1----:R-:W-:Y:S01]  /*4e40*/  FMUL R20, R154.reuse, R25 ;  /* 0x000000199a147220 */ /* 0x042fe20000400000 */
[--C-:B------:R-:W-:Y:S02]  /*4e50*/  HADD2.F32 R21, -RZ, R5.reuse.H0_H0 ;  /* 0x20000005ff157230 */ /* 0x100fe40000004100 */
[C---:B------:R-:W-:Y:S01]  /*4e60*/  FMUL R26, R154.reuse, R26 ;  /* 0x0000001a9a1a7220 */ /* 0x040fe20000400000 */
[----:B------:R-:W-:Y:S02]  /*4e70*/  HADD2.F32 R19, -RZ, R4.H0_H0 ;  /* 0x20000004ff137230 */ /* 0x000fe40000004100 */
[C---:B------:R-:W-:Y:S01]  /*4e80*/  FMUL R24, R154.reuse, R24 ;  /* 0x000000189a187220 */ /* 0x040fe20000400000 */
[----:B------:R-:W-:Y:S02]  /*4e90*/  HADD2.F32 R25, -RZ, R5.H1_H1 ;  /* 0x30000005ff197230 */ /* 0x000fe40000004100 */
[C---:B------:R-:W-:Y:S01]  /*4ea0*/  FMUL R0, R154.reuse, R27 ;  /* 0x0000001b9a007220 */ /* 0x040fe20000400000 */
[C---:B------:R-:W-:Y:S01]  /*4eb0*/  FFMA R20, R153.reuse, R3, R20 ;  /* 0x0000000399147223 */ /* 0x040fe20000000014 */
[C---:B------:R-:W-:Y:S01]  /*4ec0*/  FFMA R21, R153.reuse, R21, R26 ;  /* 0x0000001599157223 */ /* 0x040fe2000000001a */
[----:B------:R-:W-:Y:S01]  /*4ed0*/  MOV R3, 0x3bbb989d ;  /* 0x3bbb989d00037802 */ /* 0x000fe20000000f00 */
[----:B------:R-:W-:Y:S01]  /*4ee0*/  FFMA R19, R153, R19, R24 ;  /* 0x0000001399137223 */ /* 0x000fe20000000018 */
[----:B------:R-:W-:Y:S01]  /*4ef0*/  FMUL R26, R154, R29 ;  /* 0x0000001d9a1a7220 */ /* 0x000fe20000400000 */
[----:B------:R-:W-:-:S02]  /*4f00*/  HADD2.F32 R27, -RZ, R6.H1_H1 ;  /* 0x30000006ff1b7230 */ /* 0x000fc40000004100 */
[----:B------:R-:W-:Y:S01]  /*4f10*/  FFMA R24, R153, R25, R0 ;  /* 0x0000001999187223 */ /* 0x000fe20000000000 */
[--C-:B------:R-:W-:Y:S02]  /*4f20*/  HADD2.F32 R29, -RZ, R7.reuse.H0_H0 ;  /* 0x20000007ff1d7230 */ /* 0x100fe40000004100 */
[C---:B------:R-:W-:Y:S01]  /*4f30*/  FMUL R30, R154.reuse, R30 ;  /* 0x0000001e9a1e7220 */ /* 0x040fe20000400000 */
[----:B------:R-:W-:Y:S02]  /*4f40*/  HADD2.F32 R25, -RZ, R6.H0_H0 ;  /* 0x20000006ff197230 */ /* 0x000fe40000004100 */
[----:B------:R-:W-:Y:S01]  /*4f50*/  FMUL R28, R154, R28 ;  /* 0x0000001c9a1c7220 */ /* 0x000fe20000400000 */
[----:B------:R-:W-:Y:S01]  /*4f60*/  MOV R0, 0x437c0000 ;  /* 0x437c000000007802 */ /* 0x000fe20000000f00 */
[----:B------:R-:W-:Y:S01]  /*4f70*/  FFMA.SAT R89, -R19, R3, 0.5 ;  /* 0x3f00000013597423 */ /* 0x000fe20000002103 */
[C---:B------:R-:W-:Y:S01]  /*4f80*/  FFMA R26, R153.reuse, R27, R26 ;  /* 0x0000001b991a7223 */ /* 0x040fe2000000001a */
[C---:B------:R-:W-:Y:S01]  /*4f90*/  FFMA R27, R153.reuse, R29, R30 ;  /* 0x0000001d991b7223 */ /* 0x040fe2000000001e */
[----:B------:R-:W-:Y:S01]  /*4fa0*/  FFMA R25, R153, R25, R28 ;  /* 0x0000001999197223 */ /* 0x000fe2000000001c */
[----:B------:R-:W-:-:S02]  /*4fb0*/  HADD2.F32 R29, -RZ, R7.H1_H1 ;  /* 0x30000007ff1d7230 */ /* 0x000fc40000004100 */
[C---:B------:R-:W-:Y:S01]  /*4fc0*/  FMUL R28, R154.reuse, R31 ;  /* 0x0000001f9a1c7220 */ /* 0x040fe20000400000 */
[--C-:B----4-:R-:W-:Y:S02]  /*4fd0*/  HADD2.F32 R91, -RZ, R8.reuse.H0_H0 ;  /* 0x20000008ff5b7230 */ /* 0x110fe40000004100 */
[----:B------:R-:W-:Y:S01]  /*4fe0*/  FFMA.RM R89, R89, R0, 12582913 ;  /* 0x4b40000159597423 */ /* 0x000fe20000004000 */
[----:B------:R-:W-:Y:S01]  /*4ff0*/  FMUL R32, R154, R32 ;  /* 0x000000209a207220 */ /* 0x000fe20000400000 */
[----:B------:R-:W-:Y:S01]  /*5000*/  FFMA R28, R153, R29, R28 ;  /* 0x0000001d991c7223 */ /* 0x000fe2000000001c */
[----:B------:R-:W-:Y:S01]  /*5010*/  FFMA.SAT R31, -R20, R3, 0.5 ;  /* 0x3f000000141f7423 */ /* 0x000fe20000002103 */
[----:B------:R-:W-:Y:S01]  /*5020*/  FADD R30, R89, -12583039 ;  /* 0xcb40007f591e7421 */ /* 0x000fe20000000000 */
[----:B------:R-:W-:Y:S01]  /*5030*/  FFMA R29, R153, R91, R32 ;  /* 0x0000005b991d7223 */ /* 0x000fe20000000020 */
[----:B------:R-:W-:Y:S01]  /*5040*/  FFMA.SAT R91, -R21, R3, 0.5 ;  /* 0x3f000000155b7423 */ /* 0x000fe20000002103 */
[----:B------:R-:W-:-:S02]  /*5050*/  HADD2.F32 R90, -RZ, R8.H1_H1 ;  /* 0x30000008ff5a7230 */ /* 0x000fc40000004100 */
[-C--:B------:R-:W-:Y:S01]  /*5060*/  FFMA.RM R88, R31, R0.reuse, 12582913 ;  /* 0x4b4000011f587423 */ /* 0x080fe20000004000 */
[----:B------:R-:W-:Y:S01]  /*5070*/  FFMA R32, -R19, 1.4426950216293334961, -R30 ;  /* 0x3fb8aa3b13207823 */ /* 0x000fe2000000091e */
[----:B------:R-:W-:Y:S01]  /*5080*/  FMUL R30, R154, R33 ;  /* 0x000000219a1e7220 */ /* 0x000fe20000400000 */
[----:B------:R-:W-:Y:S01]  /*5090*/  FFMA.RM R91, R91, R0, 12582913 ;  /* 0x4b4000015b5b7423 */ /* 0x000fe20000004000 */
[----:B------:R-:W-:Y:S01]  /*50a0*/  FFMA.SAT R33, -R24, R3, 0.5 ;  /* 0x3f00000018217423 */ /* 0x000fe20000002103 */
[----:B------:R-:W-:Y:S01]  /*50b0*/  FADD R31, R88, -12583039 ;  /* 0xcb40007f581f7421 */ /* 0x000fe20000000000 */
[----:B------:R-:W-:Y:S01]  /*50c0*/  FFMA R30, R153, R90, R30 ;  /* 0x0000005a991e7223 */ /* 0x000fe2000000001e */
[----:B------:R-:W-:Y:S01]  /*50d0*/  FFMA R32, -R19, 1.925963033500011079e-08, R32 ;  /* 0x32a5706013207823 */ /* 0x000fe20000000120 */
[----:B------:R-:W-:Y:S01]  /*50e0*/  FADD R90, R91, -12583039 ;  /* 0xcb40007f5b5a7421 */ /* 0x000fe20000000000 */
[----:B------:R-:W-:Y:S01]  /*50f0*/  FFMA.RM R92, R33, R0, 12582913 ;  /* 0x4b400001215c7423 */ /* 0x000fe20000004000 */
[----:B------:R-:W-:Y:S01]  /*5100*/  FFMA R31, -R20, 1.4426950216293334961, -R31 ;  /* 0x3fb8aa3b141f7823 */ /* 0x000fe2000000091f */
[----:B------:R-:W-:-:S02]  /*5110*/  HADD2.F32 R94, -RZ, R9.H0_H0 ;  /* 0x20000009ff5e7230 */ /* 0x000fc40000004100 */
[----:B------:R-:W-:Y:S01]  /*5120*/  FMUL R34, R154, R34 ;  /* 0x000000229a227220 */ /* 0x000fe20000400000 */
[----:B------:R1:W-:Y:S01]  /*5130*/  MUFU.EX2 R95, R32 ;  /* 0x00000020005f7308 */ /* 0x0003e20000000800 */
[----:B------:R-:W-:Y:S01]  /*5140*/  FFMA R90, -R21, 1.4426950216293334961, -R90 ;  /* 0x3fb8aa3b155a7823 */ /* 0x000fe2000000095a */
[----:B------:R-:W-:Y:S02]  /*5150*/  HADD2.F32 R96, -RZ, R9.H1_H1 ;  /* 0x30000009ff607230 */ /* 0x000fe40000004100 */
[----:B------:R-:W-:Y:S01]  /*5160*/  FFMA.SAT R97, -R25, R3, 0.5 ;  /* 0x3f00000019617423 */ /* 0x000fe20000002103 */
[----:B------:R-:W-:Y:S01]  /*5170*/  FADD R33, R92, -12583039 ;  /* 0xcb40007f5c217421 */ /* 0x000fe20000000000 */
[----:B------:R-:W-:Y:S01]  /*5180*/  FFMA R93, -R20, 1.925963033500011079e-08, R31 ;  /* 0x32a57060145d7823 */ /* 0x000fe2000000011f */
[----:B------:R-:W-:Y:S01]  /*5190*/  FFMA R31, R153, R94, R34 ;  /* 0x0000005e991f7223 */ /* 0x000fe20000000022 */
[----:B------:R-:W-:Y:S01]  /*51a0*/  FFMA R94, -R21, 1.925963033500011079e-08, R90 ;  /* 0x32a57060155e7823 */ /* 0x000fe2000000015a */
[----:B------:R-:W-:Y:S01]  /*51b0*/  FFMA.RM R90, R97, R0, 12582913 ;  /* 0x4b400001615a7423 */ /* 0x000fe20000004000 */
[----:B-1----:R-:W-:Y:S01]  /*51c0*/  FMUL R32, R154, R35 ;  /* 0x000000239a207220 */ /* 0x002fe20000400000 */
[-C--:B------:R-:W-:Y:S01]  /*51d0*/  FFMA.SAT R35, -R26, R3.reuse, 0.5 ;  /* 0x3f0000001a237423 */ /* 0x080fe20000002103 */
[----:B------:R-:W-:Y:S01]  /*51e0*/  FFMA R33, -R24, 1.4426950216293334961, -R33 ;  /* 0x3fb8aa3b18217823 */ /* 0x000fe20000000921 */
[----:B------:R-:W-:Y:S01]  /*51f0*/  FADD R98, R90, -12583039 ;  /* 0xcb40007f5a627421 */ /* 0x000fe20000000000 */
[----:B------:R-:W-:Y:S01]  /*5200*/  FFMA R32, R153, R96, R32 ;  /* 0x0000006099207223 */ /* 0x000fe20000000020 */
[----:B------:R-:W-:Y:S01]  /*5210*/  FFMA.RM R96, R35, R0, 12582913 ;  /* 0x4b40000123607423 */ /* 0x000fe20000004000 */
[----:B------:R-:W-:Y:S01]  /*5220*/  FFMA.SAT R35, -R27, R3, 0.5 ;  /* 0x3f0000001b237423 */ /* 0x000fe20000002103 */
[----:B------:R-:W-:Y:S01]  /*5230*/  FFMA R34, -R24, 1.925963033500011079e-08, R33 ;  /* 0x32a5706018227823 */ /* 0x000fe20000000121 */
[----:B------:R-:W-:-:S02]  /*5240*/  HADD2.F32 R101, -RZ, R10.H0_H0 ;  /* 0x2000000aff657230 */ /* 0x000fc40000004100 */
[----:B------:R-:W-:Y:S01]  /*5250*/  FADD R33, R96, -12583039 ;  /* 0xcb40007f60217421 */ /* 0x000fe20000000000 */
[----:B------:R-:W-:Y:S01]  /*5260*/  FMUL R36, R154, R36 ;  /* 0x000000249a247220 */ /* 0x000fe20000400000 */
[-C--:B------:R-:W-:Y:S01]  /*5270*/  FFMA.RM R99, R35, R0.reuse, 12582913 ;  /* 0x4b40000123637423 */ /* 0x080fe20000004000 */
[----:B------:R-:W-:Y:S01]  /*5280*/  FFMA R100, -R25, 1.4426950216293334961, -R98 ;  /* 0x3fb8aa3b19647823 */ /* 0x000fe20000000962 */
[----:B------:R-:W-:Y:S01]  /*5290*/  FFMA R35, -R26, 1.4426950216293334961, -R33 ;  /* 0x3fb8aa3b1a237823 */ /* 0x000fe20000000921 */
[----:B------:R1:W2:Y:S01]  /*52a0*/  MUFU.EX2 R98, R34 ;  /* 0x0000002200627308 */ /* 0x0002a20000000800 */
[----:B------:R-:W-:Y:S01]  /*52b0*/  FFMA R33, R153, R101, R36 ;  /* 0x0000006599217223 */ /* 0x000fe20000000024 */
[-C--:B------:R-:W-:Y:S01]  /*52c0*/  FFMA.SAT R101, -R28, R3.reuse, 0.5 ;  /* 0x3f0000001c657423 */ /* 0x080fe20000002103 */
[----:B------:R-:W-:Y:S02]  /*52d0*/  HADD2.F32 R156, -RZ, R10.H1_H1 ;  /* 0x3000000aff9c7230 */ /* 0x000fe40000004100 */
[-C--:B------:R-:W-:Y:S01]  /*52e0*/  FFMA.SAT R161, -R31, R3.reuse, 0.5 ;  /* 0x3f0000001fa17423 */ /* 0x080fe20000002103 */
[----:B------:R-:W-:Y:S01]  /*52f0*/  FFMA R35, -R26, 1.925963033500011079e-08, R35 ;  /* 0x32a570601a237823 */ /* 0x000fe20000000123 */
[----:B------:R-:W-:Y:S01]  /*5300*/  FFMA.RM R103, R101, R0, 12582913 ;  /* 0x4b40000165677423 */ /* 0x000fe20000004000 */
[----:B------:R-:W-:Y:S01]  /*5310*/  FFMA.SAT R101, -R29, R3, 0.5 ;  /* 0x3f0000001d657423 */ /* 0x000fe20000002103 */
[----:B------:R-:W-:-:S02]  /*5320*/  HADD2.F32 R160, -RZ, R11.H0_H0 ;  /* 0x2000000bffa07230 */ /* 0x000fc40000004100 */
[----:B-1----:R-:W-:Y:S01]  /*5330*/  FADD R34, R99, -12583039 ;  /* 0xcb40007f63227421 */ /* 0x002fe20000000000 */
[C---:B------:R-:W-:Y:S01]  /*5340*/  FMUL R38, R154.reuse, R38 ;  /* 0x000000269a267220 */ /* 0x040fe20000400000 */
[----:B------:R-:W-:Y:S01]  /*5350*/  FFMA R100, -R25, 1.925963033500011079e-08, R100 ;  /* 0x32a5706019647823 */ /* 0x000fe20000000164 */
[----:B------:R-:W-:Y:S01]  /*5360*/  FFMA.RM R162, R161, R0, 12582913 ;  /* 0x4b400001a1a27423 */ /* 0x000fe20000004000 */
[----:B------:R-:W-:Y:S01]  /*5370*/  FFMA R36, -R27, 1.4426950216293334961, -R34 ;  /* 0x3fb8aa3b1b247823 */ /* 0x000fe20000000922 */
[----:B------:R-:W-:Y:S01]  /*5380*/  FMUL R34, R154, R37 ;  /* 0x000000259a227220 */ /* 0x000fe20000400000 */
[----:B------:R-:W-:Y:S01]  /*5390*/  FADD R37, R103, -12583039 ;  /* 0xcb40007f67257421 */ /* 0x000fe20000000000 */
[----:B------:R1:W-:Y:S01]  /*53a0*/  MUFU.EX2 R102, R35 ;  /* 0x0000002300667308 */ /* 0x0003e20000000800 */
[----:B------:R-:W-:Y:S01]  /*53b0*/  FFMA R36, -R27, 1.925963033500011079e-08, R36 ;  /* 0x32a570601b247823 */ /* 0x000fe20000000124 */
[----:B------:R-:W-:Y:S01]  /*53c0*/  FFMA R34, R153, R156, R34 ;  /* 0x0000009c99227223 */ /* 0x000fe20000000022 */
[----:B------:R-:W-:Y:S01]  /*53d0*/  FFMA.RM R156, R101, R0, 12582913 ;  /* 0x4b400001659c7423 */ /* 0x000fe20000004000 */
[----:B------:R-:W-:Y:S01]  /*53e0*/  FFMA R37, -R28, 1.4426950216293334961, -R37 ;  /* 0x3fb8aa3b1c257823 */ /* 0x000fe20000000925 */
[-C--:B------:R-:W-:Y:S01]  /*53f0*/  FFMA.SAT R157, -R30, R3.reuse, 0.5 ;  /* 0x3f0000001e9d7423 */ /* 0x080fe20000002103 */
[-C--:B------:R-:W-:Y:S01]  /*5400*/  FFMA.SAT R167, -R34, R3.reuse, 0.5 ;  /* 0x3f00000022a77423 */ /* 0x080fe20000002103 */
[----:B------:R-:W-:Y:S01]  /*5410*/  FFMA.SAT R163, -R33, R3, 0.5 ;  /* 0x3f00000021a37423 */ /* 0x000fe20000002103 */
[----:B------:R3:W-:Y:S01]  /*5420*/  MUFU.EX2 R97, R100 ;  /* 0x0000006400617308 */ /* 0x0007e20000000800 */
[----:B-1----:R-:W-:Y:S01]  /*5430*/  FFMA R35, R153, R160, R38 ;  /* 0x000000a099237223 */ /* 0x002fe20000000026 */
[----:B------:R-:W-:Y:S01]  /*5440*/  FADD R38, R162, -12583039 ;  /* 0xcb40007fa2267421 */ /* 0x000fe20000000000 */
[----:B------:R-:W-:Y:S01]  /*5450*/  FFMA R37, -R28, 1.925963033500011079e-08, R37 ;  /* 0x32a570601c257823 */ /* 0x000fe20000000125 */
[----:B------:R-:W-:Y:S01]  /*5460*/  FFMA.RM R159, R157, R0, 12582913 ;  /* 0x4b4000019d9f7423 */ /* 0x000fe20000004000 */
[----:B------:R-:W-:-:S02]  /*5470*/  HADD2.F32 R160, -RZ, R11.H1_H1 ;  /* 0x3000000bffa07230 */ /* 0x000fc40000004100 */
[----:B------:R-:W-:Y:S01]  /*5480*/  FFMA R38, -R31, 1.4426950216293334961, -R38 ;  /* 0x3fb8aa3b1f267823 */ /* 0x000fe20000000926 */
[-C--:B------:R-:W-:Y:S01]  /*5490*/  FFMA.RM R167, R167, R0.reuse, 12582913 ;  /* 0x4b400001a7a77423 */ /* 0x080fe20000004000 */
[----:B------:R-:W1:Y:S01]  /*54a0*/  MUFU.EX2 R93, R93 ;  /* 0x0000005d005d7308 */ /* 0x000e620000000800 */
[----:B---3--:R-:W-:Y:S01]  /*54b0*/  FADD R100, R156, -12583039 ;  /* 0xcb40007f9c647421 */ /* 0x008fe20000000000 */
[----:B------:R-:W-:Y:S01]  /*54c0*/  FADD R157, R159, -12583039 ;  /* 0xcb40007f9f9d7421 */ /* 0x000fe20000000000 */
[----:B------:R-:W-:Y:S01]  /*54d0*/  FFMA.SAT R169, -R35, R3, 0.5 ;  /* 0x3f00000023a97423 */ /* 0x000fe20000002103 */
[-C--:B------:R-:W-:Y:S01]  /*54e0*/  FFMA.RM R165, R163, R0.reuse, 12582913 ;  /* 0x4b400001a3a57423 */ /* 0x080fe20000004000 */
[----:B------:R-:W-:Y:S01]  /*54f0*/  FFMA R158, -R29, 1.4426950216293334961, -R100 ;  /* 0x3fb8aa3b1d9e7823 */ /* 0x000fe20000000964 */
[----:B------:R-:W-:Y:S01]  /*5500*/  FFMA R161, -R30, 1.4426950216293334961, -R157 ;  /* 0x3fb8aa3b1ea17823 */ /* 0x000fe2000000099d */
[----:B------:R-:W-:Y:S01]  /*5510*/  SHF.L.U32 R88, R88, 0x17, RZ ;  /* 0x0000001758587819 */ /* 0x000fe200000006ff */
[----:B------:R3:W-:Y:S01]  /*5520*/  MUFU.EX2 R101, R36 ;  /* 0x0000002400657308 */ /* 0x0007e20000000800 */
[----:B------:R-:W-:Y:S01]  /*5530*/  FFMA.RM R169, R169, R0, 12582913 ;  /* 0x4b400001a9a97423 */ /* 0x000fe20000004000 */
[----:B------:R-:W-:Y:S01]  /*5540*/  FFMA R158, -R29, 1.925963033500011079e-08, R158 ;  /* 0x32a570601d9e7823 */ /* 0x000fe2000000019e */
[----:B------:R-:W-:Y:S01]  /*5550*/  FFMA R161, -R30, 1.925963033500011079e-08, R161 ;  /* 0x32a570601ea17823 */ /* 0x000fe200000001a1 */
[----:B------:R-:W-:Y:S01]  /*5560*/  SHF.L.U32 R91, R91, 0x17, RZ ;  /* 0x000000175b5b7819 */ /* 0x000fe200000006ff */
[----:B------:R-:W-:Y:S03]  /*5570*/  BSSY B1, `(.L_x_113) ;  /* 0x000004c000017945 */ /* 0x000fe60003800000 */
[----:B------:R-:W4:Y:S01]  /*5580*/  MUFU.EX2 R94, R94 ;  /* 0x0000005e005e7308 */ /* 0x000f220000000800 */
[----:B---3--:R-:W-:Y:S01]  /*5590*/  FMUL R36, R154, R39 ;  /* 0x000000279a247220 */ /* 0x008fe20000400000 */
[----:B------:R-:W-:-:S03]  /*55a0*/  FFMA.SAT R39, -R32, R3, 0.5 ;  /* 0x3f00000020277423 */ /* 0x000fc60000002103 */
[----:B------:R-:W-:Y:S01]  /*55b0*/  FFMA R36, R153, R160, R36 ;  /* 0x000000a099247223 */ /* 0x000fe20000000024 */
[----:B------:R-:W-:Y:S02]  /*55c0*/  FFMA.RM R164, R39, R0, 12582913 ;  /* 0x4b40000127a47423 */ /* 0x000fe40000004000 */
[----:B------:R3:W-:Y:S01]  /*55d0*/  MUFU.EX2 R100, R37 ;  /* 0x0000002500647308 */ /* 0x0007e20000000800 */
[----:B------:R-:W-:Y:S01]  /*55e0*/  FFMA.SAT R171, -R36, R3, 0.5 ;  /* 0x3f00000024ab7423 */ /* 0x000fe20000002103 */
[----:B------:R-:W-:-:S03]  /*55f0*/  FADD R39, R164, -12583039 ;  /* 0xcb40007fa4277421 */ /* 0x000fc60000000000 */
[----:B------:R-:W-:Y:S01]  /*5600*/  FFMA.RM R171, R171, R0, 12582913 ;  /* 0x4b400001abab7423 */ /* 0x000fe20000004000 */
[C---:B------:R-:W-:Y:S02]  /*5610*/  FFMA R39, -R32.reuse, 1.4426950216293334961, -R39 ;  /* 0x3fb8aa3b20277823 */ /* 0x040fe40000000927 */
[----:B------:R5:W4:Y:S01]  /*5620*/  MUFU.EX2 R157, R158 ;  /* 0x0000009e009d7308 */ /* 0x000b220000000800 */
[----:B---3--:R-:W-:Y:S01]  /*5630*/  FFMA R37, -R31, 1.925963033500011079e-08, R38 ;  /* 0x32a570601f257823 */ /* 0x008fe20000000126 */
[----:B------:R-:W-:Y:S01]  /*5640*/  SHF.L.U32 R38, R89, 0x17, RZ ;  /* 0x0000001759267819 */ /* 0x000fe200000006ff */
[----:B------:R-:W-:Y:S01]  /*5650*/  FFMA R3, -R32, 1.925963033500011079e-08, R39 ;  /* 0x32a5706020037823 */ /* 0x000fe20000000127 */
[----:B------:R-:W-:-:S04]  /*5660*/  SHF.L.U32 R39, R92, 0x17, RZ ;  /* 0x000000175c277819 */ /* 0x000fc800000006ff */
[----:B------:R3:W-:Y:S01]  /*5670*/  MUFU.EX2 R163, R37 ;  /* 0x0000002500a37308 */ /* 0x0007e20000000800 */
[----:B-----5:R-:W-:Y:S01]  /*5680*/  FADD R158, R165, -12583039 ;  /* 0xcb40007fa59e7421 */ /* 0x020fe20000000000 */
[----:B--2---:R-:W-:-:S03]  /*5690*/  FFMA R39, R39, R98, 1 ;  /* 0x3f80000027277423 */ /* 0x004fc60000000062 */
[----:B------:R-:W-:-:S03]  /*56a0*/  FFMA R166, -R33, 1.4426950216293334961, -R158 ;  /* 0x3fb8aa3b21a67823 */ /* 0x000fc6000000099e */
[----:B------:R2:W5:Y:S01]  /*56b0*/  MUFU.EX2 R160, R161 ;  /* 0x000000a100a07308 */ /* 0x0005620000000800 */
[----:B---3--:R-:W-:Y:S01]  /*56c0*/  FADD R37, R167, -12583039 ;  /* 0xcb40007fa7257421 */ /* 0x008fe20000000000 */
[----:B------:R-:W-:-:S03]  /*56d0*/  FFMA R166, -R33, 1.925963033500011079e-08, R166 ;  /* 0x32a5706021a67823 */ /* 0x000fc600000001a6 */
[----:B------:R-:W-:Y:S01]  /*56e0*/  FFMA R89, -R34, 1.4426950216293334961, -R37 ;  /* 0x3fb8aa3b22597823 */ /* 0x000fe20000000925 */
[----:B-1----:R-:W-:Y:S01]  /*56f0*/  FFMA R37, R88, R93, 1 ;  /* 0x3f80000058257423 */ /* 0x002fe2000000005d */
[----:B------:R-:W-:Y:S01]  /*5700*/  FADD R88, R169, -12583039 ;  /* 0xcb40007fa9587421 */ /* 0x000fe20000000000 */
[----:B------:R1:W3:Y:S01]  /*5710*/  MUFU.EX2 R158, R3 ;  /* 0x00000003009e7308 */ /* 0x0002e20000000800 */
[----:B--2---:R-:W-:Y:S01]  /*5720*/  FFMA R161, R38, R95, 1 ;  /* 0x3f80000026a17423 */ /* 0x004fe2000000005f */
[----:B----4-:R-:W-:Y:S01]  /*5730*/  FFMA R38, R91, R94, 1 ;  /* 0x3f8000005b267423 */ /* 0x010fe2000000005e */
[----:B------:R-:W-:Y:S01]  /*5740*/  FFMA R92, -R35, 1.4426950216293334961, -R88 ;  /* 0x3fb8aa3b235c7823 */ /* 0x000fe20000000958 */
[----:B------:R-:W-:Y:S01]  /*5750*/  SHF.L.U32 R88, R90, 0x17, RZ ;  /* 0x000000175a587819 */ /* 0x000fe200000006ff */
[----:B------:R-:W-:Y:S01]  /*5760*/  FADD R91, R171, -12583039 ;  /* 0xcb40007fab5b7421 */ /* 0x000fe20000000000 */
[----:B------:R-:W-:Y:S01]  /*5770*/  FFMA R0, -R34, 1.925963033500011079e-08, R89 ;  /* 0x32a5706022007823 */ /* 0x000fe20000000159 */
[----:B------:R-:W-:Y:S01]  /*5780*/  SHF.L.U32 R94, R156, 0x17, RZ ;  /* 0x000000179c5e7819 */ /* 0x000fe200000006ff */
[----:B------:R-:W2:Y:S01]  /*5790*/  MUFU.EX2 R166, R166 ;  /* 0x000000a600a67308 */ /* 0x000ea20000000800 */
[----:B------:R-:W-:Y:S01]  /*57a0*/  FFMA R91, -R36, 1.4426950216293334961, -R91 ;  /* 0x3fb8aa3b245b7823 */ /* 0x000fe2000000095b */
[----:B------:R-:W-:Y:S01]  /*57b0*/  FFMA R88, R88, R97, 1 ;  /* 0x3f80000058587423 */ /* 0x000fe20000000061 */
[----:B------:R-:W-:Y:S01]  /*57c0*/  IADD3 R97, R161, 0x1800000, RZ ;  /* 0x01800000a1617810 */ /* 0x000fe20007ffe0ff */
[----:B-1----:R-:W-:Y:S01]  /*57d0*/  FFMA R3, -R35, 1.925963033500011079e-08, R92 ;  /* 0x32a5706023037823 */ /* 0x002fe2000000015c */
[----:B------:R-:W-:Y:S01]  /*57e0*/  FFMA R91, -R36, 1.925963033500011079e-08, R91 ;  /* 0x32a57060245b7823 */ /* 0x000fe2000000015b */
[----:B------:R-:W-:Y:S01]  /*57f0*/  SHF.L.U32 R89, R96, 0x17, RZ ;  /* 0x0000001760597819 */ /* 0x000fe200000006ff */
[----:B------:R-:W-:Y:S01]  /*5800*/  FFMA R94, R94, R157, 1 ;  /* 0x3f8000005e5e7423 */ /* 0x000fe2000000009d */
[----:B------:R-:W-:Y:S01]  /*5810*/  LOP3.LUT R97, R97, 0x7f800000, RZ, 0xc0, !PT ;  /* 0x7f80000061617812 */ /* 0x000fe200078ec0ff */
[----:B------:R-:W1:Y:S01]  /*5820*/  MUFU.EX2 R0, R0 ;  /* 0x0000000000007308 */ /* 0x000e620000000800 */
[----:B------:R-:W-:Y:S01]  /*5830*/  SHF.L.U32 R93, R103, 0x17, RZ ;  /* 0x00000017675d7819 */ /* 0x000fe200000006ff */
[----:B------:R-:W-:Y:S01]  /*5840*/  FFMA R89, R89, R102, 1 ;  /* 0x3f80000059597423 */ /* 0x000fe20000000066 */
[----:B------:R-:W-:-:S02]  /*5850*/  ISETP.GT.U32.AND P2, PT, R97, 0x1ffffff, PT ;  /* 0x01ffffff6100780c */ /* 0x000fc40003f44070 */
[----:B------:R-:W-:Y:S01]  /*5860*/  SHF.L.U32 R95, R159, 0x17, RZ ;  /* 0x000000179f5f7819 */ /* 0x000fe200000006ff */
[----:B------:R-:W-:Y:S01]  /*5870*/  FFMA R93, R93, R100, 1 ;  /* 0x3f8000005d5d7423 */ /* 0x000fe20000000064 */
[----:B------:R-:W-:Y:S01]  /*5880*/  SHF.L.U32 R97, R164, 0x17, RZ ;  /* 0x00000017a4617819 */ /* 0x000fe200000006ff */
[----:B------:R-:W4:Y:S01]  /*5890*/  MUFU.EX2 R90, R3 ;  /* 0x00000003005a7308 */ /* 0x000f220000000800 */
[----:B------:R-:W-:Y:S01]  /*58a0*/  SHF.L.U32 R92, R99, 0x17, RZ ;  /* 0x00000017635c7819 */ /* 0x000fe200000006ff */
[----:B-----5:R-:W-:Y:S01]  /*58b0*/  FFMA R95, R95, R160, 1 ;  /* 0x3f8000005f5f7423 */ /* 0x020fe200000000a0 */
[----:B------:R-:W-:Y:S01]  /*58c0*/  SHF.L.U32 R96, R162, 0x17, RZ ;  /* 0x00000017a2607819 */ /* 0x000fe200000006ff */
[----:B---3--:R-:W-:Y:S01]  /*58d0*/  FFMA R97, R97, R158, 1 ;  /* 0x3f80000061617423 */ /* 0x008fe2000000009e */
[----:B------:R-:W-:Y:S01]  /*58e0*/  SHF.L.U32 R103, R165, 0x17, RZ ;  /* 0x00000017a5677819 */ /* 0x000fe200000006ff */
[----:B------:R-:W-:Y:S01]  /*58f0*/  FFMA R92, R92, R101, 1 ;  /* 0x3f8000005c5c7423 */ /* 0x000fe20000000065 */
[----:B------:R-:W-:Y:S01]  /*5900*/  SHF.L.U32 R157, R167, 0x17, RZ ;  /* 0x00000017a79d7819 */ /* 0x000fe200000006ff */
[----:B------:R-:W3:Y:S01]  /*5910*/  MUFU.EX2 R98, R91 ;  /* 0x0000005b00627308 */ /* 0x000ee20000000800 */
[----:B------:R-:W-:Y:S01]  /*5920*/  SHF.L.U32 R169, R169, 0x17, RZ ;  /* 0x00000017a9a97819 */ /* 0x000fe200000006ff */
[----:B------:R-:W-:Y:S01]  /*5930*/  FFMA R96, R96, R163, 1 ;  /* 0x3f80000060607423 */ /* 0x000fe200000000a3 */
[----:B------:R-:W-:Y:S01]  /*5940*/  SHF.L.U32 R159, R171, 0x17, RZ ;  /* 0x00000017ab9f7819 */ /* 0x000fe200000006ff */
[----:B--2---:R-:W-:Y:S01]  /*5950*/  FFMA R103, R103, R166, 1 ;  /* 0x3f80000067677423 */ /* 0x004fe200000000a6 */
[----:B-1----:R-:W-:Y:S01]  /*5960*/  FFMA R157, R157, R0, 1 ;  /* 0x3f8000009d9d7423 */ /* 0x002fe20000000000 */
[----:B----4-:R-:W-:-:S02]  /*5970*/  FFMA R158, R169, R90, 1 ;  /* 0x3f800000a99e7423 */ /* 0x010fc4000000005a */
[----:B---3--:R-:W-:Y:S01]  /*5980*/  FFMA R159, R159, R98, 1 ;  /* 0x3f8000009f9f7423 */ /* 0x008fe20000000062 */
[----:B------:R-:W-:Y:S06]  /*5990*/  @P2 BRA `(.L_x_114) ;  /* 0x0000000000142947 */ /* 0x000fec0003800000 */
[----:B------:R-:W-:Y:S02]  /*59a0*/  MOV R0, R161 ;  /* 0x000000a100007202 */ /* 0x000fe40000000f00 */
[----:B------:R-:W-:-:S07]  /*59b0*/  MOV R90, 0x59d0 ;  /* 0x000059d0005a7802 */ /* 0x000fce0000000f00 */
[----:B------:R-:W-:Y:S05]  /*59c0*/  CALL.REL.NOINC `($__internal_0_$__cuda_sm20_rcp_rn_f32_slowpath) ;  /* 0x0000011000187944 */ /* 0x000fea0003c00000 */
[----:B------:R-:W-:Y:S01]  /*59d0*/  MOV R160, R0 ;  /* 0x0000000000a07202 */ /* 0x000fe20000000f00 */
[----:B------:R-:W-:Y:S06]  /*59e0*/  BRA `(.L_x_115) ;  /* 0x0000000000107947 */ /* 0x000fec0003800000 */
.L_x_114:
[----:B------:R-:W1:Y:S02]  /*59f0*/  MUFU.RCP R160, R161 ;  /* 0x000000a100a07308 */ /* 0x000e640000001000 */
[----:B-1----:R-:W-:-:S04]  /*5a00*/  FFMA R0, R161, R160, -1 ;  /* 0xbf800000a1007423 */ /* 0x002fc800000000a0 */
[----:B------:R-:W-:-:S04]  /*5a10*/  FADD.FTZ R3, -R0, -RZ ;  /* 0x800000ff00037221 */ /* 0x000fc80000010100 */
[----:B------:R-:W-:-:S07]  /*5a20*/  FFMA R160, R160, R3, R160 ;  /* 0x00000003a0a07223 */ /* 0x000fce00000000a0 */
.L_x_115:
[----:B------:R-:W-:Y:S05]  /*5a30*/  BSYNC B1 ;  /* 0x0000000000017941 */ /* 0x000fea0003800000 */
.L_x_113:
        /* <DEDUP_REMOVED lines=10> */
.L_x_117:
[----:B------:R-:W1:Y:S02]  /*5ae0*/  MUFU.RCP R0, R37 ;  /* 0x0000002500007308 */ /* 0x000e640000001000 */
[----:B-1----:R-:W-:-:S04]  /*5af0*/  FFMA R3, R37, R0, -1 ;  /* 0xbf80000025037423 */ /* 0x002fc80000000000 */
[----:B------:R-:W-:-:S04]  /*5b00*/  FADD.FTZ R3, -R3, -RZ ;  /* 0x800000ff03037221 */ /* 0x000fc80000010100 */
[----:B------:R-:W-:-:S07]  /*5b10*/  FFMA R161, R0, R3, R0 ;  /* 0x0000000300a17223 */ /* 0x000fce0000000000 */
.L_x_118:
[----:B------:R-:W-:Y:S05]  /*5b20*/  BSYNC B1 ;  /* 0x0000000000017941 */ /* 0x000fea0003800000 */
.L_x_116:
        /* <DEDUP_REMOVED lines=10> */
.L_x_120:
[----:B------:R-:W1:Y:S02]  /*5bd0*/  MUFU.RCP R3, R38 ;  /* 0x0000002600037308 */ /* 0x000e640000001000 */
[----:B-1----:R-:W-:-:S04]  /*5be0*/  FFMA R0, R38, R3, -1 ;  /* 0xbf80000026007423 */ /* 0x002fc80000000003 */
[----:B------:R-:W-:-:S04]  /*5bf0*/  FADD.FTZ R0, -R0, -RZ ;  /* 0x800000ff00007221 */ /* 0x000fc80000010100 */
[----:B------:R-:W-:-:S07]  /*5c00*/  FFMA R162, R3, R0, R3 ;  /* 0x0000000003a27223 */ /* 0x000fce0000000003 */
.L_x_121:
[----:B------:R-:W-:Y:S05]  /*5c10*/  BSYNC B1 ;  /* 0x0000000000017941 */ /* 0x000fea0003800000 */
.L_x_119:
        /* <DEDUP_REMOVED lines=10> */
.L_x_123:
[----:B------:R-:W1:Y:S02]  /*5cc0*/  MUFU.RCP R0, R39 ;  /* 0x0000002700007308 */ /* 0x000e640000001000 */
[----:B-1----:R-:W-:-:S04]  /*5cd0*/  FFMA R3, R39, R0, -1 ;  /* 0xbf80000027037423 */ /* 0x002fc80000000000 */
[----:B------:R-:W-:-:S04]  /*5ce0*/  FADD.FTZ R3, -R3, -RZ ;  /* 0x800000ff03037221 */ /* 0x000fc80000010100 */
[----:B------:R-:W-:-:S07]  /*5cf0*/  FFMA R37, R0, R3, R0 ;  /* 0x0000000300257223 */ /* 0x000fce0000000000 */
.L_x_124:
[----:B------:R-:W-:Y:S05]  /*5d00*/  BSYNC B1 ;  /* 0x0000000000017941 */ /* 0x000fea0003800000 */
.L_x_122:
        /* <DEDUP_REMOVED lines=10> */
.L_x_126:
[----:B------:R-:W1:Y:S02]  /*5db0*/  MUFU.RCP R3, R88 ;  /* 0x0000005800037308 */ /* 0x000e640000001000 */
[----:B-1----:R-:W-:-:S04]  /*5dc0*/  FFMA R0, R88, R3, -1 ;  /* 0xbf80000058007423 */ /* 0x002fc80000000003 */
[----:B------:R-:W-:-:S04]  /*5dd0*/  FADD.FTZ R0, -R0, -RZ ;  /* 0x800000ff00007221 */ /* 0x000fc80000010100 */
[----:B------:R-:W-:-:S07]  /*5de0*/  FFMA R38, R3, R0, R3 ;  /* 0x0000000003267223 */ /* 0x000fce0000000003 */
.L_x_127:
[----:B------:R-:W-:Y:S05]  /*5df0*/  BSYNC B1 ;  /* 0x0000000000017941 */ /* 0x000fea0003800000 */
.L_x_125:
        /* <DEDUP_REMOVED lines=10> */
.L_x_129:
[----:B------:R-:W1:Y:S02]  /*5ea0*/  MUFU.RCP R0, R89 ;  /* 0x0000005900007308 */ /* 0x000e640000001000 */
[----:B-1----:R-:W-:-:S04]  /*5eb0*/  FFMA R3, R89, R0, -1 ;  /* 0xbf80000059037423 */ /* 0x002fc80000000000 */
[----:B------:R-:W-:-:S04]  /*5ec0*/  FADD.FTZ R3, -R3, -RZ ;  /* 0x800000ff03037221 */ /* 0x000fc80000010100 */
[----:B------:R-:W-:-:S07]  /*5ed0*/  FFMA R39, R0, R3, R0 ;  /* 0x0000000300277223 */ /* 0x000fce0000000000 */
.L_x_130:
[----:B------:R-:W-:Y:S05]  /*5ee0*/  BSYNC B1 ;  /* 0x0000000000017941 */ /* 0x000fea0003800000 */
.L_x_128:
        /* <DEDUP_REMOVED lines=10> */
.L_x_132:
[----:B------:R-:W1:Y:S02]  /*5f90*/  MUFU.RCP R3, R92 ;  /* 0x0000005c00037308 */ /* 0x000e640000001000 */
[----:B-1----:R-:W-:-:S04]  /*5fa0*/  FFMA R0, R92, R3, -1 ;  /* 0xbf8000005c007423 */ /* 0x002fc80000000003 */
[----:B------:R-:W-:-:S04]  /*5fb0*/  FADD.FTZ R0, -R0, -RZ ;  /* 0x800000ff00007221 */ /* 0x000fc80000010100 */
[----:B------:R-:W-:-:S07]  /*5fc0*/  FFMA R88, R3, R0, R3 ;  /* 0x0000000003587223 */ /* 0x000fce0000000003 */
.L_x_133:
[----:B------:R-:W-:Y:S05]  /*5fd0*/  BSYNC B1 ;  /* 0x0000000000017941 */ /* 0x000fea0003800000 */
.L_x_131:
        /* <DEDUP_REMOVED lines=10> */
.L_x_135:
[----:B------:R-:W1:Y:S02]  /*6080*/  MUFU.RCP R0, R93 ;  /* 0x0000005d00007308 */ /* 0x000e640000001000 */
[----:B-1----:R-:W-:-:S04]  /*6090*/  FFMA R3, R93, R0, -1 ;  /* 0xbf8000005d037423 */ /* 0x002fc80000000000 */
[----:B------:R-:W-:-:S04]  /*60a0*/  FADD.FTZ R3, -R3, -RZ ;  /* 0x800000ff03037221 */ /* 0x000fc80000010100 */
[----:B------:R-:W-:-:S07]  /*60b0*/  FFMA R89, R0, R3, R0 ;  /* 0x0000000300597223 */ /* 0x000fce0000000000 */
.L_x_136:
[----:B------:R-:W-:Y:S05]  /*60c0*/  BSYNC B1 ;  /* 0x0000000000017941 */ /* 0x000fea0003800000 */
.L_x_134:
        /* <DEDUP_REMOVED lines=10> */
.L_x_138:
[----:B------:R-:W1:Y:S02]  /*6170*/  MUFU.RCP R3, R94 ;  /* 0x0000005e00037308 */ /* 0x000e640000001000 */
[----:B-1----:R-:W-:-:S04]  /*6180*/  FFMA R0, R94, R3, -1 ;  /* 0xbf8000005e007423 */ /* 0x002fc80000000003 */
[----:B------:R-:W-:-:S04]  /*6190*/  FADD.FTZ R0, -R0, -RZ ;  /* 0x800000ff00007221 */ /* 0x000fc80000010100 */
[----:B------:R-:W-:-:S07]  /*61a0*/  FFMA R92, R3, R0, R3 ;  /* 0x00000000035c7223 */ /* 0x000fce0000000003 */
.L_x_139:
[----:B------:R-:W-:Y:S05]  /*61b0*/  BSYNC B1 ;  /* 0x0000000000017941 */ /* 0x000fea0003800000 */
.L_x_137:
        /* <DEDUP_REMOVED lines=10> */
.L_x_141:
[----:B------:R-:W1:Y:S02]  /*6260*/  MUFU.RCP R0, R95 ;  /* 0x0000005f00007308 */ /* 0x000e640000001000 */
[----:B-1----:R-:W-:-:S04]  /*6270*/  FFMA R3, R95, R0, -1 ;  /* 0xbf8000005f037423 */ /* 0x002fc80000000000 */
[----:B------:R-:W-:-:S04]  /*6280*/  FADD.FTZ R3, -R3, -RZ ;  /* 0x800000ff03037221 */ /* 0x000fc80000010100 */
[----:B------:R-:W-:-:S07]  /*6290*/  FFMA R93, R0, R3, R0 ;  /* 0x00000003005d7223 */ /* 0x000fce0000000000 */
.L_x_142:
[----:B------:R-:W-:Y:S05]  /*62a0*/  BSYNC B1 ;  /* 0x0000000000017941 */ /* 0x000fea0003800000 */
.L_x_140:
        /* <DEDUP_REMOVED lines=10> */
.L_x_144:
[----:B------:R-:W1:Y:S02]  /*6350*/  MUFU.RCP R3, R96 ;  /* 0x0000006000037308 */ /* 0x000e640000001000 */
[----:B-1----:R-:W-:-:S04]  /*6360*/  FFMA R0, R96, R3, -1 ;  /* 0xbf80000060007423 */ /* 0x002fc80000000003 */
[----:B------:R-:W-:-:S04]  /*6370*/  FADD.FTZ R0, -R0, -RZ ;  /* 0x800000ff00007221 */ /* 0x000fc80000010100 */
[----:B------:R-:W-:-:S07]  /*6380*/  FFMA R94, R3, R0, R3 ;  /* 0x00000000035e7223 */ /* 0x000fce0000000003 */
.L_x_145:
[----:B------:R-:W-:Y:S05]  /*6390*/  BSYNC B1 ;  /* 0x0000000000017941 */ /* 0x000fea0003800000 */
.L_x_143:
        /* <DEDUP_REMOVED lines=10> */
.L_x_147:
[----:B------:R-:W1:Y:S02]  /*6440*/  MUFU.RCP R0, R97 ;  /* 0x0000006100007308 */ /* 0x000e640000001000 */
[----:B-1----:R-:W-:-:S04]  /*6450*/  FFMA R3, R97, R0, -1 ;  /* 0xbf80000061037423 */ /* 0x002fc80000000000 */
[----:B------:R-:W-:-:S04]  /*6460*/  FADD.FTZ R3, -R3, -RZ ;  /* 0x800000ff03037221 */ /* 0x000fc80000010100 */
[----:B------:R-:W-:-:S07]  /*6470*/  FFMA R95, R0, R3, R0 ;  /* 0x00000003005f7223 */ /* 0x000fce0000000000 */
.L_x_148:
[----:B------:R-:W-:Y:S05]  /*6480*/  BSYNC B1 ;  /* 0x0000000000017941 */ /* 0x000fea0003800000 */
.L_x_146:
        /* <DEDUP_REMOVED lines=10> */
.L_x_150:
[----:B------:R-:W1:Y:S02]  /*6530*/  MUFU.RCP R96, R103 ;  /* 0x0000006700607308 */ /* 0x000e640000001000 */
[----:B-1----:R-:W-:-:S04]  /*6540*/  FFMA R0, R103, R96, -1 ;  /* 0xbf80000067007423 */ /* 0x002fc80000000060 */
[----:B------:R-:W-:-:S04]  /*6550*/  FADD.FTZ R3, -R0, -RZ ;  /* 0x800000ff00037221 */ /* 0x000fc80000010100 */
[----:B------:R-:W-:-:S07]  /*6560*/  FFMA R96, R96, R3, R96 ;  /* 0x0000000360607223 */ /* 0x000fce0000000060 */
.L_x_151:
[----:B------:R-:W-:Y:S05]  /*6570*/  BSYNC B1 ;  /* 0x0000000000017941 */ /* 0x000fea0003800000 */
.L_x_149:
        /* <DEDUP_REMOVED lines=10> */
.L_x_153:
[----:B------:R-:W1:Y:S02]  /*6620*/  MUFU.RCP R0, R157 ;  /* 0x0000009d00007308 */ /* 0x000e640000001000 */
[----:B-1----:R-:W-:-:S04]  /*6630*/  FFMA R3, R157, R0, -1 ;  /* 0xbf8000009d037423 */ /* 0x002fc80000000000 */
[----:B------:R-:W-:-:S04]  /*6640*/  FADD.FTZ R3, -R3, -RZ ;  /* 0x800000ff03037221 */ /* 0x000fc80000010100 */
[----:B------:R-:W-:-:S07]  /*6650*/  FFMA R97, R0, R3, R0 ;  /* 0x0000000300617223 */ /* 0x000fce0000000000 */
.L_x_154:
[----:B------:R-:W-:Y:S05]  /*6660*/  BSYNC B1 ;  /* 0x0000000000017941 */ /* 0x000fea0003800000 */
.L_x_152:
        /* <DEDUP_REMOVED lines=10> */
.L_x_156:
[----:B------:R-:W1:Y:S02]  /*6710*/  MUFU.RCP R3, R158 ;  /* 0x0000009e00037308 */ /* 0x000e640000001000 */
[----:B-1----:R-:W-:-:S04]  /*6720*/  FFMA R0, R158, R3, -1 ;  /* 0xbf8000009e007423 */ /* 0x002fc80000000003 */
[----:B------:R-:W-:-:S04]  /*6730*/  FADD.FTZ R0, -R0, -RZ ;  /* 0x800000ff00007221 */ /* 0x000fc80000010100 */
[----:B------:R-:W-:-:S07]  /*6740*/  FFMA R164, R3, R0, R3 ;  /* 0x0000000003a47223 */ /* 0x000fce0000000003 */
.L_x_157:
[----:B------:R-:W-:Y:S05]  /*6750*/  BSYNC B1 ;  /* 0x0000000000017941 */ /* 0x000fea0003800000 */
.L_x_155:
        /* <DEDUP_REMOVED lines=9> */
.L_x_159:
[----:B------:R-:W1:Y:S02]  /*67f0*/  MUFU.RCP R0, R159 ;  /* 0x0000009f00007308 */ /* 0x000e640000001000 */
[----:B-1----:R-:W-:-:S04]  /*6800*/  FFMA R3, R159, R0, -1 ;  /* 0xbf8000009f037423 */ /* 0x002fc80000000000 */
[----:B------:R-:W-:-:S04]  /*6810*/  FADD.FTZ R3, -R3, -RZ ;  /* 0x800000ff03037221 */ /* 0x000fc80000010100 */
[----:B------:R-:W-:-:S07]  /*6820*/  FFMA R0, R0, R3, R0 ;  /* 0x0000000300007223 */ /* 0x000fce0000000000 */
.L_x_160:
[----:B------:R-:W-:Y:S05]  /*6830*/  BSYNC B1 ;  /* 0x0000000000017941 */ /* 0x000fea0003800000 */
.L_x_158:
[----:B------:R-:W-:Y:S01]  /*6840*/  FMUL R92, R29, R92 ;  /* 0x0000005c1d5c7220 */ /* 0x000fe20000400000 */
        /* <DEDUP_REMOVED lines=15> */
[----:B------:R-:W-:Y:S01]  /*6940*/  F2FP.F16.F32.PACK_AB R92, R93, R92 ;  /* 0x0000005c5d5c723e */ /* 0x000fe200000000ff */
[----:B------:R-:W-:Y:S05]  /*6950*/  WARPSYNC.ALL ;  /* 0x0000000000007948 */ /* 0x000fea0003800000 */
[----:B------:R-:W-:Y:S01]  /*6960*/  F2FP.F16.F32.PACK_AB R24, R161, R160 ;  /* 0x000000a0a118723e */ /* 0x000fe200000000ff */
        /* <DEDUP_REMOVED lines=20> */
[----:B------:R-:W-:Y:S02]  /*6ab0*/  UIADD3 UR4, UR51, 0x2200, URZ ;  /* 0x0000220033047890 */ /* 0x000fe4000fffe03f */
[----:B------:R-:W-:Y:S01]  /*6ac0*/  UIADD3.X UR9, URZ, UR41, URZ, UP0, !UPT ;  /* 0x000000293f097290 */ /* 0x000fe200087fe43f */
[----:B------:R-:W-:Y:S01]  /*6ad0*/  UMOV UR5, UR45 ;  /* 0x0000002d00057c82 */ /* 0x000fe20008000000 */
[----:B------:R-:W-:-:S07]  /*6ae0*/  UMOV UR7, UR47 ;  /* 0x0000002f00077c82 */ /* 0x000fce0008000000 */
[----:B------:R2:W-:Y:S01]  /*6af0*/  UTMASTG.3D [UR4], [UR8] ;  /* 0x00000004080073b5 */ /* 0x0005e20008010000 */
[----:B------:R0:W-:Y:S01]  /*6b00*/  UTMACMDFLUSH ;  /* 0x00000000000079b7 */ /* 0x0001e20000000000 */
[----:B--2---:R-:W-:-:S04]  /*6b10*/  DEPBAR.LE SB0, 0x1 ;  /* 0x000080400000791a */ /* 0x004fc80000000000 */
.L_x_162:
[----:B------:R-:W-:Y:S05]  /*6b20*/  BSYNC B0 ;  /* 0x0000000000007941 */ /* 0x000fea0003800000 */
.L_x_161:
[----:B------:R-:W-:Y:S01]  /*6b30*/  IADD3 R20, R14, 0x2200, RZ ;  /* 0x000022000e147810 */ /* 0x000fe20007ffe0ff */
[----:B------:R-:W-:Y:S03]  /*6b40*/  BAR.SYNC.DEFER_BLOCKING 0x1, 0x100 ;  /* 0x0044000000007b1d */ /* 0x000fe60000010000 */
[----:B------:R-:W-:-:S03]  /*6b50*/  LEA R20, R155, R20, 0x1 ;  /* 0x000000149b147211 */ /* 0x000fc600078e08ff */
[----:B------:R-:W-:Y:S04]  /*6b60*/  BSSY B0, `(.L_x_163) ;  /* 0x000000a000007945 */ /* 0x000fe80003800000 */
[----:B------:R-:W-:Y:S05]  /*6b70*/  @P0 BRA `(.L_x_164) ;  /* 0x0000000000200947 */ /* 0x000fea0003800000 */
[----:B------:R-:W-:-:S06]  /*6b80*/  UISETP.NE.AND UP0, UPT, UR49, 0x3, UPT ;  /* 0x000000033100788c */ /* 0x000fcc000bf05270 */
[----:B------:R-:W-:-:S13]  /*6b90*/  PLOP3.LUT P2, PT, PT, PT, UP0, 0x80, 0x0 ;  /* 0x000000000000781c */ /* 0x000fda0003f4f008 */
[----:B------:R-:W-:Y:S05]  /*6ba0*/  @!P2 BRA `(.L_x_165) ;  /* 0x000000000004a947 */ /* 0x000fea0003800000 */
[----:B------:R-:W-:Y:S01]  /*6bb0*/  BPT.TRAP 0x1 ;  /* 0x000000040000795c */ /* 0x000fe20000300000 */
.L_x_165:
[----:B------:R-:W-:-:S04]  /*6bc0*/  ULEA UR4, UR36, UR51, 0x3 ;  /* 0x0000003324047291 */ /* 0x000fc8000f8e183f */
[----:B------:R-:W-:-:S04]  /*6bd0*/  UIADD3 UR4, UR4, 0x60, URZ ;  /* 0x0000006004047890 */ /* 0x000fc8000fffe03f */
[----:B------:R-:W-:-:S09]  /*6be0*/  UPRMT UR4, UR54, 0x654, UR4 ;  /* 0x0000065436047896 */ /* 0x000fd20008000004 */
[----:B------:R-:W-:Y:S03]  /*6bf0*/  SYNCS.ARRIVE.TRANS64.RED.A1T0 RZ, [UR4], RZ ;  /* 0x000000ffffff79a7 */ /* 0x000fe60008100404 */
.L_x_164:
[----:B------:R-:W-:Y:S05]  /*6c00*/  BSYNC B0 ;  /* 0x0000000000007941 */ /* 0x000fea0003800000 */
.L_x_163:
[----:B------:R-:W-:Y:S01]  /*6c10*/  UIADD3 UR36, UR36, 0x1, URZ ;  /* 0x0000000124247890 */ /* 0x000fe2000fffe03f */
[----:B------:R-:W-:Y:S01]  /*6c20*/  BSSY B0, `(.L_x_166) ;  /* 0x0000018000007945 */ /* 0x000fe20003800000 */
[----:B------:R-:W-:Y:S02]  /*6c30*/  MOV R19, RZ ;  /* 0x000000ff00137202 */ /* 0x000fe40000000f00 */
[----:B------:R-:W-:-:S04]  /*6c40*/  UISETP.NE.AND UP0, UPT, UR36, 0x4, UPT ;  /* 0x000000042400788c */ /* 0x000fc8000bf05270 */
[----:B------:R-:W-:Y:S01]  /*6c50*/  USEL UR36, UR36, URZ, UP0 ;  /* 0x0000003f24247287 */ /* 0x000fe20008000000 */
[----:B------:R-:W-:Y:S11]  /*6c60*/  @P0 BRA `(.L_x_167) ;  /* 0x00000000004c0947 */ /* 0x000ff60003800000 */
[----:B------:R-:W-:-:S06]  /*6c70*/  UISETP.NE.AND UP0, UPT, UR49, 0x3, UPT ;  /* 0x000000033100788c */ /* 0x000fcc000bf05270 */
[----:B------:R-:W-:-:S13]  /*6c80*/  PLOP3.LUT P2, PT, PT, PT, UP0, 0x80, 0x0 ;  /* 0x000000000000781c */ /* 0x000fda0003f4f008 */
[----:B------:R-:W-:Y:S05]  /*6c90*/  @!P2 BRA `(.L_x_168) ;  /* 0x000000000004a947 */ /* 0x000fea0003800000 */
[----:B------:R-:W-:Y:S01]  /*6ca0*/  BPT.TRAP 0x1 ;  /* 0x000000040000795c */ /* 0x000fe20000300000 */
.L_x_168:
[C---:B-1----:R-:W-:Y:S01]  /*6cb0*/  LEA R0, R12.reuse, UR51, 0x3 ;  /* 0x000000330c007c11 */ /* 0x042fe2000f8e18ff */
[----:B------:R-:W-:Y:S01]  /*6cc0*/  BSSY B1, `(.L_x_169) ;  /* 0x0000006000017945 */ /* 0x000fe20003800000 */
[----:B------:R-:W-:Y:S02]  /*6cd0*/  SHF.L.U32 R3, RZ, 0x1f, RZ ;  /* 0x0000001fff037819 */ /* 0x000fe400000006ff */
[----:B------:R-:W-:Y:S02]  /*6ce0*/  @!P1 LEA R24, R12, R15, 0xd ;  /* 0x0000000f0c189211 */ /* 0x000fe400078e68ff */
[----:B------:R-:W1:Y:S02]  /*6cf0*/  SYNCS.PHASECHK.TRANS64.TRYWAIT P2, [R0+URZ+0x40], R3 ;  /* 0x00004003000075a7 */ /* 0x000e64000804017f */
[----:B------:R-:W-:Y:S01]  /*6d00*/  @!P1 LEA R21, R155, R24, 0x1 ;  /* 0x000000189b159211 */ /* 0x000fe200078e08ff */
[----:B-1----:R-:W-:Y:S06]  /*6d10*/  @!P2 BRA `(.L_x_170) ;  /* 0x000000f40028a947 */ /* 0x002fec0003800000 */
.L_x_616:
[----:B------:R-:W-:Y:S05]  /*6d20*/  BSYNC B1 ;  /* 0x0000000000017941 */ /* 0x000fea0003800000 */
.L_x_169:
[----:B------:R-:W-:Y:S05]  /*6d30*/  @!P1 WARPSYNC.ALL ;  /* 0x0000000000009948 */ /* 0x000fea0003800000 */
[----:B------:R2:W3:Y:S01]  /*6d40*/  @!P1 LDSM.16.M88.4 R4, [R24] ;  /* 0x000000001804983b */ /* 0x0004e20000000200 */
[----:B------:R-:W-:-:S03]  /*6d50*/  IADD3 R12, R12, 0x1, RZ ;  /* 0x000000010c0c7810 */ /* 0x000fc60007ffe0ff */
[----:B------:R2:W4:Y:S01]  /*6d60*/  @!P1 LDSM.16.M88.4 R8, [R21] ;  /* 0x000000001508983b */ /* 0x0005220000000200 */
[----:B------:R-:W-:-:S04]  /*6d70*/  ISETP.NE.AND P2, PT, R12, 0x4, PT ;  /* 0x000000040c00780c */ /* 0x000fc80003f45270 */
[----:B------:R-:W-:Y:S02]  /*6d80*/  SEL R12, R12, RZ, P2 ;  /* 0x000000ff0c0c7207 */ /* 0x000fe40001000000 */
[----:B------:R-:W-:-:S07]  /*6d90*/  SEL R19, RZ, 0x1, P2 ;  /* 0x00000001ff137807 */ /* 0x000fce0001000000 */
.L_x_167:
[----:B------:R-:W-:Y:S05]  /*6da0*/  BSYNC B0 ;  /* 0x0000000000007941 */ /* 0x000fea0003800000 */
.L_x_166:
[--C-:B-1-3--:R-:W-:Y:S02]  /*6db0*/  HADD2.F32 R3, -RZ, R4.reuse.H1_H1 ;  /* 0x30000004ff037230 */ /* 0x10afe40000004100 */
[C---:B--2---:R-:W-:Y:S01]  /*6dc0*/  FMUL R24, R154.reuse, R105 ;  /* 0x000000699a187220 */ /* 0x044fe20000400000 */
[----:B------:R-:W-:Y:S02]  /*6dd0*/  HADD2.F32 R21, -RZ, R4.H0_H0 ;  /* 0x20000004ff157230 */ /* 0x000fe40000004100 */
[C---:B------:R-:W-:Y:S01]  /*6de0*/  FMUL R104, R154.reuse, R104 ;  /* 0x000000689a687220 */ /* 0x040fe20000400000 */
[----:B------:R-:W-:Y:S01]  /*6df0*/  FMUL R28, R154, R109 ;  /* 0x0000006d9a1c7220 */ /* 0x000fe20000400000 */
[C---:B------:R-:W-:Y:S01]  /*6e00*/  FFMA R24, R153.reuse, R3, R24 ;  /* 0x0000000399187223 */ /* 0x040fe20000000018 */
[----:B------:R-:W-:Y:S01]  /*6e10*/  HADD2.F32 R3, -RZ, R6.H1_H1 ;  /* 0x30000006ff037230 */ /* 0x000fe20000004100 */
[----:B------:R-:W-:Y:S01]  /*6e20*/  MOV R156, 0x3bbb989d ;  /* 0x3bbb989d009c7802 */ /* 0x000fe20000000f00 */
[----:B------:R-:W-:Y:S01]  /*6e30*/  FFMA R21, R153, R21, R104 ;  /* 0x0000001599157223 */ /* 0x000fe20000000068 */
[----:B------:R-:W-:Y:S01]  /*6e40*/  MOV R0, 0x437c0000 ;  /* 0x437c000000007802 */ /* 0x000fe20000000f00 */
[----:B------:R-:W-:-:S02]  /*6e50*/  HADD2.F32 R25, -RZ, R5.H0_H0 ;  /* 0x20000005ff197230 */ /* 0x000fc40000004100 */
[----:B------:R-:W-:Y:S01]  /*6e60*/  FFMA R28, R153, R3, R28 ;  /* 0x00000003991c7223 */ /* 0x000fe2000000001c */
[----:B------:R-:W-:Y:S01]  /*6e70*/  FFMA.SAT R3, -R21, R156, 0.5 ;  /* 0x3f00000015037423 */ /* 0x000fe2000000219c */
[C---:B------:R-:W-:Y:S01]  /*6e80*/  FMUL R106, R154.reuse, R106 ;  /* 0x0000006a9a6a7220 */ /* 0x040fe20000400000 */
[----:B------:R-:W-:Y:S02]  /*6e90*/  HADD2.F32 R31, -RZ, R7.H1_H1 ;  /* 0x30000007ff1f7230 */ /* 0x000fe40000004100 */
[C---:B------:R-:W-:Y:S01]  /*6ea0*/  FMUL R30, R154.reuse, R111 ;  /* 0x0000006f9a1e7220 */ /* 0x040fe20000400000 */
[----:B----4-:R-:W-:Y:S02]  /*6eb0*/  HADD2.F32 R35, -RZ, R8.H0_H0 ;  /* 0x20000008ff237230 */ /* 0x010fe40000004100 */
[----:B------:R-:W-:Y:S01]  /*6ec0*/  FFMA.RM R3, R3, R0, 12582913 ;  /* 0x4b40000103037423 */ /* 0x000fe20000004000 */
[----:B------:R-:W-:Y:S01]  /*6ed0*/  FMUL R112, R154, R112 ;  /* 0x000000709a707220 */ /* 0x000fe20000400000 */
[C---:B------:R-:W-:Y:S01]  /*6ee0*/  FFMA R25, R153.reuse, R25, R106 ;  /* 0x0000001999197223 */ /* 0x040fe2000000006a */
[----:B------:R-:W-:Y:S01]  /*6ef0*/  FFMA R30, R153, R31, R30 ;  /* 0x0000001f991e7223 */ /* 0x000fe2000000001e */
[----:B------:R-:W-:Y:S01]  /*6f00*/  FADD R32, R3, -12583039 ;  /* 0xcb40007f03207421 */ /* 0x000fe20000000000 */
[----:B------:R-:W-:-:S02]  /*6f10*/  HADD2.F32 R27, -RZ, R5.H1_H1 ;  /* 0x30000005ff1b7230 */ /* 0x000fc40000004100 */
[----:B------:R-:W-:Y:S01]  /*6f20*/  FFMA R31, R153, R35, R112 ;  /* 0x00000023991f7223 */ /* 0x000fe20000000070 */
[C---:B------:R-:W-:Y:S01]  /*6f30*/  FMUL R26, R154.reuse, R107 ;  /* 0x0000006b9a1a7220 */ /* 0x040fe20000400000 */
[-C--:B------:R-:W-:Y:S01]  /*6f40*/  FFMA.SAT R35, -R25, R156.reuse, 0.5 ;  /* 0x3f00000019237423 */ /* 0x080fe2000000219c */
[----:B------:R-:W-:Y:S02]  /*6f50*/  HADD2.F32 R36, -RZ, R8.H1_H1 ;  /* 0x30000008ff247230 */ /* 0x000fe40000004100 */
[----:B------:R-:W-:Y:S01]  /*6f60*/  FFMA R34, -R21, 1.4426950216293334961, -R32 ;  /* 0x3fb8aa3b15227823 */ /* 0x000fe20000000920 */
[----:B------:R-:W-:Y:S01]  /*6f70*/  FMUL R32, R154, R113 ;  /* 0x000000719a207220 */ /* 0x000fe20000400000 */
[----:B------:R-:W-:Y:S01]  /*6f80*/  FFMA R26, R153, R27, R26 ;  /* 0x0000001b991a7223 */ /* 0x000fe2000000001a */
[----:B------:R-:W-:Y:S02]  /*6f90*/  HADD2.F32 R29, -RZ, R7.H0_H0 ;  /* 0x20000007ff1d7230 */ /* 0x000fe40000004100 */
[----:B------:R-:W-:Y:S01]  /*6fa0*/  FFMA.SAT R33, -R24, R156, 0.5 ;  /* 0x3f00000018217423 */ /* 0x000fe2000000219c */
[----:B------:R-:W-:Y:S01]  /*6fb0*/  FFMA.RM R89, R35, R0, 12582913 ;  /* 0x4b40000123597423 */ /* 0x000fe20000004000 */
[----:B------:R-:W-:-:S02]  /*6fc0*/  HADD2.F32 R27, -RZ, R6.H0_H0 ;  /* 0x20000006ff1b7230 */ /* 0x000fc40000004100 */
[C---:B------:R-:W-:Y:S01]  /*6fd0*/  FMUL R110, R154.reuse, R110 ;  /* 0x0000006e9a6e7220 */ /* 0x040fe20000400000 */
[----:B------:R-:W-:Y:S01]  /*6fe0*/  FMUL R108, R154, R108 ;  /* 0x0000006c9a6c7220 */ /* 0x000fe20000400000 */
[----:B------:R-:W-:Y:S01]  /*6ff0*/  FFMA R32, R153, R36, R32 ;  /* 0x0000002499207223 */ /* 0x000fe20000000020 */
[----:B------:R-:W-:Y:S01]  /*7000*/  FFMA.RM R39, R33, R0, 12582913 ;  /* 0x4b40000121277423 */ /* 0x000fe20000004000 */
[----:B------:R-:W-:Y:S01]  /*7010*/  FADD R36, R89, -12583039 ;  /* 0xcb40007f59247421 */ /* 0x000fe20000000000 */
[C---:B------:R-:W-:Y:S01]  /*7020*/  FFMA R29, R153.reuse, R29, R110 ;  /* 0x0000001d991d7223 */ /* 0x040fe2000000006e */
[----:B------:R-:W-:Y:S01]  /*7030*/  FFMA R27, R153, R27, R108 ;  /* 0x0000001b991b7223 */ /* 0x000fe2000000006c */
[----:B------:R-:W-:Y:S01]  /*7040*/  FADD R33, R39, -12583039 ;  /* 0xcb40007f27217421 */ /* 0x000fe20000000000 */
[----:B------:R-:W-:Y:S01]  /*7050*/  FFMA R36, -R25, 1.4426950216293334961, -R36 ;  /* 0x3fb8aa3b19247823 */ /* 0x000fe20000000924 */
[----:B------:R-:W-:Y:S01]  /*7060*/  FFMA R34, -R21, 1.925963033500011079e-08, R34 ;  /* 0x32a5706015227823 */ /* 0x000fe20000000122 */
[-C--:B------:R-:W-:Y:S01]  /*7070*/  FFMA.SAT R97, -R29, R156.reuse, 0.5 ;  /* 0x3f0000001d617423 */ /* 0x080fe2000000219c */
[----:B------:R-:W-:Y:S01]  /*7080*/  FFMA.SAT R93, -R27, R156, 0.5 ;  /* 0x3f0000001b5d7423 */ /* 0x000fe2000000219c */
[----:B------:R-:W-:Y:S01]  /*7090*/  FFMA R33, -R24, 1.4426950216293334961, -R33 ;  /* 0x3fb8aa3b18217823 */ /* 0x000fe20000000921 */
[----:B------:R-:W-:-:S02]  /*70a0*/  HADD2.F32 R38, -RZ, R9.H0_H0 ;  /* 0x20000009ff267230 */ /* 0x000fc40000004100 */
[----:B------:R-:W-:Y:S01]  /*70b0*/  FFMA R36, -R25, 1.925963033500011079e-08, R36 ;  /* 0x32a5706019247823 */ /* 0x000fe20000000124 */
[----:B------:R1:W2:Y:S01]  /*70c0*/  MUFU.EX2 R88, R34 ;  /* 0x0000002200587308 */ /* 0x0002a20000000800 */
[----:B------:R-:W-:Y:S01]  /*70d0*/  FMUL R114, R154, R114 ;  /* 0x000000729a727220 */ /* 0x000fe20000400000 */
[----:B------:R-:W-:Y:S02]  /*70e0*/  HADD2.F32 R95, -RZ, R9.H1_H1 ;  /* 0x30000009ff5f7230 */ /* 0x000fe40000004100 */
[-C--:B------:R-:W-:Y:S01]  /*70f0*/  FFMA.RM R98, R97, R0.reuse, 12582913 ;  /* 0x4b40000161627423 */ /* 0x080fe20000004000 */
[----:B------:R-:W-:Y:S01]  /*7100*/  FFMA.RM R94, R93, R0, 12582913 ;  /* 0x4b4000015d5e7423 */ /* 0x000fe20000004000 */
[-C--:B------:R-:W-:Y:S01]  /*7110*/  FFMA.SAT R93, -R28, R156.reuse, 0.5 ;  /* 0x3f0000001c5d7423 */ /* 0x080fe2000000219c */
[----:B------:R-:W-:Y:S01]  /*7120*/  FFMA.SAT R37, -R26, R156, 0.5 ;  /* 0x3f0000001a257423 */ /* 0x000fe2000000219c */
[----:B------:R-:W-:Y:S01]  /*7130*/  FFMA R35, -R24, 1.925963033500011079e-08, R33 ;  /* 0x32a5706018237823 */ /* 0x000fe20000000121 */
[----:B------:R3:W-:Y:S01]  /*7140*/  MUFU.EX2 R92, R36 ;  /* 0x00000024005c7308 */ /* 0x0007e20000000800 */
[----:B-1----:R-:W-:Y:S01]  /*7150*/  FMUL R34, R154, R115 ;  /* 0x000000739a227220 */ /* 0x002fe20000400000 */
[----:B------:R-:W-:Y:S01]  /*7160*/  FFMA R33, R153, R38, R114 ;  /* 0x0000002699217223 */ /* 0x000fe20000000072 */
[----:B------:R-:W-:Y:S01]  /*7170*/  FADD R38, R94, -12583039 ;  /* 0xcb40007f5e267421 */ /* 0x000fe20000000000 */
[-C--:B------:R-:W-:Y:S01]  /*7180*/  FFMA.RM R91, R37, R0.reuse, 12582913 ;  /* 0x4b400001255b7423 */ /* 0x080fe20000004000 */
[----:B------:R-:W-:Y:S01]  /*7190*/  FFMA R34, R153, R95, R34 ;  /* 0x0000005f99227223 */ /* 0x000fe20000000022 */
[----:B------:R-:W-:Y:S01]  /*71a0*/  FFMA.RM R95, R93, R0, 12582913 ;  /* 0x4b4000015d5f7423 */ /* 0x000fe20000004000 */
[--C-:B------:R-:W-:Y:S01]  /*71b0*/  HADD2.F32 R102, -RZ, R10.reuse.H1_H1 ;  /* 0x3000000aff667230 */ /* 0x100fe20000004100 */
[----:B------:R1:W4:Y:S01]  /*71c0*/  MUFU.EX2 R90, R35 ;  /* 0x00000023005a7308 */ /* 0x0003220000000800 */
[----:B---3--:R-:W-:Y:S01]  /*71d0*/  FADD R36, R98, -12583039 ;  /* 0xcb40007f62247421 */ /* 0x008fe20000000000 */
[----:B------:R-:W-:Y:S01]  /*71e0*/  FFMA R38, -R27, 1.4426950216293334961, -R38 ;  /* 0x3fb8aa3b1b267823 */ /* 0x000fe20000000926 */
[----:B------:R-:W-:-:S02]  /*71f0*/  HADD2.F32 R99, -RZ, R10.H0_H0 ;  /* 0x2000000aff637230 */ /* 0x000fc40000004100 */
[----:B------:R-:W-:Y:S01]  /*7200*/  FFMA.SAT R101, -R31, R156, 0.5 ;  /* 0x3f0000001f657423 */ /* 0x000fe2000000219c */
[----:B------:R-:W-:Y:S01]  /*7210*/  FFMA R100, -R29, 1.4426950216293334961, -R36 ;  /* 0x3fb8aa3b1d647823 */ /* 0x000fe20000000924 */
[C---:B------:R-:W-:Y:S01]  /*7220*/  FMUL R36, R154.reuse, R117 ;  /* 0x000000759a247220 */ /* 0x040fe20000400000 */
[----:B------:R-:W-:Y:S01]  /*7230*/  FADD R37, R91, -12583039 ;  /* 0xcb40007f5b257421 */ /* 0x000fe20000000000 */
[----:B------:R-:W-:Y:S01]  /*7240*/  FMUL R116, R154, R116 ;  /* 0x000000749a747220 */ /* 0x000fe20000400000 */
[----:B-1----:R-:W-:Y:S01]  /*7250*/  FADD R35, R95, -12583039 ;  /* 0xcb40007f5f237421 */ /* 0x002fe20000000000 */
[----:B------:R-:W-:Y:S01]  /*7260*/  FFMA R38, -R27, 1.925963033500011079e-08, R38 ;  /* 0x32a570601b267823 */ /* 0x000fe20000000126 */
[----:B------:R-:W-:Y:S01]  /*7270*/  FFMA R36, R153, R102, R36 ;  /* 0x0000006699247223 */ /* 0x000fe20000000024 */
[----:B------:R-:W-:Y:S01]  /*7280*/  FFMA.RM R102, R101, R0, 12582913 ;  /* 0x4b40000165667423 */ /* 0x000fe20000004000 */
[----:B------:R-:W-:Y:S01]  /*7290*/  FFMA R97, -R28, 1.4426950216293334961, -R35 ;  /* 0x3fb8aa3b1c617823 */ /* 0x000fe20000000923 */
[----:B------:R-:W-:Y:S01]  /*72a0*/  FFMA R37, -R26, 1.4426950216293334961, -R37 ;  /* 0x3fb8aa3b1a257823 */ /* 0x000fe20000000925 */
[----:B------:R-:W-:Y:S01]  /*72b0*/  FFMA R35, R153, R99, R116 ;  /* 0x0000006399237223 */ /* 0x000fe20000000074 */
[-C--:B------:R-:W-:Y:S01]  /*72c0*/  FFMA.SAT R99, -R30, R156.reuse, 0.5 ;  /* 0x3f0000001e637423 */ /* 0x080fe2000000219c */
[----:B------:R1:W-:Y:S01]  /*72d0*/  MUFU.EX2 R96, R38 ;  /* 0x0000002600607308 */ /* 0x0003e20000000800 */
[----:B------:R-:W-:Y:S01]  /*72e0*/  FFMA R37, -R26, 1.925963033500011079e-08, R37 ;  /* 0x32a570601a257823 */ /* 0x000fe20000000125 */
[----:B------:R-:W-:Y:S01]  /*72f0*/  FFMA.SAT R103, -R32, R156, 0.5 ;  /* 0x3f00000020677423 */ /* 0x000fe2000000219c */
[----:B------:R-:W-:Y:S01]  /*7300*/  FFMA.RM R99, R99, R0, 12582913 ;  /* 0x4b40000163637423 */ /* 0x000fe20000004000 */
[----:B------:R-:W-:-:S02]  /*7310*/  HADD2.F32 R108, -RZ, R11.H1_H1 ;  /* 0x3000000bff6c7230 */ /* 0x000fc40000004100 */
[----:B------:R-:W-:Y:S01]  /*7320*/  FMUL R118, R154, R118 ;  /* 0x000000769a767220 */ /* 0x000fe20000400000 */
[----:B------:R-:W-:Y:S01]  /*7330*/  FFMA.RM R105, R103, R0, 12582913 ;  /* 0x4b40000167697423 */ /* 0x000fe20000004000 */
[----:B------:R-:W-:Y:S01]  /*7340*/  HADD2.F32 R104, -RZ, R11.H0_H0 ;  /* 0x2000000bff687230 */ /* 0x000fe20000004100 */
[----:B------:R3:W5:Y:S01]  /*7350*/  MUFU.EX2 R93, R37 ;  /* 0x00000025005d7308 */ /* 0x0007620000000800 */
[----:B-1----:R-:W-:Y:S01]  /*7360*/  FADD R38, R102, -12583039 ;  /* 0xcb40007f66267421 */ /* 0x002fe20000000000 */
[----:B------:R-:W-:Y:S01]  /*7370*/  FFMA.SAT R109, -R33, R156, 0.5 ;  /* 0x3f000000216d7423 */ /* 0x000fe2000000219c */
[----:B------:R-:W-:Y:S01]  /*7380*/  SHF.L.U32 R3, R3, 0x17, RZ ;  /* 0x0000001703037819 */ /* 0x000fe200000006ff */
[----:B------:R-:W-:Y:S01]  /*7390*/  FADD R107, R105, -12583039 ;  /* 0xcb40007f696b7421 */ /* 0x000fe20000000000 */
[----:B------:R-:W-:Y:S01]  /*73a0*/  FFMA R38, -R31, 1.4426950216293334961, -R38 ;  /* 0x3fb8aa3b1f267823 */ /* 0x000fe20000000926 */
[----:B------:R-:W-:Y:S01]  /*73b0*/  FFMA.RM R109, R109, R0, 12582913 ;  /* 0x4b4000016d6d7423 */ /* 0x000fe20000004000 */
[-C--:B------:R-:W-:Y:S01]  /*73c0*/  FFMA.SAT R111, -R34, R156.reuse, 0.5 ;  /* 0x3f000000226f7423 */ /* 0x080fe2000000219c */
[-C--:B------:R-:W-:Y:S01]  /*73d0*/  FFMA.SAT R113, -R35, R156.reuse, 0.5 ;  /* 0x3f00000023717423 */ /* 0x080fe2000000219c */
[----:B---3--:R-:W-:Y:S01]  /*73e0*/  FADD R37, R99, -12583039 ;  /* 0xcb40007f63257421 */ /* 0x008fe20000000000 */
[----:B------:R-:W-:Y:S01]  /*73f0*/  FFMA R103, -R31, 1.925963033500011079e-08, R38 ;  /* 0x32a570601f677823 */ /* 0x000fe20000000126 */
[----:B------:R-:W-:Y:S01]  /*7400*/  FMUL R38, R154, R119 ;  /* 0x000000779a267220 */ /* 0x000fe20000400000 */
[----:B------:R-:W-:Y:S01]  /*7410*/  FADD R106, R109, -12583039 ;  /* 0xcb40007f6d6a7421 */ /* 0x000fe20000000000 */
[----:B------:R-:W-:Y:S01]  /*7420*/  FFMA R37, -R30, 1.4426950216293334961, -R37 ;  /* 0x3fb8aa3b1e257823 */ /* 0x000fe20000000925 */
[----:B------:R-:W-:Y:S01]  /*7430*/  FFMA.SAT R115, -R36, R156, 0.5 ;  /* 0x3f00000024737423 */ /* 0x000fe2000000219c */
[C---:B------:R-:W-:Y:S01]  /*7440*/  FFMA R38, R153.reuse, R108, R38 ;  /* 0x0000006c99267223 */ /* 0x040fe20000000026 */
[----:B------:R-:W-:Y:S01]  /*7450*/  FFMA R97, -R28, 1.925963033500011079e-08, R97 ;  /* 0x32a570601c617823 */ /* 0x000fe20000000161 */
[----:B------:R-:W-:Y:S01]  /*7460*/  FFMA R101, -R30, 1.925963033500011079e-08, R37 ;  /* 0x32a570601e657823 */ /* 0x000fe20000000125 */
[----:B------:R-:W-:Y:S01]  /*7470*/  FFMA R37, R153, R104, R118 ;  /* 0x0000006899257223 */ /* 0x000fe20000000076 */
[-C--:B------:R-:W-:Y:S01]  /*7480*/  FFMA.SAT R119, -R38, R156.reuse, 0.5 ;  /* 0x3f00000026777423 */ /* 0x080fe2000000219c */
[----:B------:R-:W-:Y:S01]  /*7490*/  SHF.L.U32 R39, R39, 0x17, RZ ;  /* 0x0000001727277819 */ /* 0x000fe200000006ff */
[C---:B------:R-:W-:Y:S01]  /*74a0*/  FFMA R107, -R32.reuse, 1.4426950216293334961, -R107 ;  /* 0x3fb8aa3b206b7823 */ /* 0x040fe2000000096b */
[----:B------:R-:W-:Y:S01]  /*74b0*/  FFMA.SAT R117, -R37, R156, 0.5 ;  /* 0x3f00000025757423 */ /* 0x000fe2000000219c */
[-C--:B------:R-:W-:Y:S01]  /*74c0*/  FFMA.RM R119, R119, R0.reuse, 12582913 ;  /* 0x4b40000177777423 */ /* 0x080fe20000004000 */
[----:B------:R-:W-:Y:S01]  /*74d0*/  SHF.L.U32 R89, R89, 0x17, RZ ;  /* 0x0000001759597819 */ /* 0x000fe200000006ff */
[-C--:B------:R-:W-:Y:S01]  /*74e0*/  FFMA.RM R111, R111, R0.reuse, 12582913 ;  /* 0x4b4000016f6f7423 */ /* 0x080fe20000004000 */
[----:B------:R-:W-:Y:S01]  /*74f0*/  FFMA R106, -R33, 1.4426950216293334961, -R106 ;  /* 0x3fb8aa3b216a7823 */ /* 0x000fe2000000096a */
[-C--:B------:R-:W-:Y:S01]  /*7500*/  FFMA.RM R113, R113, R0.reuse, 12582913 ;  /* 0x4b40000171717423 */ /* 0x080fe20000004000 */
[-C--:B------:R-:W-:Y:S01]  /*7510*/  FFMA.RM R115, R115, R0.reuse, 12582913 ;  /* 0x4b40000173737423 */ /* 0x080fe20000004000 */
[----:B------:R-:W-:Y:S01]  /*7520*/  FFMA.RM R112, R117, R0, 12582913 ;  /* 0x4b40000175707423 */ /* 0x000fe20000004000 */
[----:B--2---:R-:W-:Y:S01]  /*7530*/  FFMA R157, R3, R88, 1 ;  /* 0x3f800000039d7423 */ /* 0x004fe20000000058 */
[----:B------:R-:W-:Y:S01]  /*7540*/  SHF.L.U32 R88, R91, 0x17, RZ ;  /* 0x000000175b587819 */ /* 0x000fe200000006ff */
[----:B------:R-:W-:Y:S01]  /*7550*/  FADD R91, R119, -12583039 ;  /* 0xcb40007f775b7421 */ /* 0x000fe20000000000 */
[----:B------:R1:W-:Y:S01]  /*7560*/  MUFU.EX2 R104, R103 ;  /* 0x0000006700687308 */ /* 0x0003e20000000800 */
[----:B----4-:R-:W-:Y:S01]  /*7570*/  FFMA R114, R39, R90, 1 ;  /* 0x3f80000027727423 */ /* 0x010fe2000000005a */
[----:B------:R-:W-:Y:S01]  /*7580*/  FFMA R107, -R32, 1.925963033500011079e-08, R107 ;  /* 0x32a57060206b7823 */ /* 0x000fe2000000016b */
[----:B------:R-:W-:Y:S01]  /*7590*/  FFMA R106, -R33, 1.925963033500011079e-08, R106 ;  /* 0x32a57060216a7823 */ /* 0x000fe2000000016a */
[----:B------:R-:W-:Y:S01]  /*75a0*/  FADD R108, R113, -12583039 ;  /* 0xcb40007f716c7421 */ /* 0x000fe20000000000 */
[----:B------:R-:W-:Y:S01]  /*75b0*/  FADD R3, R115, -12583039 ;  /* 0xcb40007f73037421 */ /* 0x000fe20000000000 */
[----:B------:R-:W-:Y:S01]  /*75c0*/  FADD R0, R112, -12583039 ;  /* 0xcb40007f70007421 */ /* 0x000fe20000000000 */
[----:B------:R-:W-:Y:S01]  /*75d0*/  FFMA R39, R89, R92, 1 ;  /* 0x3f80000059277423 */ /* 0x000fe2000000005c */
[----:B------:R-:W2:Y:S01]  /*75e0*/  MUFU.EX2 R97, R97 ;  /* 0x0000006100617308 */ /* 0x000ea20000000800 */
[----:B-1----:R-:W-:Y:S01]  /*75f0*/  FADD R103, R111, -12583039 ;  /* 0xcb40007f6f677421 */ /* 0x002fe20000000000 */
[----:B------:R-:W-:Y:S01]  /*7600*/  SHF.L.U32 R92, R95, 0x17, RZ ;  /* 0x000000175f5c7819 */ /* 0x000fe200000006ff */
[----:B------:R-:W-:Y:S01]  /*7610*/  FFMA R95, -R38, 1.4426950216293334961, -R91 ;  /* 0x3fb8aa3b265f7823 */ /* 0x000fe2000000095b */
[----:B------:R-:W-:Y:S01]  /*7620*/  FFMA R110, -R35, 1.4426950216293334961, -R108 ;  /* 0x3fb8aa3b236e7823 */ /* 0x000fe2000000096c */
[----:B------:R-:W-:Y:S01]  /*7630*/  FFMA R103, -R34, 1.4426950216293334961, -R103 ;  /* 0x3fb8aa3b22677823 */ /* 0x000fe20000000967 */
[----:B------:R-:W-:Y:S01]  /*7640*/  FFMA R117, -R36, 1.4426950216293334961, -R3 ;  /* 0x3fb8aa3b24757823 */ /* 0x000fe20000000903 */
[----:B-----5:R-:W-:Y:S01]  /*7650*/  FFMA R88, R88, R93, 1 ;  /* 0x3f80000058587423 */ /* 0x020fe2000000005d */
[----:B------:R-:W-:Y:S01]  /*7660*/  FFMA R90, -R37, 1.4426950216293334961, -R0 ;  /* 0x3fb8aa3b255a7823 */ /* 0x000fe20000000900 */
[----:B------:R-:W-:Y:S01]  /*7670*/  SHF.L.U32 R89, R94, 0x17, RZ ;  /* 0x000000175e597819 */ /* 0x000fe200000006ff */
[----:B------:R-:W-:Y:S01]  /*7680*/  FFMA R100, -R29, 1.925963033500011079e-08, R100 ;  /* 0x32a570601d647823 */ /* 0x000fe20000000164 */
[----:B------:R-:W-:Y:S01]  /*7690*/  SHF.L.U32 R93, R98, 0x17, RZ ;  /* 0x00000017625d7819 */ /* 0x000fe200000006ff */
[----:B------:R-:W1:Y:S01]  /*76a0*/  MUFU.EX2 R107, R107 ;  /* 0x0000006b006b7308 */ /* 0x000e620000000800 */
[----:B------:R-:W-:Y:S01]  /*76b0*/  SHF.L.U32 R94, R99, 0x17, RZ ;  /* 0x00000017635e7819 */ /* 0x000fe200000006ff */
[----:B------:R-:W-:Y:S01]  /*76c0*/  FFMA R98, -R38, 1.925963033500011079e-08, R95 ;  /* 0x32a5706026627823 */ /* 0x000fe2000000015f */
[----:B------:R-:W-:Y:S01]  /*76d0*/  IADD3 R99, R157, 0x1800000, RZ ;  /* 0x018000009d637810 */ /* 0x000fe20007ffe0ff */
[----:B------:R-:W-:Y:S01]  /*76e0*/  FFMA R103, -R34, 1.925963033500011079e-08, R103 ;  /* 0x32a5706022677823 */ /* 0x000fe20000000167 */
[----:B------:R-:W-:Y:S01]  /*76f0*/  FFMA R110, -R35, 1.925963033500011079e-08, R110 ;  /* 0x32a57060236e7823 */ /* 0x000fe2000000016e */
[----:B------:R-:W-:Y:S01]  /*7700*/  FFMA R117, -R36, 1.925963033500011079e-08, R117 ;  /* 0x32a5706024757823 */ /* 0x000fe20000000175 */
[----:B------:R-:W-:Y:S01]  /*7710*/  FFMA R90, -R37, 1.925963033500011079e-08, R90 ;  /* 0x32a57060255a7823 */ /* 0x000fe2000000015a */
[----:B------:R-:W3:Y:S01]  /*7720*/  MUFU.EX2 R106, R106 ;  /* 0x0000006a006a7308 */ /* 0x000ee20000000800 */
[----:B------:R-:W-:Y:S01]  /*7730*/  LOP3.LUT R99, R99, 0x7f800000, RZ, 0xc0, !PT ;  /* 0x7f80000063637812 */ /* 0x000fe200078ec0ff */
[----:B------:R-:W-:Y:S01]  /*7740*/  FFMA R89, R89, R96, 1 ;  /* 0x3f80000059597423 */ /* 0x000fe20000000060 */
[----:B--2---:R-:W-:Y:S01]  /*7750*/  FFMA R92, R92, R97, 1 ;  /* 0x3f8000005c5c7423 */ /* 0x004fe20000000061 */
[----:B------:R-:W-:Y:S01]  /*7760*/  SHF.L.U32 R95, R102, 0x17, RZ ;  /* 0x00000017665f7819 */ /* 0x000fe200000006ff */
[----:B------:R-:W-:Y:S01]  /*7770*/  BSSY B1, `(.L_x_171) ;  /* 0x0000024000017945 */ /* 0x000fe20003800000 */
[----:B------:R-:W-:-:S02]  /*7780*/  ISETP.GT.U32.AND P2, PT, R99, 0x1ffffff, PT ;  /* 0x01ffffff6300780c */ /* 0x000fc40003f44070 */
[----:B------:R-:W2:Y:S01]  /*7790*/  MUFU.EX2 R100, R100 ;  /* 0x0000006400647308 */ /* 0x000ea20000000800 */
[----:B------:R-:W-:Y:S01]  /*77a0*/  SHF.L.U32 R96, R105, 0x17, RZ ;  /* 0x0000001769607819 */ /* 0x000fe200000006ff */
[----:B------:R-:W-:Y:S01]  /*77b0*/  FFMA R95, R95, R104, 1 ;  /* 0x3f8000005f5f7423 */ /* 0x000fe20000000068 */
[----:B------:R-:W-:Y:S02]  /*77c0*/  SHF.L.U32 R97, R109, 0x17, RZ ;  /* 0x000000176d617819 */ /* 0x000fe400000006ff */
[----:B------:R-:W-:Y:S01]  /*77d0*/  SHF.L.U32 R104, R113, 0x17, RZ ;  /* 0x0000001771687819 */ /* 0x000fe200000006ff */
[----:B-1----:R-:W-:Y:S01]  /*77e0*/  FFMA R96, R96, R107, 1 ;  /* 0x3f80000060607423 */ /* 0x002fe2000000006b */
[----:B------:R-:W-:Y:S01]  /*77f0*/  SHF.L.U32 R105, R115, 0x17, RZ ;  /* 0x0000001773697819 */ /* 0x000fe200000006ff */
[----:B------:R-:W1:Y:S01]  /*7800*/  MUFU.EX2 R101, R101 ;  /* 0x0000006500657308 */ /* 0x000e620000000800 */
[----:B---3--:R-:W-:Y:S01]  /*7810*/  FFMA R97, R97, R106, 1 ;  /* 0x3f80000061617423 */ /* 0x008fe2000000006a */
[----:B------:R-:W-:-:S02]  /*7820*/  SHF.L.U32 R106, R112, 0x17, RZ ;  /* 0x00000017706a7819 */ /* 0x000fc400000006ff */
[----:B------:R-:W-:-:S04]  /*7830*/  SHF.L.U32 R107, R119, 0x17, RZ ;  /* 0x00000017776b7819 */ /* 0x000fc800000006ff */
[----:B------:R3:W4:Y:S01]  /*7840*/  MUFU.EX2 R108, R103 ;  /* 0x00000067006c7308 */ /* 0x0007220000000800 */
[----:B--2---:R-:W-:-:S07]  /*7850*/  FFMA R93, R93, R100, 1 ;  /* 0x3f8000005d5d7423 */ /* 0x004fce0000000064 */
[----:B------:R-:W2:Y:S01]  /*7860*/  MUFU.EX2 R3, R110 ;  /* 0x0000006e00037308 */ /* 0x000ea20000000800 */
[----:B---3--:R-:W-:Y:S01]  /*7870*/  SHF.L.U32 R103, R111, 0x17, RZ ;  /* 0x000000176f677819 */ /* 0x008fe200000006ff */
[----:B-1----:R-:W-:-:S06]  /*7880*/  FFMA R94, R94, R101, 1 ;  /* 0x3f8000005e5e7423 */ /* 0x002fcc0000000065 */
[----:B------:R-:W1:Y:S01]  /*7890*/  MUFU.EX2 R0, R117 ;  /* 0x0000007500007308 */ /* 0x000e620000000800 */
[----:B----4-:R-:W-:-:S07]  /*78a0*/  FFMA R103, R103, R108, 1 ;  /* 0x3f80000067677423 */ /* 0x010fce000000006c */
[----:B------:R-:W3:Y:S01]  /*78b0*/  MUFU.EX2 R91, R90 ;  /* 0x0000005a005b7308 */ /* 0x000ee20000000800 */
[----:B--2---:R-:W-:-:S07]  /*78c0*/  FFMA R104, R104, R3, 1 ;  /* 0x3f80000068687423 */ /* 0x004fce0000000003 */
[----:B------:R-:W2:Y:S01]  /*78d0*/  MUFU.EX2 R98, R98 ;  /* 0x0000006200627308 */ /* 0x000ea20000000800 */
[----:B-1----:R-:W-:Y:S01]  /*78e0*/  FFMA R105, R105, R0, 1 ;  /* 0x3f80000069697423 */ /* 0x002fe20000000000 */
[----:B---3--:R-:W-:Y:S01]  /*78f0*/  FFMA R106, R106, R91, 1 ;  /* 0x3f8000006a6a7423 */ /* 0x008fe2000000005b */
[----:B--2---:R-:W-:Y:S01]  /*7900*/  FFMA R107, R107, R98, 1 ;  /* 0x3f8000006b6b7423 */ /* 0x004fe20000000062 */
[----:B------:R-:W-:Y:S06]  /*7910*/  @P2 BRA `(.L_x_172) ;  /* 0x0000000000142947 */ /* 0x000fec0003800000 */
[----:B------:R-:W-:Y:S02]  /*7920*/  MOV R0, R157 ;  /* 0x0000009d00007202 */ /* 0x000fe40000000f00 */
[----:B------:R-:W-:-:S07]  /*7930*/  MOV R90, 0x7950 ;  /* 0x00007950005a7802 */ /* 0x000fce0000000f00 */
[----:B------:R-:W-:Y:S05]  /*7940*/  CALL.REL.NOINC `($__internal_0_$__cuda_sm20_rcp_rn_f32_slowpath) ;  /* 0x000000f000387944 */ /* 0x000fea0003c00000 */
[----:B------:R-:W-:Y:S01]  /*7950*/  MOV R108, R0 ;  /* 0x00000000006c7202 */ /* 0x000fe20000000f00 */
[----:B------:R-:W-:Y:S06]  /*7960*/  BRA `(.L_x_173) ;  /* 0x0000000000107947 */ /* 0x000fec0003800000 */
.L_x_172:
[----:B------:R-:W1:Y:S02]  /*7970*/  MUFU.RCP R108, R157 ;  /* 0x0000009d006c7308 */ /* 0x000e640000001000 */
[----:B-1----:R-:W-:-:S04]  /*7980*/  FFMA R0, R157, R108, -1 ;  /* 0xbf8000009d007423 */ /* 0x002fc8000000006c */
[----:B------:R-:W-:-:S04]  /*7990*/  FADD.FTZ R3, -R0, -RZ ;  /* 0x800000ff00037221 */ /* 0x000fc80000010100 */
[----:B------:R-:W-:-:S07]  /*79a0*/  FFMA R108, R108, R3, R108 ;  /* 0x000000036c6c7223 */ /* 0x000fce000000006c */
.L_x_173:
[----:B------:R-:W-:Y:S05]  /*79b0*/  BSYNC B1 ;  /* 0x0000000000017941 */ /* 0x000fea0003800000 */
.L_x_171:
        /* <DEDUP_REMOVED lines=10> */
.L_x_175:
[----:B------:R-:W1:Y:S02]  /*7a60*/  MUFU.RCP R109, R114 ;  /* 0x00000072006d7308 */ /* 0x000e640000001000 */
[----:B-1----:R-:W-:-:S04]  /*7a70*/  FFMA R0, R114, R109, -1 ;  /* 0xbf80000072007423 */ /* 0x002fc8000000006d */
[----:B------:R-:W-:-:S04]  /*7a80*/  FADD.FTZ R0, -R0, -RZ ;  /* 0x800000ff00007221 */ /* 0x000fc80000010100 */
[----:B------:R-:W-:-:S07]  /*7a90*/  FFMA R109, R109, R0, R109 ;  /* 0x000000006d6d7223 */ /* 0x000fce000000006d */
.L_x_176:
[----:B------:R-:W-:Y:S05]  /*7aa0*/  BSYNC B1 ;  /* 0x0000000000017941 */ /* 0x000fea0003800000 */
.L_x_174:
        /* <DEDUP_REMOVED lines=10> */
.L_x_178:
[----:B------:R-:W1:Y:S02]  /*7b50*/  MUFU.RCP R110, R39 ;  /* 0x00000027006e7308 */ /* 0x000e640000001000 */
[----:B-1----:R-:W-:-:S04]  /*7b60*/  FFMA R0, R39, R110, -1 ;  /* 0xbf80000027007423 */ /* 0x002fc8000000006e */
[----:B------:R-:W-:-:S04]  /*7b70*/  FADD.FTZ R3, -R0, -RZ ;  /* 0x800000ff00037221 */ /* 0x000fc80000010100 */
[----:B------:R-:W-:-:S07]  /*7b80*/  FFMA R110, R110, R3, R110 ;  /* 0x000000036e6e7223 */ /* 0x000fce000000006e */
.L_x_179:
[----:B------:R-:W-:Y:S05]  /*7b90*/  BSYNC B1 ;  /* 0x0000000000017941 */ /* 0x000fea0003800000 */
.L_x_177:
        /* <DEDUP_REMOVED lines=10> */
.L_x_181:
[----:B------:R-:W1:Y:S02]  /*7c40*/  MUFU.RCP R39, R88 ;  /* 0x0000005800277308 */ /* 0x000e640000001000 */
[----:B-1----:R-:W-:-:S04]  /*7c50*/  FFMA R0, R88, R39, -1 ;  /* 0xbf80000058007423 */ /* 0x002fc80000000027 */
[----:B------:R-:W-:-:S04]  /*7c60*/  FADD.FTZ R0, -R0, -RZ ;  /* 0x800000ff00007221 */ /* 0x000fc80000010100 */
[----:B------:R-:W-:-:S07]  /*7c70*/  FFMA R39, R39, R0, R39 ;  /* 0x0000000027277223 */ /* 0x000fce0000000027 */
.L_x_182:
[----:B------:R-:W-:Y:S05]  /*7c80*/  BSYNC B1 ;  /* 0x0000000000017941 */ /* 0x000fea0003800000 */
.L_x_180:
        /* <DEDUP_REMOVED lines=10> */
.L_x_184:
[----:B------:R-:W1:Y:S02]  /*7d30*/  MUFU.RCP R88, R89 ;  /* 0x0000005900587308 */ /* 0x000e640000001000 */
[----:B-1----:R-:W-:-:S04]  /*7d40*/  FFMA R0, R89, R88, -1 ;  /* 0xbf80000059007423 */ /* 0x002fc80000000058 */
[----:B------:R-:W-:-:S04]  /*7d50*/  FADD.FTZ R3, -R0, -RZ ;  /* 0x800000ff00037221 */ /* 0x000fc80000010100 */
[----:B------:R-:W-:-:S07]  /*7d60*/  FFMA R88, R88, R3, R88 ;  /* 0x0000000358587223 */ /* 0x000fce0000000058 */
.L_x_185:
[----:B------:R-:W-:Y:S05]  /*7d70*/  BSYNC B1 ;  /* 0x0000000000017941 */ /* 0x000fea0003800000 */
.L_x_183:
        /* <DEDUP_REMOVED lines=10> */
.L_x_187:
[----:B------:R-:W1:Y:S02]  /*7e20*/  MUFU.RCP R89, R92 ;  /* 0x0000005c00597308 */ /* 0x000e640000001000 */
[----:B-1----:R-:W-:-:S04]  /*7e30*/  FFMA R0, R92, R89, -1 ;  /* 0xbf8000005c007423 */ /* 0x002fc80000000059 */
[----:B------:R-:W-:-:S04]  /*7e40*/  FADD.FTZ R0, -R0, -RZ ;  /* 0x800000ff00007221 */ /* 0x000fc80000010100 */
[----:B------:R-:W-:-:S07]  /*7e50*/  FFMA R89, R89, R0, R89 ;  /* 0x0000000059597223 */ /* 0x000fce0000000059 */
.L_x_188:
[----:B------:R-:W-:Y:S05]  /*7e60*/  BSYNC B1 ;  /* 0x0000000000017941 */ /* 0x000fea0003800000 */
.L_x_186:
        /* <DEDUP_REMOVED lines=10> */
.L_x_190:
[----:B------:R-:W1:Y:S02]  /*7f10*/  MUFU.RCP R92, R93 ;  /* 0x0000005d005c7308 */ /* 0x000e640000001000 */
[----:B-1----:R-:W-:-:S04]  /*7f20*/  FFMA R0, R93, R92, -1 ;  /* 0xbf8000005d007423 */ /* 0x002fc8000000005c */
[----:B------:R-:W-:-:S04]  /*7f30*/  FADD.FTZ R3, -R0, -RZ ;  /* 0x800000ff00037221 */ /* 0x000fc80000010100 */
[----:B------:R-:W-:-:S07]  /*7f40*/  FFMA R92, R92, R3, R92 ;  /* 0x000000035c5c7223 */ /* 0x000fce000000005c */
.L_x_191:
[----:B------:R-:W-:Y:S05]  /*7f50*/  BSYNC B1 ;  /* 0x0000000000017941 */ /* 0x000fea0003800000 */
.L_x_189:
        /* <DEDUP_REMOVED lines=10> */
.L_x_193:
[----:B------:R-:W1:Y:S02]  /*8000*/  MUFU.RCP R93, R94 ;  /* 0x0000005e005d7308 */ /* 0x000e640000001000 */
[----:B-1----:R-:W-:-:S04]  /*8010*/  FFMA R0, R94, R93, -1 ;  /* 0xbf8000005e007423 */ /* 0x002fc8000000005d */
[----:B------:R-:W-:-:S04]  /*8020*/  FADD.FTZ R0, -R0, -RZ ;  /* 0x800000ff00007221 */ /* 0x000fc80000010100 */
[----:B------:R-:W-:-:S07]  /*8030*/  FFMA R93, R93, R0, R93 ;  /* 0x000000005d5d7223 */ /* 0x000fce000000005d */
.L_x_194:
[----:B------:R-:W-:Y:S05]  /*8040*/  BSYNC B1 ;  /* 0x0000000000017941 */ /* 0x000fea0003800000 */
.L_x_192:
        /* <DEDUP_REMOVED lines=10> */
.L_x_196:
[----:B------:R-:W1:Y:S02]  /*80f0*/  MUFU.RCP R94, R95 ;  /* 0x0000005f005e7308 */ /* 0x000e640000001000 */
[----:B-1----:R-:W-:-:S04]  /*8100*/  FFMA R0, R95, R94, -1 ;  /* 0xbf8000005f007423 */ /* 0x002fc8000000005e */
[----:B------:R-:W-:-:S04]  /*8110*/  FADD.FTZ R3, -R0, -RZ ;  /* 0x800000ff00037221 */ /* 0x000fc80000010100 */
[----:B------:R-:W-:-:S07]  /*8120*/  FFMA R94, R94, R3, R94 ;  /* 0x000000035e5e7223 */ /* 0x000fce000000005e */
.L_x_197:
[----:B------:R-:W-:Y:S05]  /*8130*/  BSYNC B1 ;  /* 0x0000000000017941 */ /* 0x000fea0003800000 */
.L_x_195:
        /* <DEDUP_REMOVED lines=10> */
.L_x_199:
[----:B------:R-:W1:Y:S02]  /*81e0*/  MUFU.RCP R95, R96 ;  /* 0x00000060005f7308 */ /* 0x000e640000001000 */
[----:B-1----:R-:W-:-:S04]  /*81f0*/  FFMA R0, R96, R95, -1 ;  /* 0xbf80000060007423 */ /* 0x002fc8000000005f */
[----:B------:R-:W-:-:S04]  /*8200*/  FADD.FTZ R0, -R0, -RZ ;  /* 0x800000ff00007221 */ /* 0x000fc80000010100 */
[----:B------:R-:W-:-:S07]  /*8210*/  FFMA R95, R95, R0, R95 ;  /* 0x000000005f5f7223 */ /* 0x000fce000000005f */
.L_x_200:
[----:B------:R-:W-:Y:S05]  /*8220*/  BSYNC B1 ;  /* 0x0000000000017941 */ /* 0x000fea0003800000 */
.L_x_198:
        /* <DEDUP_REMOVED lines=10> */
.L_x_202:
[----:B------:R-:W1:Y:S02]  /*82d0*/  MUFU.RCP R96, R97 ;  /* 0x0000006100607308 */ /* 0x000e640000001000 */
[----:B-1----:R-:W-:-:S04]  /*82e0*/  FFMA R0, R97, R96, -1 ;  /* 0xbf80000061007423 */ /* 0x002fc80000000060 */
[----:B------:R-:W-:-:S04]  /*82f0*/  FADD.FTZ R3, -R0, -RZ ;  /* 0x800000ff00037221 */ /* 0x000fc80000010100 */
[----:B------:R-:W-:-:S07]  /*8300*/  FFMA R96, R96, R3, R96 ;  /* 0x0000000360607223 */ /* 0x000fce0000000060 */
.L_x_203:
[----:B------:R-:W-:Y:S05]  /*8310*/  BSYNC B1 ;  /* 0x0000000000017941 */ /* 0x000fea0003800000 */
.L_x_201:
        /* <DEDUP_REMOVED lines=10> */
.L_x_205:
[----:B------:R-:W1:Y:S02]  /*83c0*/  MUFU.RCP R0, R103 ;  /* 0x0000006700007308 */ /* 0x000e640000001000 */
[----:B-1----:R-:W-:-:S04]  /*83d0*/  FFMA R3, R103, R0, -1 ;  /* 0xbf80000067037423 */ /* 0x002fc80000000000 */
[----:B------:R-:W-:-:S04]  /*83e0*/  FADD.FTZ R3, -R3, -RZ ;  /* 0x800000ff03037221 */ /* 0x000fc80000010100 */
[----:B------:R-:W-:-:S07]  /*83f0*/  FFMA R97, R0, R3, R0 ;  /* 0x0000000300617223 */ /* 0x000fce0000000000 */
.L_x_206:
[----:B------:R-:W-:Y:S05]  /*8400*/  BSYNC B1 ;  /* 0x0000000000017941 */ /* 0x000fea0003800000 */
.L_x_204:
        /* <DEDUP_REMOVED lines=10> */
.L_x_208:
[----:B------:R-:W1:Y:S02]  /*84b0*/  MUFU.RCP R3, R104 ;  /* 0x0000006800037308 */ /* 0x000e640000001000 */
[----:B-1----:R-:W-:-:S04]  /*84c0*/  FFMA R0, R104, R3, -1 ;  /* 0xbf80000068007423 */ /* 0x002fc80000000003 */
[----:B------:R-:W-:-:S04]  /*84d0*/  FADD.FTZ R0, -R0, -RZ ;  /* 0x800000ff00007221 */ /* 0x000fc80000010100 */
[----:B------:R-:W-:-:S07]  /*84e0*/  FFMA R112, R3, R0, R3 ;  /* 0x0000000003707223 */ /* 0x000fce0000000003 */
.L_x_209:
[----:B------:R-:W-:Y:S05]  /*84f0*/  BSYNC B1 ;  /* 0x0000000000017941 */ /* 0x000fea0003800000 */
.L_x_207:
        /* <DEDUP_REMOVED lines=10> */
.L_x_211:
[----:B------:R-:W1:Y:S02]  /*85a0*/  MUFU.RCP R0, R105 ;  /* 0x0000006900007308 */ /* 0x000e640000001000 */
[----:B-1----:R-:W-:-:S04]  /*85b0*/  FFMA R3, R105, R0, -1 ;  /* 0xbf80000069037423 */ /* 0x002fc80000000000 */
[----:B------:R-:W-:-:S04]  /*85c0*/  FADD.FTZ R3, -R3, -RZ ;  /* 0x800000ff03037221 */ /* 0x000fc80000010100 */
[----:B------:R-:W-:-:S07]  /*85d0*/  FFMA R103, R0, R3, R0 ;  /* 0x0000000300677223 */ /* 0x000fce0000000000 */
.L_x_212:
[----:B------:R-:W-:Y:S05]  /*85e0*/  BSYNC B1 ;  /* 0x0000000000017941 */ /* 0x000fea0003800000 */
.L_x_210:
        /* <DEDUP_REMOVED lines=10> */
.L_x_214:
[----:B------:R-:W1:Y:S02]  /*8690*/  MUFU.RCP R3, R106 ;  /* 0x0000006a00037308 */ /* 0x000e640000001000 */
[----:B-1----:R-:W-:-:S04]  /*86a0*/  FFMA R0, R106, R3, -1 ;  /* 0xbf8000006a007423 */ /* 0x002fc80000000003 */
[----:B------:R-:W-:-:S04]  /*86b0*/  FADD.FTZ R0, -R0, -RZ ;  /* 0x800000ff00007221 */ /* 0x000fc80000010100 */
[----:B------:R-:W-:-:S07]  /*86c0*/  FFMA R104, R3, R0, R3 ;  /* 0x0000000003687223 */ /* 0x000fce0000000003 */
.L_x_215:
[----:B------:R-:W-:Y:S05]  /*86d0*/  BSYNC B1 ;  /* 0x0000000000017941 */ /* 0x000fea0003800000 */
.L_x_213:
        /* <DEDUP_REMOVED lines=9> */
.L_x_217:
[----:B------:R-:W1:Y:S02]  /*8770*/  MUFU.RCP R0, R107 ;  /* 0x0000006b00007308 */ /* 0x000e640000001000 */
[----:B-1----:R-:W-:-:S04]  /*8780*/  FFMA R3, R107, R0, -1 ;  /* 0xbf8000006b037423 */ /* 0x002fc80000000000 */
[----:B------:R-:W-:-:S04]  /*8790*/  FADD.FTZ R3, -R3, -RZ ;  /* 0x800000ff03037221 */ /* 0x000fc80000010100 */
[----:B------:R-:W-:-:S07]  /*87a0*/  FFMA R0, R0, R3, R0 ;  /* 0x0000000300007223 */ /* 0x000fce0000000000 */
.L_x_218:
[----:B------:R-:W-:Y:S05]  /*87b0*/  BSYNC B1 ;  /* 0x0000000000017941 */ /* 0x000fea0003800000 */
.L_x_216:
        /* <DEDUP_REMOVED lines=23> */
[----:B------:R-:W-:Y:S01]  /*8930*/  F2FP.F16.F32.PACK_AB R25, R97, R96 ;  /* 0x000000606119723e */ /* 0x000fe200000000ff */
[----:B------:R1:W-:Y:S01]  /*8940*/  STSM.16.M88.4 [R14+0x4200], R108 ;  /* 0x0042006c0e007844 */ /* 0x0003e20000000200 */
[----:B------:R-:W-:Y:S02]  /*8950*/  F2FP.F16.F32.PACK_AB R26, R103, R112 ;  /* 0x00000070671a723e */ /* 0x000fe400000000ff */
        /* <DEDUP_REMOVED lines=20> */
.L_x_220:
[----:B------:R-:W-:Y:S05]  /*8aa0*/  BSYNC B0 ;  /* 0x0000000000007941 */ /* 0x000fea0003800000 */
.L_x_219:
[----:B-1----:R-:W-:Y:S01]  /*8ab0*/  IADD3 R0, R14, 0x4200, RZ ;  /* 0x000042000e007810 */ /* 0x002fe20007ffe0ff */
        /* <DEDUP_REMOVED lines=8> */
.L_x_223:
[----:B------:R-:W-:-:S04]  /*8b40*/  ULEA UR4, UR36, UR51, 0x3 ;  /* 0x0000003324047291 */ /* 0x000fc8000f8e183f */
[----:B------:R-:W-:-:S04]  /*8b50*/  UIADD3 UR4, UR4, 0x60, URZ ;  /* 0x0000006004047890 */ /* 0x000fc8000fffe03f */
[----:B------:R-:W-:-:S09]  /*8b60*/  UPRMT UR4, UR54, 0x654, UR4 ;  /* 0x0000065436047896 */ /* 0x000fd20008000004 */
[----:B------:R-:W-:Y:S03]  /*8b70*/  SYNCS.ARRIVE.TRANS64.RED.A1T0 RZ, [UR4], RZ ;  /* 0x000000ffffff79a7 */ /* 0x000fe60008100404 */
.L_x_222:
[----:B------:R-:W-:Y:S05]  /*8b80*/  BSYNC B0 ;  /* 0x0000000000007941 */ /* 0x000fea0003800000 */
.L_x_221:
[----:B------:R-:W-:Y:S01]  /*8b90*/  UIADD3 UR4, UR36, 0x1, URZ ;  /* 0x0000000124047890 */ /* 0x000fe2000fffe03f */
[----:B------:R-:W-:Y:S03]  /*8ba0*/  BSSY B0, `(.L_x_224) ;  /* 0x0000018000007945 */ /* 0x000fe60003800000 */
[----:B------:R-:W-:-:S04]  /*8bb0*/  UISETP.NE.AND UP0, UPT, UR4, 0x4, UPT ;  /* 0x000000040400788c */ /* 0x000fc8000bf05270 */
[----:B------:R-:W-:Y:S01]  /*8bc0*/  USEL UR8, UR4, URZ, UP0 ;  /* 0x0000003f04087287 */ /* 0x000fe20008000000 */
[----:B------:R-:W-:Y:S11]  /*8bd0*/  @P0 BRA `(.L_x_225) ;  /* 0x0000000000500947 */ /* 0x000ff60003800000 */
[----:B------:R-:W-:-:S06]  /*8be0*/  UISETP.NE.AND UP0, UPT, UR49, 0x3, UPT ;  /* 0x000000033100788c */ /* 0x000fcc000bf05270 */
[----:B------:R-:W-:-:S13]  /*8bf0*/  PLOP3.LUT P2, PT, PT, PT, UP0, 0x80, 0x0 ;  /* 0x000000000000781c */ /* 0x000fda0003f4f008 */
[----:B------:R-:W-:Y:S05]  /*8c00*/  @!P2 BRA `(.L_x_226) ;  /* 0x000000000004a947 */ /* 0x000fea0003800000 */
[----:B------:R-:W-:Y:S01]  /*8c10*/  BPT.TRAP 0x1 ;  /* 0x000000040000795c */ /* 0x000fe20000300000 */
.L_x_226:
[C---:B------:R-:W-:Y:S01]  /*8c20*/  LEA R3, R12.reuse, UR51, 0x3 ;  /* 0x000000330c037c11 */ /* 0x040fe2000f8e18ff */
[----:B------:R-:W-:Y:S01]  /*8c30*/  BSSY B1, `(.L_x_227) ;  /* 0x0000006000017945 */ /* 0x000fe20003800000 */
[----:B------:R-:W-:Y:S02]  /*8c40*/  SHF.L.U32 R0, R19, 0x1f, RZ ;  /* 0x0000001f13007819 */ /* 0x000fe400000006ff */
[----:B------:R-:W-:Y:S02]  /*8c50*/  @!P1 LEA R24, R12, R15, 0xd ;  /* 0x0000000f0c189211 */ /* 0x000fe400078e68ff */
[----:B------:R-:W1:Y:S02]  /*8c60*/  SYNCS.PHASECHK.TRANS64.TRYWAIT P2, [R3+URZ+0x40], R0 ;  /* 0x00004000030075a7 */ /* 0x000e64000804017f */
[----:B------:R-:W-:Y:S01]  /*8c70*/  @!P1 LEA R25, R155, R24, 0x1 ;  /* 0x000000189b199211 */ /* 0x000fe200078e08ff */
[----:B-1----:R-:W-:Y:S06]  /*8c80*/  @!P2 BRA `(.L_x_228) ;  /* 0x000000d40060a947 */ /* 0x002fec0003800000 */
.L_x_617:
[----:B------:R-:W-:Y:S05]  /*8c90*/  BSYNC B1 ;  /* 0x0000000000017941 */ /* 0x000fea0003800000 */
.L_x_227:
[----:B------:R-:W-:Y:S05]  /*8ca0*/  @!P1 WARPSYNC.ALL ;  /* 0x0000000000009948 */ /* 0x000fea0003800000 */
[----:B------:R2:W3:Y:S01]  /*8cb0*/  @!P1 LDSM.16.M88.4 R4, [R24] ;  /* 0x000000001804983b */ /* 0x0004e20000000200 */
[----:B------:R-:W-:-:S03]  /*8cc0*/  IADD3 R12, R12, 0x1, RZ ;  /* 0x000000010c0c7810 */ /* 0x000fc60007ffe0ff */
[----:B------:R2:W4:Y:S01]  /*8cd0*/  @!P1 LDSM.16.M88.4 R8, [R25] ;  /* 0x000000001908983b */ /* 0x0005220000000200 */
[----:B------:R-:W-:-:S04]  /*8ce0*/  ISETP.NE.AND P2, PT, R12, 0x4, PT ;  /* 0x000000040c00780c */ /* 0x000fc80003f45270 */
[----:B-1----:R-:W-:Y:S02]  /*8cf0*/  SEL R0, RZ, 0x1, P2 ;  /* 0x00000001ff007807 */ /* 0x002fe40001000000 */
[----:B------:R-:W-:Y:S02]  /*8d00*/  SEL R12, R12, RZ, P2 ;  /* 0x000000ff0c0c7207 */ /* 0x000fe40001000000 */
[----:B--2---:R-:W-:-:S07]  /*8d10*/  LOP3.LUT R19, R19, R0, RZ, 0x3c, !PT ;  /* 0x0000000013137212 */ /* 0x004fce00078e3cff */
.L_x_225:
[----:B------:R-:W-:Y:S05]  /*8d20*/  BSYNC B0 ;  /* 0x0000000000007941 */ /* 0x000fea0003800000 */
.L_x_224:
[--C-:B---3--:R-:W-:Y:S02]  /*8d30*/  HADD2.F32 R27, -RZ, R5.reuse.H0_H0 ;  /* 0x20000005ff1b7230 */ /* 0x108fe40000004100 */
[C---:B------:R-:W-:Y:S01]  /*8d40*/  FMUL R26, R154.reuse, R42 ;  /* 0x0000002a9a1a7220 */ /* 0x040fe20000400000 */
[----:B------:R-:W-:Y:S02]  /*8d50*/  HADD2.F32 R29, -RZ, R5.H1_H1 ;  /* 0x30000005ff1d7230 */ /* 0x000fe40000004100 */
[C---:B------:R-:W-:Y:S01]  /*8d60*/  FMUL R28, R154.reuse, R43 ;  /* 0x0000002b9a1c7220 */ /* 0x040fe20000400000 */
[--C-:B------:R-:W-:Y:S02]  /*8d70*/  HADD2.F32 R25, -RZ, R4.reuse.H1_H1 ;  /* 0x30000004ff197230 */ /* 0x100fe40000004100 */
[C---:B------:R-:W-:Y:S01]  /*8d80*/  FMUL R0, R154.reuse, R41 ;  /* 0x000000299a007220 */ /* 0x040fe20000400000 */
[----:B------:R-:W-:Y:S02]  /*8d90*/  HADD2.F32 R3, -RZ, R4.H0_H0 ;  /* 0x20000004ff037230 */ /* 0x000fe40000004100 */
[----:B------:R-:W-:Y:S01]  /*8da0*/  FMUL R24, R154, R40 ;  /* 0x000000289a187220 */ /* 0x000fe20000400000 */
[C---:B------:R-:W-:Y:S01]  /*8db0*/  FFMA R26, R153.reuse, R27, R26 ;  /* 0x0000001b991a7223 */ /* 0x040fe2000000001a */
[----:B------:R-:W-:Y:S01]  /*8dc0*/  FFMA R27, R153, R29, R28 ;  /* 0x0000001d991b7223 */ /* 0x000fe2000000001c */
[----:B------:R-:W-:-:S02]  /*8dd0*/  HADD2.F32 R31, -RZ, R7.H0_H0 ;  /* 0x20000007ff1f7230 */ /* 0x000fc40000004100 */
[C---:B------:R-:W-:Y:S01]  /*8de0*/  FFMA R25, R153.reuse, R25, R0 ;  /* 0x0000001999197223 */ /* 0x040fe20000000000 */
[--C-:B------:R-:W-:Y:S02]  /*8df0*/  HADD2.F32 R29, -RZ, R6.reuse.H1_H1 ;  /* 0x30000006ff1d7230 */ /* 0x100fe40000004100 */
[C---:B------:R-:W-:Y:S01]  /*8e00*/  FMUL R30, R154.reuse, R46 ;  /* 0x0000002e9a1e7220 */ /* 0x040fe20000400000 */
[C---:B------:R-:W-:Y:S01]  /*8e10*/  FFMA R24, R153.reuse, R3, R24 ;  /* 0x0000000399187223 */ /* 0x040fe20000000018 */
[C---:B------:R-:W-:Y:S01]  /*8e20*/  FMUL R0, R154.reuse, R45 ;  /* 0x0000002d9a007220 */ /* 0x040fe20000400000 */
[----:B------:R-:W-:Y:S02]  /*8e30*/  HADD2.F32 R3, -RZ, R6.H0_H0 ;  /* 0x20000006ff037230 */ /* 0x000fe40000004100 */
[----:B------:R-:W-:Y:S01]  /*8e40*/  FMUL R28, R154, R44 ;  /* 0x0000002c9a1c7220 */ /* 0x000fe20000400000 */
[----:B------:R-:W-:Y:S01]  /*8e50*/  MOV R100, 0x3bbb989d ;  /* 0x3bbb989d00647802 */ /* 0x000fe20000000f00 */
[C---:B------:R-:W-:Y:S01]  /*8e60*/  FFMA R30, R153.reuse, R31, R30 ;  /* 0x0000001f991e7223 */ /* 0x040fe2000000001e */
[----:B------:R-:W-:Y:S01]  /*8e70*/  FFMA R29, R153, R29, R0 ;  /* 0x0000001d991d7223 */ /* 0x000fe20000000000 */
[----:B------:R-:W-:-:S02]  /*8e80*/  HADD2.F32 R31, -RZ, R7.H1_H1 ;  /* 0x30000007ff1f7230 */ /* 0x000fc40000004100 */
[----:B------:R-:W-:Y:S01]  /*8e90*/  FMUL R0, R154, R47 ;  /* 0x0000002f9a007220 */ /* 0x000fe20000400000 */
[C---:B------:R-:W-:Y:S01]  /*8ea0*/  FFMA R28, R153.reuse, R3, R28 ;  /* 0x00000003991c7223 */ /* 0x040fe2000000001c */
[----:B------:R-:W-:Y:S01]  /*8eb0*/  MOV R101, 0x437c0000 ;  /* 0x437c000000657802 */ /* 0x000fe20000000f00 */
[-C--:B------:R-:W-:Y:S01]  /*8ec0*/  FFMA.SAT R3, -R24, R100.reuse, 0.5 ;  /* 0x3f00000018037423 */ /* 0x080fe20000002164 */
[----:B------:R-:W-:Y:S01]  /*8ed0*/  FFMA R31, R153, R31, R0 ;  /* 0x0000001f991f7223 */ /* 0x000fe20000000000 */
[----:B------:R-:W-:Y:S01]  /*8ee0*/  FFMA.SAT R0, -R25, R100, 0.5 ;  /* 0x3f00000019007423 */ /* 0x000fe20000002164 */
[--C-:B----4-:R-:W-:Y:S02]  /*8ef0*/  HADD2.F32 R35, -RZ, R8.reuse.H0_H0 ;  /* 0x20000008ff237230 */ /* 0x110fe40000004100 */
[-C--:B------:R-:W-:Y:S01]  /*8f00*/  FFMA.RM R3, R3, R101.reuse, 12582913 ;  /* 0x4b40000103037423 */ /* 0x080fe20000004065 */
[----:B------:R-:W-:Y:S01]  /*8f10*/  FMUL R32, R154, R48 ;  /* 0x000000309a207220 */ /* 0x000fe20000400000 */
[----:B------:R-:W-:Y:S01]  /*8f20*/  FFMA.RM R41, R0, R101, 12582913 ;  /* 0x4b40000100297423 */ /* 0x000fe20000004065 */
[----:B------:R-:W-:-:S02]  /*8f30*/  HADD2.F32 R37, -RZ, R8.H1_H1 ;  /* 0x30000008ff257230 */ /* 0x000fc40000004100 */
[----:B------:R-:W-:Y:S01]  /*8f40*/  FADD R33, R3, -12583039 ;  /* 0xcb40007f03217421 */ /* 0x000fe20000000000 */
[----:B------:R-:W-:Y:S01]  /*8f50*/  FMUL R0, R154, R49 ;  /* 0x000000319a007220 */ /* 0x000fe20000400000 */
[----:B------:R-:W-:Y:S01]  /*8f60*/  FADD R34, R41, -12583039 ;  /* 0xcb40007f29227421 */ /* 0x000fe20000000000 */
[-C--:B------:R-:W-:Y:S01]  /*8f70*/  FFMA.SAT R36, -R26, R100.reuse, 0.5 ;  /* 0x3f0000001a247423 */ /* 0x080fe20000002164 */
[----:B------:R-:W-:Y:S01]  /*8f80*/  FFMA R33, -R24, 1.4426950216293334961, -R33 ;  /* 0x3fb8aa3b18217823 */ /* 0x000fe20000000921 */
[----:B------:R-:W-:Y:S01]  /*8f90*/  FFMA R32, R153, R35, R32 ;  /* 0x0000002399207223 */ /* 0x000fe20000000020 */
[----:B------:R-:W-:Y:S01]  /*8fa0*/  FFMA R34, -R25, 1.4426950216293334961, -R34 ;  /* 0x3fb8aa3b19227823 */ /* 0x000fe20000000922 */
[----:B------:R-:W-:Y:S01]  /*8fb0*/  FFMA.RM R43, R36, R101, 12582913 ;  /* 0x4b400001242b7423 */ /* 0x000fe20000004065 */
[----:B------:R-:W-:Y:S01]  /*8fc0*/  FFMA R35, -R24, 1.925963033500011079e-08, R33 ;  /* 0x32a5706018237823 */ /* 0x000fe20000000121 */
[----:B------:R-:W-:Y:S01]  /*8fd0*/  FFMA R33, R153, R37, R0 ;  /* 0x0000002599217223 */ /* 0x000fe20000000000 */
[----:B------:R-:W-:Y:S01]  /*8fe0*/  FFMA.SAT R0, -R27, R100, 0.5 ;  /* 0x3f0000001b007423 */ /* 0x000fe20000002164 */
[----:B------:R-:W-:-:S02]  /*8ff0*/  HADD2.F32 R38, -RZ, R9.H0_H0 ;  /* 0x20000009ff267230 */ /* 0x000fc40000004100 */
[----:B------:R-:W-:Y:S01]  /*9000*/  FFMA R36, -R25, 1.925963033500011079e-08, R34 ;  /* 0x32a5706019247823 */ /* 0x000fe20000000122 */
[----:B------:R-:W-:Y:S01]  /*9010*/  FMUL R34, R154, R50 ;  /* 0x000000329a227220 */ /* 0x000fe20000400000 */
[-C--:B------:R-:W-:Y:S01]  /*9020*/  FFMA.RM R45, R0, R101.reuse, 12582913 ;  /* 0x4b400001002d7423 */ /* 0x080fe20000004065 */
[----:B------:R-:W-:Y:S01]  /*9030*/  FADD R37, R43, -12583039 ;  /* 0xcb40007f2b257421 */ /* 0x000fe20000000000 */
[----:B------:R-:W-:Y:S01]  /*9040*/  FFMA.SAT R46, -R29, R100, 0.5 ;  /* 0x3f0000001d2e7423 */ /* 0x000fe20000002164 */
[----:B------:R-:W-:Y:S01]  /*9050*/  FFMA R34, R153, R38, R34 ;  /* 0x0000002699227223 */ /* 0x000fe20000000022 */
[----:B------:R-:W-:Y:S01]  /*9060*/  FFMA.SAT R38, -R28, R100, 0.5 ;  /* 0x3f0000001c267423 */ /* 0x000fe20000002164 */
[----:B------:R-:W-:Y:S01]  /*9070*/  FADD R0, R45, -12583039 ;  /* 0xcb40007f2d007421 */ /* 0x000fe20000000000 */
[----:B------:R1:W2:Y:S01]  /*9080*/  MUFU.EX2 R40, R35 ;  /* 0x0000002300287308 */ /* 0x0002a20000000800 */
[----:B------:R-:W-:Y:S01]  /*9090*/  FFMA R37, -R26, 1.4426950216293334961, -R37 ;  /* 0x3fb8aa3b1a257823 */ /* 0x000fe20000000925 */
[----:B------:R-:W-:Y:S01]  /*90a0*/  FFMA.RM R47, R38, R101, 12582913 ;  /* 0x4b400001262f7423 */ /* 0x000fe20000004065 */
[----:B------:R-:W-:Y:S01]  /*90b0*/  FFMA R38, -R27, 1.4426950216293334961, -R0 ;  /* 0x3fb8aa3b1b267823 */ /* 0x000fe20000000900 */
[----:B------:R-:W-:Y:S01]  /*90c0*/  FMUL R0, R154, R51 ;  /* 0x000000339a007220 */ /* 0x000fe20000400000 */
[----:B------:R-:W-:Y:S01]  /*90d0*/  FFMA.RM R49, R46, R101, 12582913 ;  /* 0x4b4000012e317423 */ /* 0x000fe20000004065 */
[----:B------:R-:W-:-:S02]  /*90e0*/  HADD2.F32 R50, -RZ, R10.H0_H0 ;  /* 0x2000000aff327230 */ /* 0x000fc40000004100 */
[----:B------:R-:W-:Y:S01]  /*90f0*/  FFMA.SAT R48, -R30, R100, 0.5 ;  /* 0x3f0000001e307423 */ /* 0x000fe20000002164 */
[----:B------:R3:W4:Y:S01]  /*9100*/  MUFU.EX2 R42, R36 ;  /* 0x00000024002a7308 */ /* 0x0007220000000800 */
[----:B-1----:R-:W-:Y:S02]  /*9110*/  HADD2.F32 R35, -RZ, R9.H1_H1 ;  /* 0x30000009ff237230 */ /* 0x002fe40000004100 */
[----:B------:R-:W-:Y:S01]  /*9120*/  FFMA R37, -R26, 1.925963033500011079e-08, R37 ;  /* 0x32a570601a257823 */ /* 0x000fe20000000125 */
[----:B------:R-:W-:Y:S01]  /*9130*/  FADD R39, R47, -12583039 ;  /* 0xcb40007f2f277421 */ /* 0x000fe20000000000 */
[----:B------:R-:W-:Y:S01]  /*9140*/  FFMA.RM R51, R48, R101, 12582913 ;  /* 0x4b40000130337423 */ /* 0x000fe20000004065 */
[----:B------:R-:W-:Y:S01]  /*9150*/  FFMA R38, -R27, 1.925963033500011079e-08, R38 ;  /* 0x32a570601b267823 */ /* 0x000fe20000000126 */
[----:B------:R-:W-:Y:S01]  /*9160*/  FFMA R35, R153, R35, R0 ;  /* 0x0000002399237223 */ /* 0x000fe20000000000 */
[----:B------:R-:W-:Y:S01]  /*9170*/  FADD R0, R49, -12583039 ;  /* 0xcb40007f31007421 */ /* 0x000fe20000000000 */
[----:B------:R1:W-:Y:S01]  /*9180*/  MUFU.EX2 R44, R37 ;  /* 0x00000025002c7308 */ /* 0x0003e20000000800 */
[----:B---3--:R-:W-:Y:S01]  /*9190*/  FMUL R36, R154, R52 ;  /* 0x000000349a247220 */ /* 0x008fe20000400000 */
[----:B------:R-:W-:Y:S01]  /*91a0*/  FFMA R39, -R28, 1.4426950216293334961, -R39 ;  /* 0x3fb8aa3b1c277823 */ /* 0x000fe20000000927 */
[----:B------:R-:W-:Y:S01]  /*91b0*/  FFMA R0, -R29, 1.4426950216293334961, -R0 ;  /* 0x3fb8aa3b1d007823 */ /* 0x000fe20000000900 */
[----:B------:R-:W-:-:S02]  /*91c0*/  HADD2.F32 R89, -RZ, R10.H1_H1 ;  /* 0x3000000aff597230 */ /* 0x000fc40000004100 */
[----:B------:R-:W-:Y:S01]  /*91d0*/  FFMA R36, R153, R50, R36 ;  /* 0x0000003299247223 */ /* 0x000fe20000000024 */
[-C--:B------:R-:W-:Y:S01]  /*91e0*/  FFMA.SAT R50, -R31, R100.reuse, 0.5 ;  /* 0x3f0000001f327423 */ /* 0x080fe20000002164 */
[----:B------:R-:W-:Y:S01]  /*91f0*/  FFMA R39, -R28, 1.925963033500011079e-08, R39 ;  /* 0x32a570601c277823 */ /* 0x000fe20000000127 */
[----:B------:R3:W5:Y:S01]  /*9200*/  MUFU.EX2 R46, R38 ;  /* 0x00000026002e7308 */ /* 0x0007620000000800 */
[----:B-1----:R-:W-:Y:S01]  /*9210*/  FADD R37, R51, -12583039 ;  /* 0xcb40007f33257421 */ /* 0x002fe20000000000 */
[-C--:B------:R-:W-:Y:S01]  /*9220*/  FFMA.RM R88, R50, R101.reuse, 12582913 ;  /* 0x4b40000132587423 */ /* 0x080fe20000004065 */
[-C--:B------:R-:W-:Y:S01]  /*9230*/  FFMA.SAT R90, -R33, R100.reuse, 0.5 ;  /* 0x3f000000215a7423 */ /* 0x080fe20000002164 */
[--C-:B------:R-:W-:Y:S02]  /*9240*/  HADD2.F32 R92, -RZ, R11.reuse.H0_H0 ;  /* 0x2000000bff5c7230 */ /* 0x100fe40000004100 */
[----:B------:R-:W-:Y:S01]  /*9250*/  FFMA R37, -R30, 1.4426950216293334961, -R37 ;  /* 0x3fb8aa3b1e257823 */ /* 0x000fe20000000925 */
[----:B------:R-:W-:Y:S01]  /*9260*/  FADD R52, R88, -12583039 ;  /* 0xcb40007f58347421 */ /* 0x000fe20000000000 */
[----:B------:R-:W-:Y:S01]  /*9270*/  FFMA.RM R90, R90, R101, 12582913 ;  /* 0x4b4000015a5a7423 */ /* 0x000fe20000004065 */
[----:B------:R1:W5:Y:S01]  /*9280*/  MUFU.EX2 R48, R39 ;  /* 0x0000002700307308 */ /* 0x0003620000000800 */
[----:B---3--:R-:W-:Y:S01]  /*9290*/  FFMA R38, -R29, 1.925963033500011079e-08, R0 ;  /* 0x32a570601d267823 */ /* 0x008fe20000000100 */
[----:B------:R-:W-:Y:S01]  /*92a0*/  FMUL R0, R154, R53 ;  /* 0x000000359a007220 */ /* 0x000fe20000400000 */
[-C--:B------:R-:W-:Y:S01]  /*92b0*/  FFMA.SAT R53, -R32, R100.reuse, 0.5 ;  /* 0x3f00000020357423 */ /* 0x080fe20000002164 */
[-C--:B------:R-:W-:Y:S01]  /*92c0*/  FFMA.SAT R94, -R35, R100.reuse, 0.5 ;  /* 0x3f000000235e7423 */ /* 0x080fe20000002164 */
[----:B------:R-:W-:Y:S01]  /*92d0*/  SHF.L.U32 R3, R3, 0x17, RZ ;  /* 0x0000001703037819 */ /* 0x000fe200000006ff */
[-C--:B------:R-:W-:Y:S01]  /*92e0*/  FFMA.SAT R95, -R36, R100.reuse, 0.5 ;  /* 0x3f000000245f7423 */ /* 0x080fe20000002164 */
[----:B------:R-:W-:Y:S01]  /*92f0*/  SHF.L.U32 R41, R41, 0x17, RZ ;  /* 0x0000001729297819 */ /* 0x000fe200000006ff */
[----:B------:R3:W5:Y:S01]  /*9300*/  MUFU.EX2 R50, R38 ;  /* 0x0000002600327308 */ /* 0x0007620000000800 */
[----:B-1----:R-:W-:Y:S01]  /*9310*/  FFMA R39, -R30, 1.925963033500011079e-08, R37 ;  /* 0x32a570601e277823 */ /* 0x002fe20000000125 */
[----:B------:R-:W-:Y:S01]  /*9320*/  FFMA R37, R153, R89, R0 ;  /* 0x0000005999257223 */ /* 0x000fe20000000000 */
[----:B------:R-:W-:Y:S01]  /*9330*/  FFMA R0, -R31, 1.4426950216293334961, -R52 ;  /* 0x3fb8aa3b1f007823 */ /* 0x000fe20000000934 */
[-C--:B------:R-:W-:Y:S01]  /*9340*/  FFMA.RM R89, R53, R101.reuse, 12582913 ;  /* 0x4b40000135597423 */ /* 0x080fe20000004065 */
[-C--:B------:R-:W-:Y:S01]  /*9350*/  FFMA.RM R94, R94, R101.reuse, 12582913 ;  /* 0x4b4000015e5e7423 */ /* 0x080fe20000004065 */
[----:B------:R-:W-:Y:S01]  /*9360*/  FFMA.SAT R97, -R37, R100, 0.5 ;  /* 0x3f00000025617423 */ /* 0x000fe20000002164 */
[----:B------:R-:W-:Y:S01]  /*9370*/  FFMA R53, -R31, 1.925963033500011079e-08, R0 ;  /* 0x32a570601f357823 */ /* 0x000fe20000000100 */
[----:B------:R-:W-:Y:S01]  /*9380*/  FADD R0, R90, -12583039 ;  /* 0xcb40007f5a007421 */ /* 0x000fe20000000000 */
[----:B---3--:R-:W-:Y:S01]  /*9390*/  FMUL R38, R154, R54 ;  /* 0x000000369a267220 */ /* 0x008fe20000400000 */
[----:B------:R-:W-:Y:S01]  /*93a0*/  FFMA.SAT R54, -R34, R100, 0.5 ;  /* 0x3f00000022367423 */ /* 0x000fe20000002164 */
[----:B------:R1:W3:Y:S01]  /*93b0*/  MUFU.EX2 R52, R39 ;  /* 0x0000002700347308 */ /* 0x0002e20000000800 */
[----:B------:R-:W-:Y:S01]  /*93c0*/  FADD R91, R89, -12583039 ;  /* 0xcb40007f595b7421 */ /* 0x000fe20000000000 */
[----:B------:R-:W-:Y:S01]  /*93d0*/  FFMA R38, R153, R92, R38 ;  /* 0x0000005c99267223 */ /* 0x000fe20000000026 */
[----:B------:R-:W-:Y:S01]  /*93e0*/  FFMA.RM R93, R54, R101, 12582913 ;  /* 0x4b400001365d7423 */ /* 0x000fe20000004065 */
[----:B------:R-:W-:Y:S01]  /*93f0*/  FFMA R92, -R33, 1.4426950216293334961, -R0 ;  /* 0x3fb8aa3b215c7823 */ /* 0x000fe20000000900 */
[----:B------:R-:W-:Y:S01]  /*9400*/  FMUL R0, R154, R55 ;  /* 0x000000379a007220 */ /* 0x000fe20000400000 */
[----:B------:R-:W-:Y:S01]  /*9410*/  FFMA R91, -R32, 1.4426950216293334961, -R91 ;  /* 0x3fb8aa3b205b7823 */ /* 0x000fe2000000095b */
[----:B------:R-:W-:Y:S01]  /*9420*/  FADD R55, R93, -12583039 ;  /* 0xcb40007f5d377421 */ /* 0x000fe20000000000 */
[----:B------:R-:W-:Y:S01]  /*9430*/  FFMA.RM R98, R97, R101, 12582913 ;  /* 0x4b40000161627423 */ /* 0x000fe20000004065 */
[----:B-1----:R-:W-:-:S02]  /*9440*/  HADD2.F32 R39, -RZ, R11.H1_H1 ;  /* 0x3000000bff277230 */ /* 0x002fc40000004100 */
[----:B------:R-:W-:Y:S01]  /*9450*/  FFMA R91, -R32, 1.925963033500011079e-08, R91 ;  /* 0x32a57060205b7823 */ /* 0x000fe2000000015b */
[----:B------:R-:W-:Y:S01]  /*9460*/  FFMA R55, -R34, 1.4426950216293334961, -R55 ;  /* 0x3fb8aa3b22377823 */ /* 0x000fe20000000937 */
[----:B------:R-:W-:Y:S01]  /*9470*/  FFMA.SAT R99, -R38, R100, 0.5 ;  /* 0x3f00000026637423 */ /* 0x000fe20000002164 */
[----:B------:R-:W-:Y:S01]  /*9480*/  FFMA.RM R95, R95, R101, 12582913 ;  /* 0x4b4000015f5f7423 */ /* 0x000fe20000004065 */
[----:B------:R-:W-:Y:S01]  /*9490*/  FFMA R39, R153, R39, R0 ;  /* 0x0000002799277223 */ /* 0x000fe20000000000 */
[----:B------:R-:W-:Y:S01]  /*94a0*/  FADD R0, R94, -12583039 ;  /* 0xcb40007f5e007421 */ /* 0x000fe20000000000 */
[----:B--2---:R-:W-:Y:S01]  /*94b0*/  FFMA R102, R3, R40, 1 ;  /* 0x3f80000003667423 */ /* 0x004fe20000000028 */
[----:B------:R-:W-:Y:S01]  /*94c0*/  FADD R40, R98, -12583039 ;  /* 0xcb40007f62287421 */ /* 0x000fe20000000000 */
[----:B------:R-:W-:Y:S01]  /*94d0*/  FFMA.SAT R100, -R39, R100, 0.5 ;  /* 0x3f00000027647423 */ /* 0x000fe20000002164 */
[----:B------:R-:W-:Y:S01]  /*94e0*/  FFMA R55, -R34, 1.925963033500011079e-08, R55 ;  /* 0x32a5706022377823 */ /* 0x000fe20000000137 */
[----:B------:R-:W-:Y:S01]  /*94f0*/  FFMA R96, -R35, 1.4426950216293334961, -R0 ;  /* 0x3fb8aa3b23607823 */ /* 0x000fe20000000900 */
[----:B------:R1:W-:Y:S01]  /*9500*/  MUFU.EX2 R54, R91 ;  /* 0x0000005b00367308 */ /* 0x0003e20000000800 */
[-C--:B------:R-:W-:Y:S01]  /*9510*/  FFMA.RM R99, R99, R101.reuse, 12582913 ;  /* 0x4b40000163637423 */ /* 0x080fe20000004065 */
[----:B------:R-:W-:Y:S01]  /*9520*/  FFMA.RM R100, R100, R101, 12582913 ;  /* 0x4b40000164647423 */ /* 0x000fe20000004065 */
[----:B------:R-:W-:Y:S01]  /*9530*/  FFMA R40, -R37, 1.4426950216293334961, -R40 ;  /* 0x3fb8aa3b25287823 */ /* 0x000fe20000000928 */
[----:B------:R-:W-:Y:S01]  /*9540*/  FFMA R96, -R35, 1.925963033500011079e-08, R96 ;  /* 0x32a5706023607823 */ /* 0x000fe20000000160 */
[----:B------:R-:W-:Y:S01]  /*9550*/  SHF.L.U32 R43, R43, 0x17, RZ ;  /* 0x000000172b2b7819 */ /* 0x000fe200000006ff */
[----:B------:R-:W-:Y:S01]  /*9560*/  FADD R3, R99, -12583039 ;  /* 0xcb40007f63037421 */ /* 0x000fe20000000000 */
[----:B------:R-:W-:Y:S01]  /*9570*/  FFMA R40, -R37, 1.925963033500011079e-08, R40 ;  /* 0x32a5706025287823 */ /* 0x000fe20000000128 */
[----:B------:R4:W-:Y:S01]  /*9580*/  MUFU.EX2 R0, R55 ;  /* 0x0000003700007308 */ /* 0x0009e20000000800 */
[----:B-1----:R-:W-:Y:S01]  /*9590*/  FADD R91, R95, -12583039 ;  /* 0xcb40007f5f5b7421 */ /* 0x002fe20000000000 */
[----:B------:R-:W-:Y:S01]  /*95a0*/  FFMA R92, -R33, 1.925963033500011079e-08, R92 ;  /* 0x32a57060215c7823 */ /* 0x000fe2000000015c */
[----:B------:R-:W-:Y:S01]  /*95b0*/  SHF.L.U32 R45, R45, 0x17, RZ ;  /* 0x000000172d2d7819 */ /* 0x000fe200000006ff */
[----:B------:R-:W-:Y:S01]  /*95c0*/  BSSY B1, `(.L_x_229) ;  /* 0x0000037000017945 */ /* 0x000fe20003800000 */
[----:B------:R-:W-:Y:S01]  /*95d0*/  FFMA R97, -R36, 1.4426950216293334961, -R91 ;  /* 0x3fb8aa3b24617823 */ /* 0x000fe2000000095b */
[----:B------:R-:W-:-:S02]  /*95e0*/  SHF.L.U32 R47, R47, 0x17, RZ ;  /* 0x000000172f2f7819 */ /* 0x000fc400000006ff */
[----:B------:R1:W-:Y:S01]  /*95f0*/  MUFU.EX2 R91, R96 ;  /* 0x00000060005b7308 */ /* 0x0003e20000000800 */
[----:B----4-:R-:W-:Y:S01]  /*9600*/  FFMA R55, R41, R42, 1 ;  /* 0x3f80000029377423 */ /* 0x010fe2000000002a */
[----:B------:R-:W-:Y:S01]  /*9610*/  FADD R42, R100, -12583039 ;  /* 0xcb40007f642a7421 */ /* 0x000fe20000000000 */
[----:B------:R-:W-:Y:S01]  /*9620*/  FFMA R41, -R38, 1.4426950216293334961, -R3 ;  /* 0x3fb8aa3b26297823 */ /* 0x000fe20000000903 */
[----:B------:R-:W-:Y:S01]  /*9630*/  FFMA R97, -R36, 1.925963033500011079e-08, R97 ;  /* 0x32a5706024617823 */ /* 0x000fe20000000161 */
[----:B------:R-:W-:Y:S01]  /*9640*/  SHF.L.U32 R49, R49, 0x17, RZ ;  /* 0x0000001731317819 */ /* 0x000fe200000006ff */
[----:B-----5:R-:W-:Y:S01]  /*9650*/  FFMA R103, R45, R46, 1 ;  /* 0x3f8000002d677423 */ /* 0x020fe2000000002e */
[----:B------:R-:W-:Y:S01]  /*9660*/  FFMA R41, -R38, 1.925963033500011079e-08, R41 ;  /* 0x32a5706026297823 */ /* 0x000fe20000000129 */
[----:B------:R2:W-:Y:S01]  /*9670*/  MUFU.EX2 R3, R40 ;  /* 0x0000002800037308 */ /* 0x0005e20000000800 */
[----:B-1----:R-:W-:Y:S01]  /*9680*/  FFMA R96, R43, R44, 1 ;  /* 0x3f8000002b607423 */ /* 0x002fe2000000002c */
[----:B------:R-:W-:Y:S01]  /*9690*/  FFMA R44, -R39, 1.4426950216293334961, -R42 ;  /* 0x3fb8aa3b272c7823 */ /* 0x000fe2000000092a */
[----:B------:R-:W-:Y:S01]  /*96a0*/  FFMA R104, R47, R48, 1 ;  /* 0x3f8000002f687423 */ /* 0x000fe20000000030 */
[----:B------:R-:W-:Y:S01]  /*96b0*/  FFMA R105, R49, R50, 1 ;  /* 0x3f80000031697423 */ /* 0x000fe20000000032 */
[----:B------:R-:W-:Y:S01]  /*96c0*/  SHF.L.U32 R88, R88, 0x17, RZ ;  /* 0x0000001758587819 */ /* 0x000fe200000006ff */
[----:B------:R-:W-:Y:S01]  /*96d0*/  FFMA R44, -R39, 1.925963033500011079e-08, R44 ;  /* 0x32a57060272c7823 */ /* 0x000fe2000000012c */
[----:B------:R-:W-:Y:S01]  /*96e0*/  SHF.L.U32 R51, R51, 0x17, RZ ;  /* 0x0000001733337819 */ /* 0x000fe200000006ff */
[----:B------:R-:W1:Y:S01]  /*96f0*/  MUFU.EX2 R53, R53 ;  /* 0x0000003500357308 */ /* 0x000e620000000800 */
[----:B--2---:R-:W-:-:S02]  /*9700*/  IADD3 R40, R102, 0x1800000, RZ ;  /* 0x0180000066287810 */ /* 0x004fc40007ffe0ff */
[----:B------:R-:W-:Y:S01]  /*9710*/  SHF.L.U32 R89, R89, 0x17, RZ ;  /* 0x0000001759597819 */ /* 0x000fe200000006ff */
[----:B---3--:R-:W-:Y:S01]  /*9720*/  FFMA R106, R51, R52, 1 ;  /* 0x3f800000336a7423 */ /* 0x008fe20000000034 */
[----:B------:R-:W-:Y:S02]  /*9730*/  LOP3.LUT R40, R40, 0x7f800000, RZ, 0xc0, !PT ;  /* 0x7f80000028287812 */ /* 0x000fe400078ec0ff */
[----:B------:R-:W-:Y:S01]  /*9740*/  SHF.L.U32 R49, R90, 0x17, RZ ;  /* 0x000000175a317819 */ /* 0x000fe200000006ff */
[----:B------:R2:W3:Y:S01]  /*9750*/  MUFU.EX2 R42, R41 ;  /* 0x00000029002a7308 */ /* 0x0004e20000000800 */
[----:B------:R-:W-:Y:S02]  /*9760*/  ISETP.GT.U32.AND P2, PT, R40, 0x1ffffff, PT ;  /* 0x01ffffff2800780c */ /* 0x000fe40003f44070 */
[----:B------:R-:W-:Y:S02]  /*9770*/  SHF.L.U32 R47, R93, 0x17, RZ ;  /* 0x000000175d2f7819 */ /* 0x000fe400000006ff */
[----:B------:R-:W-:-:S02]  /*9780*/  SHF.L.U32 R48, R94, 0x17, RZ ;  /* 0x000000175e307819 */ /* 0x000fc400000006ff */
[----:B------:R-:W-:Y:S01]  /*9790*/  SHF.L.U32 R46, R95, 0x17, RZ ;  /* 0x000000175f2e7819 */ /* 0x000fe200000006ff */
[----:B------:R-:W4:Y:S01]  /*97a0*/  MUFU.EX2 R92, R92 ;  /* 0x0000005c005c7308 */ /* 0x000f220000000800 */
[----:B--2---:R-:W-:Y:S01]  /*97b0*/  SHF.L.U32 R41, R99, 0x17, RZ ;  /* 0x0000001763297819 */ /* 0x004fe200000006ff */
[----:B-1----:R-:W-:Y:S01]  /*97c0*/  FFMA R93, R88, R53, 1 ;  /* 0x3f800000585d7423 */ /* 0x002fe20000000035 */
[----:B------:R-:W-:Y:S01]  /*97d0*/  SHF.L.U32 R40, R98, 0x17, RZ ;  /* 0x0000001762287819 */ /* 0x000fe200000006ff */
[----:B------:R-:W-:Y:S01]  /*97e0*/  FFMA R88, R89, R54, 1 ;  /* 0x3f80000059587423 */ /* 0x000fe20000000036 */
[----:B------:R-:W-:Y:S01]  /*97f0*/  SHF.L.U32 R100, R100, 0x17, RZ ;  /* 0x0000001764647819 */ /* 0x000fe200000006ff */
[----:B------:R-:W-:Y:S01]  /*9800*/  FFMA R47, R47, R0, 1 ;  /* 0x3f8000002f2f7423 */ /* 0x000fe20000000000 */
[----:B------:R-:W-:Y:S01]  /*9810*/  FFMA R48, R48, R91, 1 ;  /* 0x3f80000030307423 */ /* 0x000fe2000000005b */
[----:B------:R-:W1:Y:S01]  /*9820*/  MUFU.EX2 R97, R97 ;  /* 0x0000006100617308 */ /* 0x000e620000000800 */
[----:B---3--:R-:W-:Y:S01]  /*9830*/  FFMA R41, R41, R42, 1 ;  /* 0x3f80000029297423 */ /* 0x008fe2000000002a */
[----:B------:R-:W-:-:S06]  /*9840*/  FFMA R40, R40, R3, 1 ;  /* 0x3f80000028287423 */ /* 0x000fcc0000000003 */
[----:B------:R-:W2:Y:S01]  /*9850*/  MUFU.EX2 R43, R44 ;  /* 0x0000002c002b7308 */ /* 0x000ea20000000800 */
[----:B----4-:R-:W-:Y:S01]  /*9860*/  FFMA R49, R49, R92, 1 ;  /* 0x3f80000031317423 */ /* 0x010fe2000000005c */
[----:B-1----:R-:W-:Y:S01]  /*9870*/  FFMA R46, R46, R97, 1 ;  /* 0x3f8000002e2e7423 */ /* 0x002fe20000000061 */
[----:B--2---:R-:W-:Y:S01]  /*9880*/  FFMA R42, R100, R43, 1 ;  /* 0x3f800000642a7423 */ /* 0x004fe2000000002b */
[----:B------:R-:W-:Y:S06]  /*9890*/  @P2 BRA `(.L_x_230) ;  /* 0x0000000000142947 */ /* 0x000fec0003800000 */
[----:B------:R-:W-:Y:S02]  /*98a0*/  MOV R0, R102 ;  /* 0x0000006600007202 */ /* 0x000fe40000000f00 */
[----:B------:R-:W-:-:S07]  /*98b0*/  MOV R90, 0x98d0 ;  /* 0x000098d0005a7802 */ /* 0x000fce0000000f00 */
[----:B------:R-:W-:Y:S05]  /*98c0*/  CALL.REL.NOINC `($__internal_0_$__cuda_sm20_rcp_rn_f32_slowpath) ;  /* 0x000000d000587944 */ /* 0x000fea0003c00000 */
[----:B------:R-:W-:Y:S01]  /*98d0*/  MOV R43, R0 ;  /* 0x00000000002b7202 */ /* 0x000fe20000000f00 */
[----:B------:R-:W-:Y:S06]  /*98e0*/  BRA `(.L_x_231) ;  /* 0x0000000000107947 */ /* 0x000fec0003800000 */
.L_x_230:
[----:B------:R-:W1:Y:S02]  /*98f0*/  MUFU.RCP R43, R102 ;  /* 0x00000066002b7308 */ /* 0x000e640000001000 */
[----:B-1----:R-:W-:-:S04]  /*9900*/  FFMA R0, R102, R43, -1 ;  /* 0xbf80000066007423 */ /* 0x002fc8000000002b */
[----:B------:R-:W-:-:S04]  /*9910*/  FADD.FTZ R0, -R0, -RZ ;  /* 0x800000ff00007221 */ /* 0x000fc80000010100 */
[----:B------:R-:W-:-:S07]  /*9920*/  FFMA R43, R43, R0, R43 ;  /* 0x000000002b2b7223 */ /* 0x000fce000000002b */
.L_x_231:
[----:B------:R-:W-:Y:S05]  /*9930*/  BSYNC B1 ;  /* 0x0000000000017941 */ /* 0x000fea0003800000 */
.L_x_229:
        /* <DEDUP_REMOVED lines=10> */
.L_x_233:
[----:B------:R-:W1:Y:S02]  /*99e0*/  MUFU.RCP R44, R55 ;  /* 0x00000037002c7308 */ /* 0x000e640000001000 */
[----:B-1----:R-:W-:-:S04]  /*99f0*/  FFMA R0, R55, R44, -1 ;  /* 0xbf80000037007423 */ /* 0x002fc8000000002c */
[----:B------:R-:W-:-:S04]  /*9a00*/  FADD.FTZ R3, -R0, -RZ ;  /* 0x800000ff00037221 */ /* 0x000fc80000010100 */
[----:B------:R-:W-:-:S07]  /*9a10*/  FFMA R44, R44, R3, R44 ;  /* 0x000000032c2c7223 */ /* 0x000fce000000002c */
.L_x_234:
[----:B------:R-:W-:Y:S05]  /*9a20*/  BSYNC B1 ;  /* 0x0000000000017941 */ /* 0x000fea0003800000 */
.L_x_232:
        /* <DEDUP_REMOVED lines=10> */
.L_x_236:
[----:B------:R-:W1:Y:S02]  /*9ad0*/  MUFU.RCP R45, R96 ;  /* 0x00000060002d7308 */ /* 0x000e640000001000 */
[----:B-1----:R-:W-:-:S04]  /*9ae0*/  FFMA R0, R96, R45, -1 ;  /* 0xbf80000060007423 */ /* 0x002fc8000000002d */
[----:B------:R-:W-:-:S04]  /*9af0*/  FADD.FTZ R0, -R0, -RZ ;  /* 0x800000ff00007221 */ /* 0x000fc80000010100 */
[----:B------:R-:W-:-:S07]  /*9b00*/  FFMA R45, R45, R0, R45 ;  /* 0x000000002d2d7223 */ /* 0x000fce000000002d */
.L_x_237:
[----:B------:R-:W-:Y:S05]  /*9b10*/  BSYNC B1 ;  /* 0x0000000000017941 */ /* 0x000fea0003800000 */
.L_x_235:
        /* <DEDUP_REMOVED lines=10> */
.L_x_239:
[----:B------:R-:W1:Y:S02]  /*9bc0*/  MUFU.RCP R50, R103 ;  /* 0x0000006700327308 */ /* 0x000e640000001000 */
[----:B-1----:R-:W-:-:S04]  /*9bd0*/  FFMA R0, R103, R50, -1 ;  /* 0xbf80000067007423 */ /* 0x002fc80000000032 */
[----:B------:R-:W-:-:S04]  /*9be0*/  FADD.FTZ R3, -R0, -RZ ;  /* 0x800000ff00037221 */ /* 0x000fc80000010100 */
[----:B------:R-:W-:-:S07]  /*9bf0*/  FFMA R50, R50, R3, R50 ;  /* 0x0000000332327223 */ /* 0x000fce0000000032 */
.L_x_240:
[----:B------:R-:W-:Y:S05]  /*9c00*/  BSYNC B1 ;  /* 0x0000000000017941 */ /* 0x000fea0003800000 */
.L_x_238:
        /* <DEDUP_REMOVED lines=10> */
.L_x_242:
[----:B------:R-:W1:Y:S02]  /*9cb0*/  MUFU.RCP R51, R104 ;  /* 0x0000006800337308 */ /* 0x000e640000001000 */
[----:B-1----:R-:W-:-:S04]  /*9cc0*/  FFMA R0, R104, R51, -1 ;  /* 0xbf80000068007423 */ /* 0x002fc80000000033 */
[----:B------:R-:W-:-:S04]  /*9cd0*/  FADD.FTZ R0, -R0, -RZ ;  /* 0x800000ff00007221 */ /* 0x000fc80000010100 */
[----:B------:R-:W-:-:S07]  /*9ce0*/  FFMA R51, R51, R0, R51 ;  /* 0x0000000033337223 */ /* 0x000fce0000000033 */
.L_x_243:
[----:B------:R-:W-:Y:S05]  /*9cf0*/  BSYNC B1 ;  /* 0x0000000000017941 */ /* 0x000fea0003800000 */
.L_x_241:
        /* <DEDUP_REMOVED lines=10> */
.L_x_245:
[----:B------:R-:W1:Y:S02]  /*9da0*/  MUFU.RCP R52, R105 ;  /* 0x0000006900347308 */ /* 0x000e640000001000 */
[----:B-1----:R-:W-:-:S04]  /*9db0*/  FFMA R0, R105, R52, -1 ;  /* 0xbf80000069007423 */ /* 0x002fc80000000034 */
[----:B------:R-:W-:-:S04]  /*9dc0*/  FADD.FTZ R3, -R0, -RZ ;  /* 0x800000ff00037221 */ /* 0x000fc80000010100 */
[----:B------:R-:W-:-:S07]  /*9dd0*/  FFMA R52, R52, R3, R52 ;  /* 0x0000000334347223 */ /* 0x000fce0000000034 */
.L_x_246:
[----:B------:R-:W-:Y:S05]  /*9de0*/  BSYNC B1 ;  /* 0x0000000000017941 */ /* 0x000fea0003800000 */
.L_x_244:
        /* <DEDUP_REMOVED lines=10> */
.L_x_248:
[----:B------:R-:W1:Y:S02]  /*9e90*/  MUFU.RCP R53, R106 ;  /* 0x0000006a00357308 */ /* 0x000e640000001000 */
[----:B-1----:R-:W-:-:S04]  /*9ea0*/  FFMA R0, R106, R53, -1 ;  /* 0xbf8000006a007423 */ /* 0x002fc80000000035 */
[----:B------:R-:W-:-:S04]  /*9eb0*/  FADD.FTZ R0, -R0, -RZ ;  /* 0x800000ff00007221 */ /* 0x000fc80000010100 */
[----:B------:R-:W-:-:S07]  /*9ec0*/  FFMA R53, R53, R0, R53 ;  /* 0x0000000035357223 */ /* 0x000fce0000000035 */
.L_x_249:
[----:B------:R-:W-:Y:S05]  /*9ed0*/  BSYNC B1 ;  /* 0x0000000000017941 */ /* 0x000fea0003800000 */
.L_x_247:
        /* <DEDUP_REMOVED lines=10> */
.L_x_251:
[----:B------:R-:W1:Y:S02]  /*9f80*/  MUFU.RCP R54, R93 ;  /* 0x0000005d00367308 */ /* 0x000e640000001000 */
[----:B-1----:R-:W-:-:S04]  /*9f90*/  FFMA R0, R93, R54, -1 ;  /* 0xbf8000005d007423 */ /* 0x002fc80000000036 */
[----:B------:R-:W-:-:S04]  /*9fa0*/  FADD.FTZ R3, -R0, -RZ ;  /* 0x800000ff00037221 */ /* 0x000fc80000010100 */
[----:B------:R-:W-:-:S07]  /*9fb0*/  FFMA R54, R54, R3, R54 ;  /* 0x0000000336367223 */ /* 0x000fce0000000036 */
.L_x_252:
[----:B------:R-:W-:Y:S05]  /*9fc0*/  BSYNC B1 ;  /* 0x0000000000017941 */ /* 0x000fea0003800000 */
.L_x_250:
        /* <DEDUP_REMOVED lines=10> */
.L_x_254:
[----:B------:R-:W1:Y:S02]  /*a070*/  MUFU.RCP R55, R88 ;  /* 0x0000005800377308 */ /* 0x000e640000001000 */
[----:B-1----:R-:W-:-:S04]  /*a080*/  FFMA R0, R88, R55, -1 ;  /* 0xbf80000058007423 */ /* 0x002fc80000000037 */
[----:B------:R-:W-:-:S04]  /*a090*/  FADD.FTZ R0, -R0, -RZ ;  /* 0x800000ff00007221 */ /* 0x000fc80000010100 */
[----:B------:R-:W-:-:S07]  /*a0a0*/  FFMA R55, R55, R0, R55 ;  /* 0x0000000037377223 */ /* 0x000fce0000000037 */
.L_x_255:
[----:B------:R-:W-:Y:S05]  /*a0b0*/  BSYNC B1 ;  /* 0x0000000000017941 */ /* 0x000fea0003800000 */
.L_x_253:
        /* <DEDUP_REMOVED lines=10> */
.L_x_257:
[----:B------:R-:W1:Y:S02]  /*a160*/  MUFU.RCP R88, R49 ;  /* 0x0000003100587308 */ /* 0x000e640000001000 */
[----:B-1----:R-:W-:-:S04]  /*a170*/  FFMA R0, R49, R88, -1 ;  /* 0xbf80000031007423 */ /* 0x002fc80000000058 */
[----:B------:R-:W-:-:S04]  /*a180*/  FADD.FTZ R3, -R0, -RZ ;  /* 0x800000ff00037221 */ /* 0x000fc80000010100 */
[----:B------:R-:W-:-:S07]  /*a190*/  FFMA R88, R88, R3, R88 ;  /* 0x0000000358587223 */ /* 0x000fce0000000058 */
.L_x_258:
[----:B------:R-:W-:Y:S05]  /*a1a0*/  BSYNC B1 ;  /* 0x0000000000017941 */ /* 0x000fea0003800000 */
.L_x_256:
        /* <DEDUP_REMOVED lines=10> */
.L_x_260:
[----:B------:R-:W1:Y:S02]  /*a250*/  MUFU.RCP R0, R47 ;  /* 0x0000002f00007308 */ /* 0x000e640000001000 */
[----:B-1----:R-:W-:-:S04]  /*a260*/  FFMA R3, R47, R0, -1 ;  /* 0xbf8000002f037423 */ /* 0x002fc80000000000 */
[----:B------:R-:W-:-:S04]  /*a270*/  FADD.FTZ R3, -R3, -RZ ;  /* 0x800000ff03037221 */ /* 0x000fc80000010100 */
[----:B------:R-:W-:-:S07]  /*a280*/  FFMA R49, R0, R3, R0 ;  /* 0x0000000300317223 */ /* 0x000fce0000000000 */
.L_x_261:
[----:B------:R-:W-:Y:S05]  /*a290*/  BSYNC B1 ;  /* 0x0000000000017941 */ /* 0x000fea0003800000 */
.L_x_259:
        /* <DEDUP_REMOVED lines=10> */
.L_x_263:
[----:B------:R-:W1:Y:S02]  /*a340*/  MUFU.RCP R3, R48 ;  /* 0x0000003000037308 */ /* 0x000e640000001000 */
[----:B-1----:R-:W-:-:S04]  /*a350*/  FFMA R0, R48, R3, -1 ;  /* 0xbf80000030007423 */ /* 0x002fc80000000003 */
[----:B------:R-:W-:-:S04]  /*a360*/  FADD.FTZ R0, -R0, -RZ ;  /* 0x800000ff00007221 */ /* 0x000fc80000010100 */
[----:B------:R-:W-:-:S07]  /*a370*/  FFMA R92, R3, R0, R3 ;  /* 0x00000000035c7223 */ /* 0x000fce0000000003 */
.L_x_264:
[----:B------:R-:W-:Y:S05]  /*a380*/  BSYNC B1 ;  /* 0x0000000000017941 */ /* 0x000fea0003800000 */
.L_x_262:
        /* <DEDUP_REMOVED lines=10> */
.L_x_266:
[----:B------:R-:W1:Y:S02]  /*a430*/  MUFU.RCP R47, R46 ;  /* 0x0000002e002f7308 */ /* 0x000e640000001000 */
[----:B-1----:R-:W-:-:S04]  /*a440*/  FFMA R0, R46, R47, -1 ;  /* 0xbf8000002e007423 */ /* 0x002fc8000000002f */
[----:B------:R-:W-:-:S04]  /*a450*/  FADD.FTZ R0, -R0, -RZ ;  /* 0x800000ff00007221 */ /* 0x000fc80000010100 */
[----:B------:R-:W-:-:S07]  /*a460*/  FFMA R47, R47, R0, R47 ;  /* 0x000000002f2f7223 */ /* 0x000fce000000002f */
.L_x_267:
[----:B------:R-:W-:Y:S05]  /*a470*/  BSYNC B1 ;  /* 0x0000000000017941 */ /* 0x000fea0003800000 */
.L_x_265:
        /* <DEDUP_REMOVED lines=10> */
.L_x_269:
[----:B------:R-:W1:Y:S02]  /*a520*/  MUFU.RCP R3, R40 ;  /* 0x0000002800037308 */ /* 0x000e640000001000 */
[----:B-1----:R-:W-:-:S04]  /*a530*/  FFMA R0, R40, R3, -1 ;  /* 0xbf80000028007423 */ /* 0x002fc80000000003 */
[----:B------:R-:W-:-:S04]  /*a540*/  FADD.FTZ R0, -R0, -RZ ;  /* 0x800000ff00007221 */ /* 0x000fc80000010100 */
[----:B------:R-:W-:-:S07]  /*a550*/  FFMA R46, R3, R0, R3 ;  /* 0x00000000032e7223 */ /* 0x000fce0000000003 */
.L_x_270:
[----:B------:R-:W-:Y:S05]  /*a560*/  BSYNC B1 ;  /* 0x0000000000017941 */ /* 0x000fea0003800000 */
.L_x_268:
        /* <DEDUP_REMOVED lines=10> */
.L_x_272:
[----:B------:R-:W1:Y:S02]  /*a610*/  MUFU.RCP R0, R41 ;  /* 0x0000002900007308 */ /* 0x000e640000001000 */
[----:B-1----:R-:W-:-:S04]  /*a620*/  FFMA R3, R41, R0, -1 ;  /* 0xbf80000029037423 */ /* 0x002fc80000000000 */
[----:B------:R-:W-:-:S04]  /*a630*/  FADD.FTZ R3, -R3, -RZ ;  /* 0x800000ff03037221 */ /* 0x000fc80000010100 */
[----:B------:R-:W-:-:S07]  /*a640*/  FFMA R89, R0, R3, R0 ;  /* 0x0000000300597223 */ /* 0x000fce0000000000 */
.L_x_273:
[----:B------:R-:W-:Y:S05]  /*a650*/  BSYNC B1 ;  /* 0x0000000000017941 */ /* 0x000fea0003800000 */
.L_x_271:
        /* <DEDUP_REMOVED lines=9> */
.L_x_275:
[----:B------:R-:W1:Y:S02]  /*a6f0*/  MUFU.RCP R3, R42 ;  /* 0x0000002a00037308 */ /* 0x000e640000001000 */
[----:B-1----:R-:W-:-:S04]  /*a700*/  FFMA R0, R42, R3, -1 ;  /* 0xbf8000002a007423 */ /* 0x002fc80000000003 */
[----:B------:R-:W-:-:S04]  /*a710*/  FADD.FTZ R0, -R0, -RZ ;  /* 0x800000ff00007221 */ /* 0x000fc80000010100 */
[----:B------:R-:W-:-:S07]  /*a720*/  FFMA R0, R3, R0, R3 ;  /* 0x0000000003007223 */ /* 0x000fce0000000003 */
.L_x_276:
[----:B------:R-:W-:Y:S05]  /*a730*/  BSYNC B1 ;  /* 0x0000000000017941 */ /* 0x000fea0003800000 */
.L_x_274:
        /* <DEDUP_REMOVED lines=40> */
[----:B------:R-:W-:Y:S02]  /*a9c0*/  UIADD3 UR4, UR51, 0x6200, URZ ;  /* 0x0000620033047890 */ /* 0x000fe4000fffe03f */
[----:B------:R-:W-:Y:S01]  /*a9d0*/  UIADD3.X UR11, URZ, UR41, URZ, UP0, !UPT ;  /* 0x000000293f0b7290 */ /* 0x000fe200087fe43f */
[----:B------:R-:W-:-:S08]  /*a9e0*/  UMOV UR7, UR47 ;  /* 0x0000002f00077c82 */ /* 0x000fd00008000000 */
[----:B------:R2:W-:Y:S01]  /*a9f0*/  UTMASTG.3D [UR4], [UR10] ;  /* 0x000000040a0073b5 */ /* 0x0005e20008010000 */
[----:B------:R0:W-:Y:S01]  /*aa00*/  UTMACMDFLUSH ;  /* 0x00000000000079b7 */ /* 0x0001e20000000000 */
[----:B--2---:R-:W-:-:S04]  /*aa10*/  DEPBAR.LE SB0, 0x1 ;  /* 0x000080400000791a */ /* 0x004fc80000000000 */
.L_x_278:
[----:B------:R-:W-:Y:S05]  /*aa20*/  BSYNC B0 ;  /* 0x0000000000007941 */ /* 0x000fea0003800000 */
.L_x_277:
        /* <DEDUP_REMOVED lines=9> */
.L_x_281:
[----:B------:R-:W-:-:S04]  /*aac0*/  ULEA UR4, UR8, UR51, 0x3 ;  /* 0x0000003308047291 */ /* 0x000fc8000f8e183f */
[----:B------:R-:W-:-:S04]  /*aad0*/  UIADD3 UR4, UR4, 0x60, URZ ;  /* 0x0000006004047890 */ /* 0x000fc8000fffe03f */
[----:B------:R-:W-:-:S09]  /*aae0*/  UPRMT UR4, UR54, 0x654, UR4 ;  /* 0x0000065436047896 */ /* 0x000fd20008000004 */
[----:B------:R-:W-:Y:S03]  /*aaf0*/  SYNCS.ARRIVE.TRANS64.RED.A1T0 RZ, [UR4], RZ ;  /* 0x000000ffffff79a7 */ /* 0x000fe60008100404 */
.L_x_280:
[----:B------:R-:W-:Y:S05]  /*ab00*/  BSYNC B0 ;  /* 0x0000000000007941 */ /* 0x000fea0003800000 */
.L_x_279:
        /* <DEDUP_REMOVED lines=9> */
.L_x_284:
[C---:B------:R-:W-:Y:S01]  /*aba0*/  LEA R0, R12.reuse, UR51, 0x3 ;  /* 0x000000330c007c11 */ /* 0x040fe2000f8e18ff */
[----:B------:R-:W-:Y:S01]  /*abb0*/  BSSY B1, `(.L_x_285) ;  /* 0x0000006000017945 */ /* 0x000fe20003800000 */
[----:B------:R-:W-:Y:S02]  /*abc0*/  SHF.L.U32 R3, R19, 0x1f, RZ ;  /* 0x0000001f13037819 */ /* 0x000fe400000006ff */
[----:B------:R-:W-:Y:S02]  /*abd0*/  @!P1 LEA R26, R12, R15, 0xd ;  /* 0x0000000f0c1a9211 */ /* 0x000fe400078e68ff */
[----:B------:R-:W1:Y:S02]  /*abe0*/  SYNCS.PHASECHK.TRANS64.TRYWAIT P2, [R0+URZ+0x40], R3 ;  /* 0x00004003000075a7 */ /* 0x000e64000804017f */
[----:B------:R-:W-:Y:S01]  /*abf0*/  @!P1 LEA R25, R155, R26, 0x1 ;  /* 0x0000001a9b199211 */ /* 0x000fe200078e08ff */
[----:B-1----:R-:W-:Y:S06]  /*ac00*/  @!P2 BRA `(.L_x_286) ;  /* 0x000000b40094a947 */ /* 0x002fec0003800000 */
.L_x_618:
[----:B------:R-:W-:Y:S05]  /*ac10*/  BSYNC B1 ;  /* 0x0000000000017941 */ /* 0x000fea0003800000 */
.L_x_285:
        /* <DEDUP_REMOVED lines=8> */
.L_x_283:
[----:B------:R-:W-:Y:S05]  /*aca0*/  BSYNC B0 ;  /* 0x0000000000007941 */ /* 0x000fea0003800000 */
.L_x_282:
[--C-:B---3--:R-:W-:Y:S02]  /*acb0*/  HADD2.F32 R3, -RZ, R4.reuse.H1_H1 ;  /* 0x30000004ff037230 */ /* 0x108fe40000004100 */
[C---:B------:R-:W-:Y:S01]  /*acc0*/  FMUL R26, R154.reuse, R121 ;  /* 0x000000799a1a7220 */ /* 0x040fe20000400000 */
[----:B------:R-:W-:Y:S02]  /*acd0*/  HADD2.F32 R25, -RZ, R4.H0_H0 ;  /* 0x20000004ff197230 */ /* 0x000fe40000004100 */
[C---:B------:R-:W-:Y:S01]  /*ace0*/  FMUL R30, R154.reuse, R125 ;  /* 0x0000007d9a1e7220 */ /* 0x040fe20000400000 */
[C---:B------:R-:W-:Y:S01]  /*acf0*/  FMUL R120, R154.reuse, R120 ;  /* 0x000000789a787220 */ /* 0x040fe20000400000 */
[C---:B------:R-:W-:Y:S01]  /*ad00*/  FFMA R26, R153.reuse, R3, R26 ;  /* 0x00000003991a7223 */ /* 0x040fe2000000001a */
[----:B------:R-:W-:Y:S01]  /*ad10*/  HADD2.F32 R3, -RZ, R6.H1_H1 ;  /* 0x30000006ff037230 */ /* 0x000fe20000004100 */
[----:B------:R-:W-:Y:S01]  /*ad20*/  MOV R101, 0x3bbb989d ;  /* 0x3bbb989d00657802 */ /* 0x000fe20000000f00 */
[C---:B------:R-:W-:Y:S01]  /*ad30*/  FFMA R25, R153.reuse, R25, R120 ;  /* 0x0000001999197223 */ /* 0x040fe20000000078 */
[----:B------:R-:W-:Y:S01]  /*ad40*/  FMUL R32, R154, R127 ;  /* 0x0000007f9a207220 */ /* 0x000fe20000400000 */
[----:B------:R-:W-:Y:S01]  /*ad50*/  MOV R103, 0x437c0000 ;  /* 0x437c000000677802 */ /* 0x000fe20000000f00 */
[----:B------:R-:W-:Y:S01]  /*ad60*/  FFMA R30, R153, R3, R30 ;  /* 0x00000003991e7223 */ /* 0x000fe2000000001e */
[----:B------:R-:W-:-:S02]  /*ad70*/  HADD2.F32 R3, -RZ, R7.H1_H1 ;  /* 0x30000007ff037230 */ /* 0x000fc40000004100 */
[----:B------:R-:W-:Y:S01]  /*ad80*/  FFMA.SAT R0, -R25, R101, 0.5 ;  /* 0x3f00000019007423 */ /* 0x000fe20000002165 */
[--C-:B------:R-:W-:Y:S02]  /*ad90*/  HADD2.F32 R27, -RZ, R5.reuse.H0_H0 ;  /* 0x20000005ff1b7230 */ /* 0x100fe40000004100 */
[----:B------:R-:W-:Y:S01]  /*ada0*/  FMUL R122, R154, R122 ;  /* 0x0000007a9a7a7220 */ /* 0x000fe20000400000 */
[----:B------:R-:W-:Y:S02]  /*adb0*/  HADD2.F32 R29, -RZ, R5.H1_H1 ;  /* 0x30000005ff1d7230 */ /* 0x000fe40000004100 */
[C---:B------:R-:W-:Y:S01]  /*adc0*/  FFMA R32, R153.reuse, R3, R32 ;  /* 0x0000000399207223 */ /* 0x040fe20000000020 */
[----:B------:R-:W-:Y:S01]  /*add0*/  FFMA.SAT R3, -R26, R101, 0.5 ;  /* 0x3f0000001a037423 */ /* 0x000fe20000002165 */
[----:B------:R-:W-:Y:S01]  /*ade0*/  FFMA.RM R0, R0, R103, 12582913 ;  /* 0x4b40000100007423 */ /* 0x000fe20000004067 */
[----:B------:R-:W-:Y:S01]  /*adf0*/  FFMA R27, R153, R27, R122 ;  /* 0x0000001b991b7223 */ /* 0x000fe2000000007a */
[----:B------:R-:W-:Y:S01]  /*ae00*/  FMUL R28, R154, R123 ;  /* 0x0000007b9a1c7220 */ /* 0x000fe20000400000 */
[----:B------:R-:W-:Y:S01]  /*ae10*/  FFMA.RM R41, R3, R103, 12582913 ;  /* 0x4b40000103297423 */ /* 0x000fe20000004067 */
[----:B------:R-:W-:Y:S01]  /*ae20*/  FADD R34, R0, -12583039 ;  /* 0xcb40007f00227421 */ /* 0x000fe20000000000 */
[----:B------:R-:W-:Y:S01]  /*ae30*/  FFMA.SAT R35, -R27, R101, 0.5 ;  /* 0x3f0000001b237423 */ /* 0x000fe20000002165 */
[----:B------:R-:W-:Y:S01]  /*ae40*/  FFMA R28, R153, R29, R28 ;  /* 0x0000001d991c7223 */ /* 0x000fe2000000001c */
[----:B------:R-:W-:Y:S01]  /*ae50*/  FADD R3, R41, -12583039 ;  /* 0xcb40007f29037421 */ /* 0x000fe20000000000 */
[----:B------:R-:W-:-:S02]  /*ae60*/  HADD2.F32 R29, -RZ, R6.H0_H0 ;  /* 0x20000006ff1d7230 */ /* 0x000fc40000004100 */
[C---:B------:R-:W-:Y:S01]  /*ae70*/  FMUL R124, R154.reuse, R124 ;  /* 0x0000007c9a7c7220 */ /* 0x040fe20000400000 */
[----:B----4-:R-:W-:Y:S02]  /*ae80*/  HADD2.F32 R37, -RZ, R8.H1_H1 ;  /* 0x30000008ff257230 */ /* 0x010fe40000004100 */
[----:B------:R-:W-:Y:S01]  /*ae90*/  FFMA R36, -R25, 1.4426950216293334961, -R34 ;  /* 0x3fb8aa3b19247823 */ /* 0x000fe20000000922 */
[----:B------:R-:W-:Y:S01]  /*aea0*/  FMUL R34, R154, R129 ;  /* 0x000000819a227220 */ /* 0x000fe20000400000 */
[----:B------:R-:W-:Y:S01]  /*aeb0*/  FFMA.RM R43, R35, R103, 12582913 ;  /* 0x4b400001232b7423 */ /* 0x000fe20000004067 */
[----:B------:R-:W-:Y:S01]  /*aec0*/  FFMA R35, -R26, 1.4426950216293334961, -R3 ;  /* 0x3fb8aa3b1a237823 */ /* 0x000fe20000000903 */
[----:B------:R-:W-:Y:S02]  /*aed0*/  HADD2.F32 R40, -RZ, R9.H0_H0 ;  /* 0x20000009ff287230 */ /* 0x000fe40000004100 */
[----:B------:R-:W-:Y:S01]  /*aee0*/  FMUL R130, R154, R130 ;  /* 0x000000829a827220 */ /* 0x000fe20000400000 */
[C---:B------:R-:W-:Y:S01]  /*aef0*/  FFMA R29, R153.reuse, R29, R124 ;  /* 0x0000001d991d7223 */ /* 0x040fe2000000007c */
[----:B------:R-:W-:Y:S01]  /*af00*/  FFMA R34, R153, R37, R34 ;  /* 0x0000002599227223 */ /* 0x000fe20000000022 */
[----:B------:R-:W-:Y:S01]  /*af10*/  FFMA R36, -R25, 1.925963033500011079e-08, R36 ;  /* 0x32a5706019247823 */ /* 0x000fe20000000124 */
[----:B------:R-:W-:Y:S01]  /*af20*/  FFMA R37, -R26, 1.925963033500011079e-08, R35 ;  /* 0x32a570601a257823 */ /* 0x000fe20000000123 */
[----:B------:R-:W-:-:S02]  /*af30*/  HADD2.F32 R31, -RZ, R7.H0_H0 ;  /* 0x20000007ff1f7230 */ /* 0x000fc40000004100 */
[----:B------:R-:W-:Y:S01]  /*af40*/  FFMA R35, R153, R40, R130 ;  /* 0x0000002899237223 */ /* 0x000fe20000000082 */
[----:B------:R-:W-:Y:S01]  /*af50*/  FMUL R126, R154, R126 ;  /* 0x0000007e9a7e7220 */ /* 0x000fe20000400000 */
[-C--:B------:R-:W-:Y:S01]  /*af60*/  FFMA.SAT R40, -R29, R101.reuse, 0.5 ;  /* 0x3f0000001d287423 */ /* 0x080fe20000002165 */
[----:B------:R1:W2:Y:S01]  /*af70*/  MUFU.EX2 R3, R36 ;  /* 0x0000002400037308 */ /* 0x0002a20000000800 */
[----:B------:R-:W-:Y:S02]  /*af80*/  HADD2.F32 R48, -RZ, R9.H1_H1 ;  /* 0x30000009ff307230 */ /* 0x000fe40000004100 */
[-C--:B------:R-:W-:Y:S01]  /*af90*/  FFMA.SAT R46, -R30, R101.reuse, 0.5 ;  /* 0x3f0000001e2e7423 */ /* 0x080fe20000002165 */
[----:B------:R-:W-:Y:S01]  /*afa0*/  FFMA.SAT R39, -R28, R101, 0.5 ;  /* 0x3f0000001c277423 */ /* 0x000fe20000002165 */
[----:B------:R-:W-:Y:S01]  /*afb0*/  FADD R38, R43, -12583039 ;  /* 0xcb40007f2b267421 */ /* 0x000fe20000000000 */
[----:B------:R-:W-:Y:S01]  /*afc0*/  FFMA R31, R153, R31, R126 ;  /* 0x0000001f991f7223 */ /* 0x000fe2000000007e */
[----:B------:R-:W-:-:S02]  /*afd0*/  HADD2.F32 R33, -RZ, R8.H0_H0 ;  /* 0x20000008ff217230 */ /* 0x000fc40000004100 */
[----:B------:R-:W-:Y:S01]  /*afe0*/  FFMA.RM R47, R40, R103, 12582913 ;  /* 0x4b400001282f7423 */ /* 0x000fe20000004067 */
[C---:B------:R-:W-:Y:S01]  /*aff0*/  FMUL R128, R154.reuse, R128 ;  /* 0x000000809a807220 */ /* 0x040fe20000400000 */
[----:B-1----:R-:W-:Y:S01]  /*b000*/  FMUL R36, R154, R131 ;  /* 0x000000839a247220 */ /* 0x002fe20000400000 */
[-C--:B------:R-:W-:Y:S01]  /*b010*/  FFMA.RM R49, R46, R103.reuse, 12582913 ;  /* 0x4b4000012e317423 */ /* 0x080fe20000004067 */
[----:B------:R-:W-:Y:S01]  /*b020*/  FFMA.RM R45, R39, R103, 12582913 ;  /* 0x4b400001272d7423 */ /* 0x000fe20000004067 */
[----:B------:R-:W-:Y:S01]  /*b030*/  FFMA R38, -R27, 1.4426950216293334961, -R38 ;  /* 0x3fb8aa3b1b267823 */ /* 0x000fe20000000926 */
[----:B------:R-:W-:Y:S01]  /*b040*/  FFMA R36, R153, R48, R36 ;  /* 0x0000003099247223 */ /* 0x000fe20000000024 */
[----:B------:R-:W-:Y:S01]  /*b050*/  FADD R40, R47, -12583039 ;  /* 0xcb40007f2f287421 */ /* 0x000fe20000000000 */
[----:B------:R-:W-:Y:S01]  /*b060*/  FFMA.SAT R48, -R31, R101, 0.5 ;  /* 0x3f0000001f307423 */ /* 0x000fe20000002165 */
[----:B------:R-:W-:Y:S01]  /*b070*/  FFMA R33, R153, R33, R128 ;  /* 0x0000002199217223 */ /* 0x000fe20000000080 */
[----:B------:R1:W3:Y:S01]  /*b080*/  MUFU.EX2 R42, R37 ;  /* 0x00000025002a7308 */ /* 0x0002e20000000800 */
[----:B------:R-:W-:-:S02]  /*b090*/  HADD2.F32 R50, -RZ, R10.H0_H0 ;  /* 0x2000000aff327230 */ /* 0x000fc40000004100 */
[----:B------:R-:W-:Y:S01]  /*b0a0*/  FADD R39, R45, -12583039 ;  /* 0xcb40007f2d277421 */ /* 0x000fe20000000000 */
[----:B------:R-:W-:Y:S01]  /*b0b0*/  FFMA R38, -R27, 1.925963033500011079e-08, R38 ;  /* 0x32a570601b267823 */ /* 0x000fe20000000126 */
[----:B------:R-:W-:Y:S01]  /*b0c0*/  FMUL R132, R154, R132 ;  /* 0x000000849a847220 */ /* 0x000fe20000400000 */
[----:B------:R-:W-:Y:S01]  /*b0d0*/  FFMA R40, -R29, 1.4426950216293334961, -R40 ;  /* 0x3fb8aa3b1d287823 */ /* 0x000fe20000000928 */
[----:B------:R-:W-:Y:S01]  /*b0e0*/  FFMA.RM R52, R48, R103, 12582913 ;  /* 0x4b40000130347423 */ /* 0x000fe20000004067 */
[----:B------:R-:W-:Y:S01]  /*b0f0*/  FFMA.SAT R53, -R33, R101, 0.5 ;  /* 0x3f00000021357423 */ /* 0x000fe20000002165 */
[----:B------:R-:W-:Y:S01]  /*b100*/  FFMA R39, -R28, 1.4426950216293334961, -R39 ;  /* 0x3fb8aa3b1c277823 */ /* 0x000fe20000000927 */
[----:B-1----:R-:W-:Y:S01]  /*b110*/  FADD R37, R49, -12583039 ;  /* 0xcb40007f31257421 */ /* 0x002fe20000000000 */
[----:B------:R1:W-:Y:S01]  /*b120*/  MUFU.EX2 R44, R38 ;  /* 0x00000026002c7308 */ /* 0x0003e20000000800 */
[----:B------:R-:W-:Y:S01]  /*b130*/  FFMA R40, -R29, 1.925963033500011079e-08, R40 ;  /* 0x32a570601d287823 */ /* 0x000fe20000000128 */
[----:B------:R-:W-:Y:S01]  /*b140*/  FFMA.RM R89, R53, R103, 12582913 ;  /* 0x4b40000135597423 */ /* 0x000fe20000004067 */
[----:B------:R-:W-:Y:S01]  /*b150*/  FFMA R51, -R30, 1.4426950216293334961, -R37 ;  /* 0x3fb8aa3b1e337823 */ /* 0x000fe20000000925 */
[----:B------:R-:W-:Y:S01]  /*b160*/  FFMA R37, R153, R50, R132 ;  /* 0x0000003299257223 */ /* 0x000fe20000000084 */
[----:B------:R-:W-:Y:S01]  /*b170*/  FFMA.SAT R50, -R32, R101, 0.5 ;  /* 0x3f00000020327423 */ /* 0x000fe20000002165 */
[----:B------:R-:W-:Y:S01]  /*b180*/  FFMA R39, -R28, 1.925963033500011079e-08, R39 ;  /* 0x32a570601c277823 */ /* 0x000fe20000000127 */
[----:B------:R-:W-:Y:S01]  /*b190*/  FFMA R51, -R30, 1.925963033500011079e-08, R51 ;  /* 0x32a570601e337823 */ /* 0x000fe20000000133 */
[----:B------:R4:W-:Y:S01]  /*b1a0*/  MUFU.EX2 R48, R40 ;  /* 0x0000002800307308 */ /* 0x0009e20000000800 */
[----:B-1----:R-:W-:Y:S01]  /*b1b0*/  FADD R38, R52, -12583039 ;  /* 0xcb40007f34267421 */ /* 0x002fe20000000000 */
[----:B------:R-:W-:Y:S01]  /*b1c0*/  FFMA.RM R55, R50, R103, 12582913 ;  /* 0x4b40000132377423 */ /* 0x000fe20000004067 */
[----:B------:R-:W-:-:S02]  /*b1d0*/  HADD2.F32 R88, -RZ, R10.H1_H1 ;  /* 0x3000000aff587230 */ /* 0x000fc40000004100 */
[C---:B------:R-:W-:Y:S01]  /*b1e0*/  FMUL R134, R154.reuse, R134 ;  /* 0x000000869a867220 */ /* 0x040fe20000400000 */
[----:B------:R-:W-:Y:S01]  /*b1f0*/  FFMA R54, -R31, 1.4426950216293334961, -R38 ;  /* 0x3fb8aa3b1f367823 */ /* 0x000fe20000000926 */
[----:B------:R-:W-:Y:S01]  /*b200*/  FMUL R38, R154, R133 ;  /* 0x000000859a267220 */ /* 0x000fe20000400000 */
[--C-:B------:R-:W-:Y:S01]  /*b210*/  HADD2.F32 R91, -RZ, R11.reuse.H0_H0 ;  /* 0x2000000bff5b7230 */ /* 0x100fe20000004100 */
[----:B------:R1:W-:Y:S01]  /*b220*/  MUFU.EX2 R46, R39 ;  /* 0x00000027002e7308 */ /* 0x0003e20000000800 */
[----:B----4-:R-:W-:Y:S01]  /*b230*/  FADD R40, R89, -12583039 ;  /* 0xcb40007f59287421 */ /* 0x010fe20000000000 */
[----:B------:R-:W-:Y:S01]  /*b240*/  FFMA R54, -R31, 1.925963033500011079e-08, R54 ;  /* 0x32a570601f367823 */ /* 0x000fe20000000136 */
[----:B------:R-:W-:Y:S01]  /*b250*/  FFMA.SAT R92, -R35, R101, 0.5 ;  /* 0x3f000000235c7423 */ /* 0x000fe20000002165 */
[----:B------:R-:W-:Y:S02]  /*b260*/  HADD2.F32 R95, -RZ, R11.H1_H1 ;  /* 0x3000000bff5f7230 */ /* 0x000fe40000004100 */
[----:B------:R-:W-:Y:S01]  /*b270*/  FFMA R40, -R33, 1.4426950216293334961, -R40 ;  /* 0x3fb8aa3b21287823 */ /* 0x000fe20000000928 */
[----:B------:R-:W-:Y:S01]  /*b280*/  FFMA R38, R153, R88, R38 ;  /* 0x0000005899267223 */ /* 0x000fe20000000026 */
[----:B------:R-:W-:Y:S01]  /*b290*/  FFMA.RM R92, R92, R103, 12582913 ;  /* 0x4b4000015c5c7423 */ /* 0x000fe20000004067 */
[----:B------:R4:W-:Y:S01]  /*b2a0*/  MUFU.EX2 R53, R54 ;  /* 0x0000003600357308 */ /* 0x0009e20000000800 */
[----:B-1----:R-:W-:Y:S01]  /*b2b0*/  FADD R39, R55, -12583039 ;  /* 0xcb40007f37277421 */ /* 0x002fe20000000000 */
[-C--:B------:R-:W-:Y:S01]  /*b2c0*/  FFMA.SAT R93, -R36, R101.reuse, 0.5 ;  /* 0x3f000000245d7423 */ /* 0x080fe20000002165 */
[-C--:B------:R-:W-:Y:S01]  /*b2d0*/  FFMA.SAT R88, -R34, R101.reuse, 0.5 ;  /* 0x3f00000022587423 */ /* 0x080fe20000002165 */
[----:B------:R-:W-:Y:S01]  /*b2e0*/  FFMA.SAT R96, -R38, R101, 0.5 ;  /* 0x3f00000026607423 */ /* 0x000fe20000002165 */
[----:B------:R-:W-:Y:S01]  /*b2f0*/  FFMA R39, -R32, 1.4426950216293334961, -R39 ;  /* 0x3fb8aa3b20277823 */ /* 0x000fe20000000927 */
[----:B------:R-:W-:Y:S01]  /*b300*/  FADD R94, R92, -12583039 ;  /* 0xcb40007f5c5e7421 */ /* 0x000fe20000000000 */
[----:B------:R-:W-:Y:S01]  /*b310*/  FFMA.RM R93, R93, R103, 12582913 ;  /* 0x4b4000015d5d7423 */ /* 0x000fe20000004067 */
[----:B------:R1:W-:Y:S01]  /*b320*/  MUFU.EX2 R50, R51 ;  /* 0x0000003300327308 */ /* 0x0003e20000000800 */
[----:B----4-:R-:W-:Y:S01]  /*b330*/  FFMA R54, -R33, 1.925963033500011079e-08, R40 ;  /* 0x32a5706021367823 */ /* 0x010fe20000000128 */
[----:B------:R-:W-:Y:S01]  /*b340*/  FMUL R40, R154, R135 ;  /* 0x000000879a287220 */ /* 0x000fe20000400000 */
[----:B------:R-:W-:Y:S01]  /*b350*/  SHF.L.U32 R0, R0, 0x17, RZ ;  /* 0x0000001700007819 */ /* 0x000fe200000006ff */
[-C--:B------:R-:W-:Y:S01]  /*b360*/  FFMA.RM R90, R88, R103.reuse, 12582913 ;  /* 0x4b400001585a7423 */ /* 0x080fe20000004067 */
[----:B------:R-:W-:Y:S01]  /*b370*/  FFMA.RM R99, R96, R103, 12582913 ;  /* 0x4b40000160637423 */ /* 0x000fe20000004067 */
[----:B------:R-:W-:Y:S01]  /*b380*/  FFMA R40, R153, R95, R40 ;  /* 0x0000005f99287223 */ /* 0x000fe20000000028 */
[----:B------:R-:W-:Y:S01]  /*b390*/  FFMA.SAT R95, -R37, R101, 0.5 ;  /* 0x3f000000255f7423 */ /* 0x000fe20000002165 */
[----:B------:R-:W-:Y:S01]  /*b3a0*/  FFMA R94, -R35, 1.4426950216293334961, -R94 ;  /* 0x3fb8aa3b235e7823 */ /* 0x000fe2000000095e */
[----:B-1----:R-:W-:Y:S01]  /*b3b0*/  FFMA R51, -R32, 1.925963033500011079e-08, R39 ;  /* 0x32a5706020337823 */ /* 0x002fe20000000127 */
[----:B------:R-:W-:Y:S01]  /*b3c0*/  FFMA R39, R153, R91, R134 ;  /* 0x0000005b99277223 */ /* 0x000fe20000000086 */
[----:B------:R-:W-:Y:S01]  /*b3d0*/  FFMA.RM R97, R95, R103, 12582913 ;  /* 0x4b4000015f617423 */ /* 0x000fe20000004067 */
[----:B------:R-:W-:Y:S01]  /*b3e0*/  FFMA R94, -R35, 1.925963033500011079e-08, R94 ;  /* 0x32a57060235e7823 */ /* 0x000fe2000000015e */
[----:B------:R1:W4:Y:S01]  /*b3f0*/  MUFU.EX2 R88, R51 ;  /* 0x0000003300587308 */ /* 0x0003220000000800 */
[-C--:B------:R-:W-:Y:S01]  /*b400*/  FFMA.SAT R98, -R39, R101.reuse, 0.5 ;  /* 0x3f00000027627423 */ /* 0x080fe20000002165 */
[----:B------:R-:W-:Y:S01]  /*b410*/  FFMA.SAT R101, -R40, R101, 0.5 ;  /* 0x3f00000028657423 */ /* 0x000fe20000002165 */
[----:B------:R-:W-:Y:S01]  /*b420*/  SHF.L.U32 R41, R41, 0x17, RZ ;  /* 0x0000001729297819 */ /* 0x000fe200000006ff */
[----:B------:R-:W-:Y:S01]  /*b430*/  FADD R96, R97, -12583039 ;  /* 0xcb40007f61607421 */ /* 0x000fe20000000000 */
[-C--:B------:R-:W-:Y:S01]  /*b440*/  FFMA.RM R100, R98, R103.reuse, 12582913 ;  /* 0x4b40000162647423 */ /* 0x080fe20000004067 */
[----:B------:R-:W-:Y:S01]  /*b450*/  FFMA.RM R101, R101, R103, 12582913 ;  /* 0x4b40000165657423 */ /* 0x000fe20000004067 */
[----:B--2---:R-:W-:Y:S01]  /*b460*/  FFMA R103, R0, R3, 1 ;  /* 0x3f80000000677423 */ /* 0x004fe20000000003 */
[----:B------:R-:W-:Y:S01]  /*b470*/  FADD R3, R99, -12583039 ;  /* 0xcb40007f63037421 */ /* 0x000fe20000000000 */
[----:B-1----:R-:W-:Y:S01]  /*b480*/  FADD R51, R93, -12583039 ;  /* 0xcb40007f5d337421 */ /* 0x002fe20000000000 */
[----:B------:R-:W-:Y:S01]  /*b490*/  FADD R91, R90, -12583039 ;  /* 0xcb40007f5a5b7421 */ /* 0x000fe20000000000 */
[----:B------:R-:W-:Y:S01]  /*b4a0*/  SHF.L.U32 R43, R43, 0x17, RZ ;  /* 0x000000172b2b7819 */ /* 0x000fe200000006ff */
[----:B------:R-:W-:Y:S01]  /*b4b0*/  FFMA R3, -R38, 1.4426950216293334961, -R3 ;  /* 0x3fb8aa3b26037823 */ /* 0x000fe20000000903 */
[----:B------:R-:W-:Y:S01]  /*b4c0*/  FFMA R95, -R36, 1.4426950216293334961, -R51 ;  /* 0x3fb8aa3b245f7823 */ /* 0x000fe20000000933 */
[----:B------:R-:W-:Y:S01]  /*b4d0*/  FADD R0, R100, -12583039 ;  /* 0xcb40007f64007421 */ /* 0x000fe20000000000 */
[----:B------:R3:W-:Y:S01]  /*b4e0*/  MUFU.EX2 R51, R94 ;  /* 0x0000005e00337308 */ /* 0x0007e20000000800 */
[C---:B------:R-:W-:Y:S01]  /*b4f0*/  FFMA R98, -R37.reuse, 1.4426950216293334961, -R96 ;  /* 0x3fb8aa3b25627823 */ /* 0x040fe20000000960 */
[----:B------:R-:W-:Y:S01]  /*b500*/  FFMA R95, -R36, 1.925963033500011079e-08, R95 ;  /* 0x32a57060245f7823 */ /* 0x000fe2000000015f */
[----:B------:R-:W-:Y:S01]  /*b510*/  FFMA R3, -R38, 1.925963033500011079e-08, R3 ;  /* 0x32a5706026037823 */ /* 0x000fe20000000103 */
[C---:B------:R-:W-:Y:S01]  /*b520*/  FFMA R91, -R34.reuse, 1.4426950216293334961, -R91 ;  /* 0x3fb8aa3b225b7823 */ /* 0x040fe2000000095b */
[----:B------:R-:W-:Y:S01]  /*b530*/  FFMA R98, -R37, 1.925963033500011079e-08, R98 ;  /* 0x32a5706025627823 */ /* 0x000fe20000000162 */
[----:B------:R-:W-:Y:S01]  /*b540*/  SHF.L.U32 R55, R55, 0x17, RZ ;  /* 0x0000001737377819 */ /* 0x000fe200000006ff */
[----:B------:R-:W-:Y:S01]  /*b550*/  BSSY B1, `(.L_x_287) ;  /* 0x0000036000017945 */ /* 0x000fe20003800000 */
[----:B------:R1:W2:Y:S01]  /*b560*/  MUFU.EX2 R96, R95 ;  /* 0x0000005f00607308 */ /* 0x0002a20000000800 */
[----:B---3--:R-:W-:Y:S01]  /*b570*/  FFMA R94, R41, R42, 1 ;  /* 0x3f800000295e7423 */ /* 0x008fe2000000002a */
[----:B------:R-:W-:Y:S01]  /*b580*/  FADD R41, R101, -12583039 ;  /* 0xcb40007f65297421 */ /* 0x000fe20000000000 */
[----:B------:R-:W-:Y:S01]  /*b590*/  FFMA R42, -R39, 1.4426950216293334961, -R0 ;  /* 0x3fb8aa3b272a7823 */ /* 0x000fe20000000900 */
[----:B------:R-:W-:Y:S01]  /*b5a0*/  FFMA R91, -R34, 1.925963033500011079e-08, R91 ;  /* 0x32a57060225b7823 */ /* 0x000fe2000000015b */
[----:B------:R-:W-:Y:S01]  /*b5b0*/  SHF.L.U32 R93, R93, 0x17, RZ ;  /* 0x000000175d5d7819 */ /* 0x000fe200000006ff */
[----:B----4-:R-:W-:Y:S01]  /*b5c0*/  FFMA R88, R55, R88, 1 ;  /* 0x3f80000037587423 */ /* 0x010fe20000000058 */
[----:B------:R-:W-:Y:S01]  /*b5d0*/  FFMA R42, -R39, 1.925963033500011079e-08, R42 ;  /* 0x32a57060272a7823 */ /* 0x000fe2000000012a */
[----:B------:R3:W-:Y:S01]  /*b5e0*/  MUFU.EX2 R0, R3 ;  /* 0x0000000300007308 */ /* 0x0007e20000000800 */
[----:B-1----:R-:W-:Y:S01]  /*b5f0*/  FFMA R95, R43, R44, 1 ;  /* 0x3f8000002b5f7423 */ /* 0x002fe2000000002c */
[----:B------:R-:W-:Y:S01]  /*b600*/  FFMA R43, -R40, 1.4426950216293334961, -R41 ;  /* 0x3fb8aa3b282b7823 */ /* 0x000fe20000000929 */
[----:B------:R-:W-:-:S02]  /*b610*/  SHF.L.U32 R52, R52, 0x17, RZ ;  /* 0x0000001734347819 */ /* 0x000fc400000006ff */
[----:B------:R-:W-:Y:S01]  /*b620*/  SHF.L.U32 R92, R92, 0x17, RZ ;  /* 0x000000175c5c7819 */ /* 0x000fe200000006ff */
[----:B------:R-:W-:Y:S01]  /*b630*/  FFMA R43, -R40, 1.925963033500011079e-08, R43 ;  /* 0x32a57060282b7823 */ /* 0x000fe2000000012b */
[----:B------:R-:W-:Y:S01]  /*b640*/  SHF.L.U32 R100, R100, 0x17, RZ ;  /* 0x0000001764647819 */ /* 0x000fe200000006ff */
[----:B------:R-:W1:Y:S01]  /*b650*/  MUFU.EX2 R41, R42 ;  /* 0x0000002a00297308 */ /* 0x000e620000000800 */
[----:B---3--:R-:W-:Y:S01]  /*b660*/  IADD3 R3, R103, 0x1800000, RZ ;  /* 0x0180000067037810 */ /* 0x008fe20007ffe0ff */
[----:B--2---:R-:W-:Y:S01]  /*b670*/  FFMA R96, R93, R96, 1 ;  /* 0x3f8000005d607423 */ /* 0x004fe20000000060 */
[----:B------:R-:W-:Y:S01]  /*b680*/  SHF.L.U32 R45, R45, 0x17, RZ ;  /* 0x000000172d2d7819 */ /* 0x000fe200000006ff */
[----:B------:R-:W-:Y:S01]  /*b690*/  FFMA R53, R52, R53, 1 ;  /* 0x3f80000034357423 */ /* 0x000fe20000000035 */
[----:B------:R-:W-:Y:S01]  /*b6a0*/  LOP3.LUT R3, R3, 0x7f800000, RZ, 0xc0, !PT ;  /* 0x7f80000003037812 */ /* 0x000fe200078ec0ff */
[----:B------:R-:W-:Y:S01]  /*b6b0*/  FFMA R55, R92, R51, 1 ;  /* 0x3f8000005c377423 */ /* 0x000fe20000000033 */
[----:B------:R-:W-:Y:S01]  /*b6c0*/  SHF.L.U32 R47, R47, 0x17, RZ ;  /* 0x000000172f2f7819 */ /* 0x000fe200000006ff */
[----:B------:R-:W2:Y:S01]  /*b6d0*/  MUFU.EX2 R54, R54 ;  /* 0x0000003600367308 */ /* 0x000ea20000000800 */
[----:B------:R-:W-:Y:S01]  /*b6e0*/  ISETP.GT.U32.AND P2, PT, R3, 0x1ffffff, PT ;  /* 0x01ffffff0300780c */ /* 0x000fe20003f44070 */
[----:B------:R-:W-:Y:S01]  /*b6f0*/  FFMA R46, R45, R46, 1 ;  /* 0x3f8000002d2e7423 */ /* 0x000fe2000000002e */
[----:B------:R-:W-:Y:S01]  /*b700*/  SHF.L.U32 R49, R49, 0x17, RZ ;  /* 0x0000001731317819 */ /* 0x000fe200000006ff */
[----:B------:R-:W-:Y:S01]  /*b710*/  FFMA R47, R47, R48, 1 ;  /* 0x3f8000002f2f7423 */ /* 0x000fe20000000030 */
[----:B------:R-:W-:-:S02]  /*b720*/  SHF.L.U32 R89, R89, 0x17, RZ ;  /* 0x0000001759597819 */ /* 0x000fc400000006ff */
[----:B------:R-:W-:Y:S01]  /*b730*/  SHF.L.U32 R90, R90, 0x17, RZ ;  /* 0x000000175a5a7819 */ /* 0x000fe200000006ff */
[----:B------:R-:W3:Y:S01]  /*b740*/  MUFU.EX2 R91, R91 ;  /* 0x0000005b005b7308 */ /* 0x000ee20000000800 */
[----:B------:R-:W-:Y:S01]  /*b750*/  SHF.L.U32 R97, R97, 0x17, RZ ;  /* 0x0000001761617819 */ /* 0x000fe200000006ff */
[----:B-1----:R-:W-:Y:S01]  /*b760*/  FFMA R93, R100, R41, 1 ;  /* 0x3f800000645d7423 */ /* 0x002fe20000000029 */
[----:B------:R-:W-:Y:S01]  /*b770*/  SHF.L.U32 R99, R99, 0x17, RZ ;  /* 0x0000001763637819 */ /* 0x000fe200000006ff */
[----:B------:R-:W-:Y:S01]  /*b780*/  FFMA R50, R49, R50, 1 ;  /* 0x3f80000031327423 */ /* 0x000fe20000000032 */
[----:B------:R-:W-:-:S03]  /*b790*/  SHF.L.U32 R101, R101, 0x17, RZ ;  /* 0x0000001765657819 */ /* 0x000fc600000006ff */
[----:B------:R-:W1:Y:S01]  /*b7a0*/  MUFU.EX2 R98, R98 ;  /* 0x0000006200627308 */ /* 0x000e620000000800 */
[----:B--2---:R-:W-:Y:S01]  /*b7b0*/  FFMA R89, R89, R54, 1 ;  /* 0x3f80000059597423 */ /* 0x004fe20000000036 */
[----:B------:R-:W-:-:S06]  /*b7c0*/  FFMA R92, R99, R0, 1 ;  /* 0x3f800000635c7423 */ /* 0x000fcc0000000000 */
[----:B------:R-:W2:Y:S01]  /*b7d0*/  MUFU.EX2 R44, R43 ;  /* 0x0000002b002c7308 */ /* 0x000ea20000000800 */
[----:B---3--:R-:W-:Y:S01]  /*b7e0*/  FFMA R52, R90, R91, 1 ;  /* 0x3f8000005a347423 */ /* 0x008fe2000000005b */
        /* <DEDUP_REMOVED lines=8> */
.L_x_288:
[----:B------:R-:W1:Y:S02]  /*b870*/  MUFU.RCP R42, R103 ;  /* 0x00000067002a7308 */ /* 0x000e640000001000 */
[----:B-1----:R-:W-:-:S04]  /*b880*/  FFMA R0, R103, R42, -1 ;  /* 0xbf80000067007423 */ /* 0x002fc8000000002a */
[----:B------:R-:W-:-:S04]  /*b890*/  FADD.FTZ R3, -R0, -RZ ;  /* 0x800000ff00037221 */ /* 0x000fc80000010100 */
[----:B------:R-:W-:-:S07]  /*b8a0*/  FFMA R42, R42, R3, R42 ;  /* 0x000000032a2a7223 */ /* 0x000fce000000002a */
.L_x_289:
[----:B------:R-:W-:Y:S05]  /*b8b0*/  BSYNC B1 ;  /* 0x0000000000017941 */ /* 0x000fea0003800000 */
.L_x_287:
        /* <DEDUP_REMOVED lines=10> */
.L_x_291:
[----:B------:R-:W1:Y:S02]  /*b960*/  MUFU.RCP R43, R94 ;  /* 0x0000005e002b7308 */ /* 0x000e640000001000 */
[----:B-1----:R-:W-:-:S04]  /*b970*/  FFMA R0, R94, R43, -1 ;  /* 0xbf8000005e007423 */ /* 0x002fc8000000002b */
[----:B------:R-:W-:-:S04]  /*b980*/  FADD.FTZ R0, -R0, -RZ ;  /* 0x800000ff00007221 */ /* 0x000fc80000010100 */
[----:B------:R-:W-:-:S07]  /*b990*/  FFMA R43, R43, R0, R43 ;  /* 0x000000002b2b7223 */ /* 0x000fce000000002b */
.L_x_292:
[----:B------:R-:W-:Y:S05]  /*b9a0*/  BSYNC B1 ;  /* 0x0000000000017941 */ /* 0x000fea0003800000 */
.L_x_290:
        /* <DEDUP_REMOVED lines=10> */
.L_x_294:
[----:B------:R-:W1:Y:S02]  /*ba50*/  MUFU.RCP R44, R95 ;  /* 0x0000005f002c7308 */ /* 0x000e640000001000 */
[----:B-1----:R-:W-:-:S04]  /*ba60*/  FFMA R0, R95, R44, -1 ;  /* 0xbf8000005f007423 */ /* 0x002fc8000000002c */
[----:B------:R-:W-:-:S04]  /*ba70*/  FADD.FTZ R3, -R0, -RZ ;  /* 0x800000ff00037221 */ /* 0x000fc80000010100 */
[----:B------:R-:W-:-:S07]  /*ba80*/  FFMA R44, R44, R3, R44 ;  /* 0x000000032c2c7223 */ /* 0x000fce000000002c */
.L_x_295:
[----:B------:R-:W-:Y:S05]  /*ba90*/  BSYNC B1 ;  /* 0x0000000000017941 */ /* 0x000fea0003800000 */
.L_x_293:
        /* <DEDUP_REMOVED lines=10> */
.L_x_297:
[----:B------:R-:W1:Y:S02]  /*bb40*/  MUFU.RCP R45, R46 ;  /* 0x0000002e002d7308 */ /* 0x000e640000001000 */
[----:B-1----:R-:W-:-:S04]  /*bb50*/  FFMA R0, R46, R45, -1 ;  /* 0xbf8000002e007423 */ /* 0x002fc8000000002d */
[----:B------:R-:W-:-:S04]  /*bb60*/  FADD.FTZ R0, -R0, -RZ ;  /* 0x800000ff00007221 */ /* 0x000fc80000010100 */
[----:B------:R-:W-:-:S07]  /*bb70*/  FFMA R45, R45, R0, R45 ;  /* 0x000000002d2d7223 */ /* 0x000fce000000002d */
.L_x_298:
[----:B------:R-:W-:Y:S05]  /*bb80*/  BSYNC B1 ;  /* 0x0000000000017941 */ /* 0x000fea0003800000 */
.L_x_296:
        /* <DEDUP_REMOVED lines=10> */
.L_x_300:
[----:B------:R-:W1:Y:S02]  /*bc30*/  MUFU.RCP R46, R47 ;  /* 0x0000002f002e7308 */ /* 0x000e640000001000 */
[----:B-1----:R-:W-:-:S04]  /*bc40*/  FFMA R0, R47, R46, -1 ;  /* 0xbf8000002f007423 */ /* 0x002fc8000000002e */
[----:B------:R-:W-:-:S04]  /*bc50*/  FADD.FTZ R3, -R0, -RZ ;  /* 0x800000ff00037221 */ /* 0x000fc80000010100 */
[----:B------:R-:W-:-:S07]  /*bc60*/  FFMA R46, R46, R3, R46 ;  /* 0x000000032e2e7223 */ /* 0x000fce000000002e */
.L_x_301:
[----:B------:R-:W-:Y:S05]  /*bc70*/  BSYNC B1 ;  /* 0x0000000000017941 */ /* 0x000fea0003800000 */
.L_x_299:
        /* <DEDUP_REMOVED lines=10> */
.L_x_303:
[----:B------:R-:W1:Y:S02]  /*bd20*/  MUFU.RCP R47, R50 ;  /* 0x00000032002f7308 */ /* 0x000e640000001000 */
[----:B-1----:R-:W-:-:S04]  /*bd30*/  FFMA R0, R50, R47, -1 ;  /* 0xbf80000032007423 */ /* 0x002fc8000000002f */
[----:B------:R-:W-:-:S04]  /*bd40*/  FADD.FTZ R0, -R0, -RZ ;  /* 0x800000ff00007221 */ /* 0x000fc80000010100 */
[----:B------:R-:W-:-:S07]  /*bd50*/  FFMA R47, R47, R0, R47 ;  /* 0x000000002f2f7223 */ /* 0x000fce000000002f */
.L_x_304:
[----:B------:R-:W-:Y:S05]  /*bd60*/  BSYNC B1 ;  /* 0x0000000000017941 */ /* 0x000fea0003800000 */
.L_x_302:
        /* <DEDUP_REMOVED lines=10> */
.L_x_306:
[----:B------:R-:W1:Y:S02]  /*be10*/  MUFU.RCP R48, R53 ;  /* 0x0000003500307308 */ /* 0x000e640000001000 */
[----:B-1----:R-:W-:-:S04]  /*be20*/  FFMA R0, R53, R48, -1 ;  /* 0xbf80000035007423 */ /* 0x002fc80000000030 */
[----:B------:R-:W-:-:S04]  /*be30*/  FADD.FTZ R3, -R0, -RZ ;  /* 0x800000ff00037221 */ /* 0x000fc80000010100 */
[----:B------:R-:W-:-:S07]  /*be40*/  FFMA R48, R48, R3, R48 ;  /* 0x0000000330307223 */ /* 0x000fce0000000030 */
.L_x_307:
[----:B------:R-:W-:Y:S05]  /*be50*/  BSYNC B1 ;  /* 0x0000000000017941 */ /* 0x000fea0003800000 */
.L_x_305:
        /* <DEDUP_REMOVED lines=10> */
.L_x_309:
[----:B------:R-:W1:Y:S02]  /*bf00*/  MUFU.RCP R49, R88 ;  /* 0x0000005800317308 */ /* 0x000e640000001000 */
[----:B-1----:R-:W-:-:S04]  /*bf10*/  FFMA R0, R88, R49, -1 ;  /* 0xbf80000058007423 */ /* 0x002fc80000000031 */
[----:B------:R-:W-:-:S04]  /*bf20*/  FADD.FTZ R0, -R0, -RZ ;  /* 0x800000ff00007221 */ /* 0x000fc80000010100 */
[----:B------:R-:W-:-:S07]  /*bf30*/  FFMA R49, R49, R0, R49 ;  /* 0x0000000031317223 */ /* 0x000fce0000000031 */
.L_x_310:
[----:B------:R-:W-:Y:S05]  /*bf40*/  BSYNC B1 ;  /* 0x0000000000017941 */ /* 0x000fea0003800000 */
.L_x_308:
        /* <DEDUP_REMOVED lines=10> */
.L_x_312:
[----:B------:R-:W1:Y:S02]  /*bff0*/  MUFU.RCP R50, R89 ;  /* 0x0000005900327308 */ /* 0x000e640000001000 */
[----:B-1----:R-:W-:-:S04]  /*c000*/  FFMA R0, R89, R50, -1 ;  /* 0xbf80000059007423 */ /* 0x002fc80000000032 */
[----:B------:R-:W-:-:S04]  /*c010*/  FADD.FTZ R3, -R0, -RZ ;  /* 0x800000ff00037221 */ /* 0x000fc80000010100 */
[----:B------:R-:W-:-:S07]  /*c020*/  FFMA R50, R50, R3, R50 ;  /* 0x0000000332327223 */ /* 0x000fce0000000032 */
.L_x_313:
[----:B------:R-:W-:Y:S05]  /*c030*/  BSYNC B1 ;  /* 0x0000000000017941 */ /* 0x000fea0003800000 */
.L_x_311:
        /* <DEDUP_REMOVED lines=10> */
.L_x_315:
[----:B------:R-:W1:Y:S02]  /*c0e0*/  MUFU.RCP R51, R52 ;  /* 0x0000003400337308 */ /* 0x000e640000001000 */
[----:B-1----:R-:W-:-:S04]  /*c0f0*/  FFMA R0, R52, R51, -1 ;  /* 0xbf80000034007423 */ /* 0x002fc80000000033 */
[----:B------:R-:W-:-:S04]  /*c100*/  FADD.FTZ R0, -R0, -RZ ;  /* 0x800000ff00007221 */ /* 0x000fc80000010100 */
[----:B------:R-:W-:-:S07]  /*c110*/  FFMA R51, R51, R0, R51 ;  /* 0x0000000033337223 */ /* 0x000fce0000000033 */
.L_x_316:
[----:B------:R-:W-:Y:S05]  /*c120*/  BSYNC B1 ;  /* 0x0000000000017941 */ /* 0x000fea0003800000 */
.L_x_314:
        /* <DEDUP_REMOVED lines=10> */
.L_x_318:
[----:B------:R-:W1:Y:S02]  /*c1d0*/  MUFU.RCP R52, R55 ;  /* 0x0000003700347308 */ /* 0x000e640000001000 */
[----:B-1----:R-:W-:-:S04]  /*c1e0*/  FFMA R0, R55, R52, -1 ;  /* 0xbf80000037007423 */ /* 0x002fc80000000034 */
[----:B------:R-:W-:-:S04]  /*c1f0*/  FADD.FTZ R3, -R0, -RZ ;  /* 0x800000ff00037221 */ /* 0x000fc80000010100 */
[----:B------:R-:W-:-:S07]  /*c200*/  FFMA R52, R52, R3, R52 ;  /* 0x0000000334347223 */ /* 0x000fce0000000034 */
.L_x_319:
[----:B------:R-:W-:Y:S05]  /*c210*/  BSYNC B1 ;  /* 0x0000000000017941 */ /* 0x000fea0003800000 */
.L_x_317:
        /* <DEDUP_REMOVED lines=10> */
.L_x_321:
[----:B------:R-:W1:Y:S02]  /*c2c0*/  MUFU.RCP R53, R96 ;  /* 0x0000006000357308 */ /* 0x000e640000001000 */
[----:B-1----:R-:W-:-:S04]  /*c2d0*/  FFMA R0, R96, R53, -1 ;  /* 0xbf80000060007423 */ /* 0x002fc80000000035 */
[----:B------:R-:W-:-:S04]  /*c2e0*/  FADD.FTZ R0, -R0, -RZ ;  /* 0x800000ff00007221 */ /* 0x000fc80000010100 */
[----:B------:R-:W-:-:S07]  /*c2f0*/  FFMA R53, R53, R0, R53 ;  /* 0x0000000035357223 */ /* 0x000fce0000000035 */
.L_x_322:
[----:B------:R-:W-:Y:S05]  /*c300*/  BSYNC B1 ;  /* 0x0000000000017941 */ /* 0x000fea0003800000 */
.L_x_320:
        /* <DEDUP_REMOVED lines=10> */
.L_x_324:
[----:B------:R-:W1:Y:S02]  /*c3b0*/  MUFU.RCP R54, R97 ;  /* 0x0000006100367308 */ /* 0x000e640000001000 */
[----:B-1----:R-:W-:-:S04]  /*c3c0*/  FFMA R0, R97, R54, -1 ;  /* 0xbf80000061007423 */ /* 0x002fc80000000036 */
[----:B------:R-:W-:-:S04]  /*c3d0*/  FADD.FTZ R3, -R0, -RZ ;  /* 0x800000ff00037221 */ /* 0x000fc80000010100 */
[----:B------:R-:W-:-:S07]  /*c3e0*/  FFMA R54, R54, R3, R54 ;  /* 0x0000000336367223 */ /* 0x000fce0000000036 */
.L_x_325:
[----:B------:R-:W-:Y:S05]  /*c3f0*/  BSYNC B1 ;  /* 0x0000000000017941 */ /* 0x000fea0003800000 */
.L_x_323:
        /* <DEDUP_REMOVED lines=10> */
.L_x_327:
[----:B------:R-:W1:Y:S02]  /*c4a0*/  MUFU.RCP R55, R92 ;  /* 0x0000005c00377308 */ /* 0x000e640000001000 */
[----:B-1----:R-:W-:-:S04]  /*c4b0*/  FFMA R0, R92, R55, -1 ;  /* 0xbf8000005c007423 */ /* 0x002fc80000000037 */
[----:B------:R-:W-:-:S04]  /*c4c0*/  FADD.FTZ R0, -R0, -RZ ;  /* 0x800000ff00007221 */ /* 0x000fc80000010100 */
[----:B------:R-:W-:-:S07]  /*c4d0*/  FFMA R55, R55, R0, R55 ;  /* 0x0000000037377223 */ /* 0x000fce0000000037 */
.L_x_328:
[----:B------:R-:W-:Y:S05]  /*c4e0*/  BSYNC B1 ;  /* 0x0000000000017941 */ /* 0x000fea0003800000 */
.L_x_326:
        /* <DEDUP_REMOVED lines=10> */
.L_x_330:
[----:B------:R-:W1:Y:S02]  /*c590*/  MUFU.RCP R88, R93 ;  /* 0x0000005d00587308 */ /* 0x000e640000001000 */
[----:B-1----:R-:W-:-:S04]  /*c5a0*/  FFMA R0, R93, R88, -1 ;  /* 0xbf8000005d007423 */ /* 0x002fc80000000058 */
[----:B------:R-:W-:-:S04]  /*c5b0*/  FADD.FTZ R3, -R0, -RZ ;  /* 0x800000ff00037221 */ /* 0x000fc80000010100 */
[----:B------:R-:W-:-:S07]  /*c5c0*/  FFMA R88, R88, R3, R88 ;  /* 0x0000000358587223 */ /* 0x000fce0000000058 */
.L_x_331:
[----:B------:R-:W-:Y:S05]  /*c5d0*/  BSYNC B1 ;  /* 0x0000000000017941 */ /* 0x000fea0003800000 */
.L_x_329:
        /* <DEDUP_REMOVED lines=9> */
.L_x_333:
[----:B------:R-:W1:Y:S02]  /*c670*/  MUFU.RCP R0, R41 ;  /* 0x0000002900007308 */ /* 0x000e640000001000 */
[----:B-1----:R-:W-:-:S04]  /*c680*/  FFMA R3, R41, R0, -1 ;  /* 0xbf80000029037423 */ /* 0x002fc80000000000 */
[----:B------:R-:W-:-:S04]  /*c690*/  FADD.FTZ R3, -R3, -RZ ;  /* 0x800000ff03037221 */ /* 0x000fc80000010100 */
[----:B------:R-:W-:-:S07]  /*c6a0*/  FFMA R0, R0, R3, R0 ;  /* 0x0000000300007223 */ /* 0x000fce0000000000 */
.L_x_334:
[----:B------:R-:W-:Y:S05]  /*c6b0*/  BSYNC B1 ;  /* 0x0000000000017941 */ /* 0x000fea0003800000 */
.L_x_332:
        /* <DEDUP_REMOVED lines=26> */
[----:B------:R-:W-:-:S05]  /*c860*/  F2FP.F16.F32.PACK_AB R35, R3, R88 ;  /* 0x000000580323723e */ /* 0x000fca00000000ff */
[----:B------:R1:W-:Y:S01]  /*c870*/  STSM.16.M88.4 [R13], R32 ;  /* 0x000000200d007844 */ /* 0x0003e20000000200 */
        /* <DEDUP_REMOVED lines=17> */
.L_x_336:
[----:B------:R-:W-:Y:S05]  /*c990*/  BSYNC B0 ;  /* 0x0000000000007941 */ /* 0x000fea0003800000 */
.L_x_335:
[----:B------:R-:W-:Y:S06]  /*c9a0*/  BAR.SYNC.DEFER_BLOCKING 0x1, 0x100 ;  /* 0x0044000000007b1d */ /* 0x000fec0000010000 */
[----:B------:R-:W-:Y:S04]  /*c9b0*/  BSSY B0, `(.L_x_337) ;  /* 0x000000a000007945 */ /* 0x000fe80003800000 */
[----:B------:R-:W-:Y:S05]  /*c9c0*/  @P0 BRA `(.L_x_338) ;  /* 0x0000000000200947 */ /* 0x000fea0003800000 */
[----:B------:R-:W-:-:S06]  /*c9d0*/  UISETP.NE.AND UP0, UPT, UR49, 0x3, UPT ;  /* 0x000000033100788c */ /* 0x000fcc000bf05270 */
[----:B------:R-:W-:-:S13]  /*c9e0*/  PLOP3.LUT P2, PT, PT, PT, UP0, 0x80, 0x0 ;  /* 0x000000000000781c */ /* 0x000fda0003f4f008 */
[----:B------:R-:W-:Y:S05]  /*c9f0*/  @!P2 BRA `(.L_x_339) ;  /* 0x000000000004a947 */ /* 0x000fea0003800000 */
[----:B------:R-:W-:Y:S01]  /*ca00*/  BPT.TRAP 0x1 ;  /* 0x000000040000795c */ /* 0x000fe20000300000 */
.L_x_339:
[----:B------:R-:W-:-:S04]  /*ca10*/  ULEA UR4, UR8, UR51, 0x3 ;  /* 0x0000003308047291 */ /* 0x000fc8000f8e183f */
[----:B------:R-:W-:-:S04]  /*ca20*/  UIADD3 UR4, UR4, 0x60, URZ ;  /* 0x0000006004047890 */ /* 0x000fc8000fffe03f */
[----:B------:R-:W-:-:S09]  /*ca30*/  UPRMT UR4, UR54, 0x654, UR4 ;  /* 0x0000065436047896 */ /* 0x000fd20008000004 */
[----:B------:R-:W-:Y:S03]  /*ca40*/  SYNCS.ARRIVE.TRANS64.RED.A1T0 RZ, [UR4], RZ ;  /* 0x000000ffffff79a7 */ /* 0x000fe60008100404 */
.L_x_338:
[----:B------:R-:W-:Y:S05]  /*ca50*/  BSYNC B0 ;  /* 0x0000000000007941 */ /* 0x000fea0003800000 */
.L_x_337:
        /* <DEDUP_REMOVED lines=9> */
.L_x_342:
[C---:B------:R-:W-:Y:S01]  /*caf0*/  LEA R0, R12.reuse, UR51, 0x3 ;  /* 0x000000330c007c11 */ /* 0x040fe2000f8e18ff */
[----:B------:R-:W-:Y:S01]  /*cb00*/  BSSY B1, `(.L_x_343) ;  /* 0x0000006000017945 */ /* 0x000fe20003800000 */
[----:B------:R-:W-:Y:S02]  /*cb10*/  SHF.L.U32 R3, R19, 0x1f, RZ ;  /* 0x0000001f13037819 */ /* 0x000fe400000006ff */
[----:B------:R-:W-:Y:S02]  /*cb20*/  @!P1 LEA R26, R12, R15, 0xd ;  /* 0x0000000f0c1a9211 */ /* 0x000fe400078e68ff */
[----:B------:R-:W2:Y:S02]  /*cb30*/  SYNCS.PHASECHK.TRANS64.TRYWAIT P2, [R0+URZ+0x40], R3 ;  /* 0x00004003000075a7 */ /* 0x000ea4000804017f */
[----:B-1----:R-:W-:Y:S01]  /*cb40*/  @!P1 LEA R13, R155, R26, 0x1 ;  /* 0x0000001a9b0d9211 */ /* 0x002fe200078e08ff */
[----:B--2---:R-:W-:Y:S06]  /*cb50*/  @!P2 BRA `(.L_x_344) ;  /* 0x0000009400d4a947 */ /* 0x004fec0003800000 */
.L_x_619:
[----:B------:R-:W-:Y:S05]  /*cb60*/  BSYNC B1 ;  /* 0x0000000000017941 */ /* 0x000fea0003800000 */
.L_x_343:
        /* <DEDUP_REMOVED lines=8> */
.L_x_341:
[----:B------:R-:W-:Y:S05]  /*cbf0*/  BSYNC B0 ;  /* 0x0000000000007941 */ /* 0x000fea0003800000 */
.L_x_340:
[--C-:B---3--:R-:W-:Y:S02]  /*cc00*/  HADD2.F32 R3, -RZ, R5.reuse.H0_H0 ;  /* 0x20000005ff037230 */ /* 0x108fe40000004100 */
[C---:B------:R-:W-:Y:S01]  /*cc10*/  FMUL R26, R154.reuse, R58 ;  /* 0x0000003a9a1a7220 */ /* 0x040fe20000400000 */
[----:B------:R-:W-:Y:S02]  /*cc20*/  HADD2.F32 R27, -RZ, R5.H1_H1 ;  /* 0x30000005ff1b7230 */ /* 0x000fe40000004100 */
[C---:B-1----:R-:W-:Y:S01]  /*cc30*/  FMUL R28, R154.reuse, R59 ;  /* 0x0000003b9a1c7220 */ /* 0x042fe20000400000 */
[--C-:B------:R-:W-:Y:S02]  /*cc40*/  HADD2.F32 R13, -RZ, R4.reuse.H0_H0 ;  /* 0x20000004ff0d7230 */ /* 0x100fe40000004100 */
[C---:B------:R-:W-:Y:S01]  /*cc50*/  FMUL R56, R154.reuse, R56 ;  /* 0x000000389a387220 */ /* 0x040fe20000400000 */
[----:B------:R-:W-:Y:S02]  /*cc60*/  HADD2.F32 R25, -RZ, R4.H1_H1 ;  /* 0x30000004ff197230 */ /* 0x000fe40000004100 */
[----:B------:R-:W-:Y:S01]  /*cc70*/  FMUL R0, R154, R57 ;  /* 0x000000399a007220 */ /* 0x000fe20000400000 */
[C---:B------:R-:W-:Y:S01]  /*cc80*/  FFMA R26, R153.reuse, R3, R26 ;  /* 0x00000003991a7223 */ /* 0x040fe2000000001a */
[----:B------:R-:W-:Y:S01]  /*cc90*/  FFMA R27, R153, R27, R28 ;  /* 0x0000001b991b7223 */ /* 0x000fe2000000001c */
[----:B------:R-:W-:-:S02]  /*cca0*/  HADD2.F32 R3, -RZ, R6.H0_H0 ;  /* 0x20000006ff037230 */ /* 0x000fc40000004100 */
[C---:B------:R-:W-:Y:S01]  /*ccb0*/  FMUL R28, R154.reuse, R60 ;  /* 0x0000003c9a1c7220 */ /* 0x040fe20000400000 */
[----:B------:R-:W-:Y:S01]  /*ccc0*/  MOV R88, 0x3bbb989d ;  /* 0x3bbb989d00587802 */ /* 0x000fe20000000f00 */
[C---:B------:R-:W-:Y:S01]  /*ccd0*/  FFMA R13, R153.reuse, R13, R56 ;  /* 0x0000000d990d7223 */ /* 0x040fe20000000038 */
[--C-:B------:R-:W-:Y:S02]  /*cce0*/  HADD2.F32 R31, -RZ, R7.reuse.H0_H0 ;  /* 0x20000007ff1f7230 */ /* 0x100fe40000004100 */
[C---:B------:R-:W-:Y:S01]  /*ccf0*/  FFMA R25, R153.reuse, R25, R0 ;  /* 0x0000001999197223 */ /* 0x040fe20000000000 */
[----:B------:R-:W-:Y:S02]  /*cd00*/  HADD2.F32 R29, -RZ, R6.H1_H1 ;  /* 0x30000006ff1d7230 */ /* 0x000fe40000004100 */
[C---:B------:R-:W-:Y:S01]  /*cd10*/  FMUL R30, R154.reuse, R62 ;  /* 0x0000003e9a1e7220 */ /* 0x040fe20000400000 */
[----:B------:R-:W-:Y:S01]  /*cd20*/  FMUL R0, R154, R61 ;  /* 0x0000003d9a007220 */ /* 0x000fe20000400000 */
[----:B------:R-:W-:Y:S01]  /*cd30*/  FFMA R28, R153, R3, R28 ;  /* 0x00000003991c7223 */ /* 0x000fe2000000001c */
[----:B------:R-:W-:Y:S01]  /*cd40*/  MOV R89, 0x437c0000 ;  /* 0x437c000000597802 */ /* 0x000fe20000000f00 */
[----:B------:R-:W-:Y:S01]  /*cd50*/  FFMA.SAT R3, -R13, R88, 0.5 ;  /* 0x3f0000000d037423 */ /* 0x000fe20000002158 */
[C---:B------:R-:W-:Y:S01]  /*cd60*/  FFMA R30, R153.reuse, R31, R30 ;  /* 0x0000001f991e7223 */ /* 0x040fe2000000001e */
[----:B------:R-:W-:Y:S01]  /*cd70*/  FFMA R29, R153, R29, R0 ;  /* 0x0000001d991d7223 */ /* 0x000fe20000000000 */
[----:B------:R-:W-:-:S02]  /*cd80*/  HADD2.F32 R31, -RZ, R7.H1_H1 ;  /* 0x30000007ff1f7230 */ /* 0x000fc40000004100 */
[C---:B------:R-:W-:Y:S01]  /*cd90*/  FMUL R0, R154.reuse, R63 ;  /* 0x0000003f9a007220 */ /* 0x040fe20000400000 */
[----:B------:R-:W-:Y:S01]  /*cda0*/  FFMA.RM R3, R3, R89, 12582913 ;  /* 0x4b40000103037423 */ /* 0x000fe20000004059 */
[----:B------:R-:W-:Y:S01]  /*cdb0*/  FFMA.SAT R33, -R25, R88, 0.5 ;  /* 0x3f00000019217423 */ /* 0x000fe20000002158 */
[--C-:B----4-:R-:W-:Y:S02]  /*cdc0*/  HADD2.F32 R38, -RZ, R8.reuse.H1_H1 ;  /* 0x30000008ff267230 */ /* 0x110fe40000004100 */
[----:B------:R-:W-:Y:S01]  /*cdd0*/  FFMA R31, R153, R31, R0 ;  /* 0x0000001f991f7223 */ /* 0x000fe20000000000 */
[----:B------:R-:W-:Y:S01]  /*cde0*/  FADD R0, R3, -12583039 ;  /* 0xcb40007f03007421 */ /* 0x000fe20000000000 */
[----:B------:R-:W-:Y:S02]  /*cdf0*/  HADD2.F32 R35, -RZ, R8.H0_H0 ;  /* 0x20000008ff237230 */ /* 0x000fe40000004100 */
[C---:B------:R-:W-:Y:S01]  /*ce00*/  FMUL R32, R154.reuse, R64 ;  /* 0x000000409a207220 */ /* 0x040fe20000400000 */
[----:B------:R-:W-:Y:S01]  /*ce10*/  FFMA.RM R41, R33, R89, 12582913 ;  /* 0x4b40000121297423 */ /* 0x000fe20000004059 */
[----:B------:R-:W-:Y:S01]  /*ce20*/  FFMA R34, -R13, 1.4426950216293334961, -R0 ;  /* 0x3fb8aa3b0d227823 */ /* 0x000fe20000000900 */
[----:B------:R-:W-:Y:S01]  /*ce30*/  FMUL R0, R154, R65 ;  /* 0x000000419a007220 */ /* 0x000fe20000400000 */
[----:B------:R-:W-:Y:S01]  /*ce40*/  FFMA R32, R153, R35, R32 ;  /* 0x0000002399207223 */ /* 0x000fe20000000020 */
[----:B------:R-:W-:Y:S01]  /*ce50*/  FFMA.SAT R37, -R26, R88, 0.5 ;  /* 0x3f0000001a257423 */ /* 0x000fe20000002158 */
[----:B------:R-:W-:Y:S01]  /*ce60*/  FFMA R35, -R13, 1.925963033500011079e-08, R34 ;  /* 0x32a570600d237823 */ /* 0x000fe20000000122 */
[----:B------:R-:W-:Y:S01]  /*ce70*/  FFMA R33, R153, R38, R0 ;  /* 0x0000002699217223 */ /* 0x000fe20000000000 */
[----:B------:R-:W-:Y:S01]  /*ce80*/  FFMA.SAT R0, -R27, R88, 0.5 ;  /* 0x3f0000001b007423 */ /* 0x000fe20000002158 */
[----:B------:R-:W-:-:S02]  /*ce90*/  HADD2.F32 R38, -RZ, R9.H0_H0 ;  /* 0x20000009ff267230 */ /* 0x000fc40000004100 */
[----:B------:R-:W-:Y:S01]  /*cea0*/  FADD R36, R41, -12583039 ;  /* 0xcb40007f29247421 */ /* 0x000fe20000000000 */
[----:B------:R-:W-:Y:S01]  /*ceb0*/  FMUL R34, R154, R66 ;  /* 0x000000429a227220 */ /* 0x000fe20000400000 */
[-C--:B------:R-:W-:Y:S01]  /*cec0*/  FFMA.RM R45, R0, R89.reuse, 12582913 ;  /* 0x4b400001002d7423 */ /* 0x080fe20000004059 */
[-C--:B------:R-:W-:Y:S01]  /*ced0*/  FFMA.RM R43, R37, R89.reuse, 12582913 ;  /* 0x4b400001252b7423 */ /* 0x080fe20000004059 */
[----:B------:R-:W-:Y:S01]  /*cee0*/  FFMA R36, -R25, 1.4426950216293334961, -R36 ;  /* 0x3fb8aa3b19247823 */ /* 0x000fe20000000924 */
[----:B------:R-:W-:Y:S01]  /*cef0*/  FFMA R34, R153, R38, R34 ;  /* 0x0000002699227223 */ /* 0x000fe20000000022 */
[-C--:B------:R-:W-:Y:S01]  /*cf00*/  FFMA.SAT R38, -R28, R88.reuse, 0.5 ;  /* 0x3f0000001c267423 */ /* 0x080fe20000002158 */
[----:B------:R-:W-:Y:S01]  /*cf10*/  FADD R0, R45, -12583039 ;  /* 0xcb40007f2d007421 */ /* 0x000fe20000000000 */
[----:B------:R-:W-:Y:S01]  /*cf20*/  FADD R37, R43, -12583039 ;  /* 0xcb40007f2b257421 */ /* 0x000fe20000000000 */
[----:B------:R-:W-:Y:S01]  /*cf30*/  FFMA R36, -R25, 1.925963033500011079e-08, R36 ;  /* 0x32a5706019247823 */ /* 0x000fe20000000124 */
[----:B------:R-:W-:Y:S01]  /*cf40*/  FFMA.SAT R46, -R29, R88, 0.5 ;  /* 0x3f0000001d2e7423 */ /* 0x000fe20000002158 */
[----:B------:R1:W2:Y:S01]  /*cf50*/  MUFU.EX2 R40, R35 ;  /* 0x0000002300287308 */ /* 0x0002a20000000800 */
[----:B------:R-:W-:Y:S01]  /*cf60*/  FFMA.RM R47, R38, R89, 12582913 ;  /* 0x4b400001262f7423 */ /* 0x000fe20000004059 */
[----:B------:R-:W-:Y:S01]  /*cf70*/  FFMA R38, -R27, 1.4426950216293334961, -R0 ;  /* 0x3fb8aa3b1b267823 */ /* 0x000fe20000000900 */
        /* <DEDUP_REMOVED lines=13> */
[----:B------:R1:W5:Y:S01]  /*d050*/  MUFU.EX2 R44, R37 ;  /* 0x00000025002c7308 */ /* 0x0003620000000800 */
[----:B---3--:R-:W-:Y:S01]  /*d060*/  FMUL R36, R154, R68 ;  /* 0x000000449a247220 */ /* 0x008fe20000400000 */
[----:B------:R-:W-:Y:S01]  /*d070*/  FFMA R39, -R28, 1.4426950216293334961, -R39 ;  /* 0x3fb8aa3b1c277823 */ /* 0x000fe20000000927 */
[----:B------:R-:W-:Y:S01]  /*d080*/  FFMA R0, -R29, 1.4426950216293334961, -R0 ;  /* 0x3fb8aa3b1d007823 */ /* 0x000fe20000000900 */
[----:B------:R-:W-:-:S02]  /*d090*/  HADD2.F32 R55, -RZ, R10.H1_H1 ;  /* 0x3000000aff377230 */ /* 0x000fc40000004100 */
[----:B------:R-:W-:Y:S01]  /*d0a0*/  FFMA R36, R153, R50, R36 ;  /* 0x0000003299247223 */ /* 0x000fe20000000024 */
[-C--:B------:R-:W-:Y:S01]  /*d0b0*/  FFMA.SAT R50, -R31, R88.reuse, 0.5 ;  /* 0x3f0000001f327423 */ /* 0x080fe20000002158 */
[----:B------:R-:W-:Y:S01]  /*d0c0*/  FFMA R39, -R28, 1.925963033500011079e-08, R39 ;  /* 0x32a570601c277823 */ /* 0x000fe20000000127 */
[----:B------:R3:W-:Y:S01]  /*d0d0*/  MUFU.EX2 R46, R38 ;  /* 0x00000026002e7308 */ /* 0x0007e20000000800 */
[----:B-1----:R-:W-:Y:S01]  /*d0e0*/  FADD R37, R51, -12583039 ;  /* 0xcb40007f33257421 */ /* 0x002fe20000000000 */
[-C--:B------:R-:W-:Y:S01]  /*d0f0*/  FFMA.RM R53, R50, R89.reuse, 12582913 ;  /* 0x4b40000132357423 */ /* 0x080fe20000004059 */
[-C--:B------:R-:W-:Y:S01]  /*d100*/  FFMA.SAT R56, -R33, R88.reuse, 0.5 ;  /* 0x3f00000021387423 */ /* 0x080fe20000002158 */
[-C--:B------:R-:W-:Y:S01]  /*d110*/  FFMA.SAT R54, -R32, R88.reuse, 0.5 ;  /* 0x3f00000020367423 */ /* 0x080fe20000002158 */
[----:B------:R-:W-:Y:S01]  /*d120*/  FFMA R37, -R30, 1.4426950216293334961, -R37 ;  /* 0x3fb8aa3b1e257823 */ /* 0x000fe20000000925 */
[----:B------:R-:W-:Y:S01]  /*d130*/  FADD R52, R53, -12583039 ;  /* 0xcb40007f35347421 */ /* 0x000fe20000000000 */
[----:B------:R-:W-:Y:S01]  /*d140*/  FFMA.RM R58, R56, R89, 12582913 ;  /* 0x4b400001383a7423 */ /* 0x000fe20000004059 */
[----:B------:R1:W-:Y:S01]  /*d150*/  MUFU.EX2 R48, R39 ;  /* 0x0000002700307308 */ /* 0x0003e20000000800 */
[----:B---3--:R-:W-:Y:S01]  /*d160*/  FFMA R38, -R29, 1.925963033500011079e-08, R0 ;  /* 0x32a570601d267823 */ /* 0x008fe20000000100 */
[----:B------:R-:W-:Y:S01]  /*d170*/  FMUL R0, R154, R69 ;  /* 0x000000459a007220 */ /* 0x000fe20000400000 */
[----:B------:R-:W-:Y:S01]  /*d180*/  FFMA.SAT R56, -R34, R88, 0.5 ;  /* 0x3f00000022387423 */ /* 0x000fe20000002158 */
[----:B------:R-:W-:-:S02]  /*d190*/  HADD2.F32 R59, -RZ, R11.H0_H0 ;  /* 0x2000000bff3b7230 */ /* 0x000fc40000004100 */
[-C--:B------:R-:W-:Y:S01]  /*d1a0*/  FFMA.SAT R62, -R35, R88.reuse, 0.5 ;  /* 0x3f000000233e7423 */ /* 0x080fe20000002158 */
[-C--:B------:R-:W-:Y:S01]  /*d1b0*/  FFMA.SAT R64, -R36, R88.reuse, 0.5 ;  /* 0x3f00000024407423 */ /* 0x080fe20000002158 */
[----:B------:R-:W-:Y:S01]  /*d1c0*/  FFMA.RM R61, R56, R89, 12582913 ;  /* 0x4b400001383d7423 */ /* 0x000fe20000004059 */
[----:B------:R3:W-:Y:S01]  /*d1d0*/  MUFU.EX2 R50, R38 ;  /* 0x0000002600327308 */ /* 0x0007e20000000800 */
[----:B-1----:R-:W-:Y:S01]  /*d1e0*/  FFMA R39, -R30, 1.925963033500011079e-08, R37 ;  /* 0x32a570601e277823 */ /* 0x002fe20000000125 */
[----:B------:R-:W-:Y:S01]  /*d1f0*/  FFMA R37, R153, R55, R0 ;  /* 0x0000003799257223 */ /* 0x000fe20000000000 */
[----:B------:R-:W-:Y:S01]  /*d200*/  FFMA R0, -R31, 1.4426950216293334961, -R52 ;  /* 0x3fb8aa3b1f007823 */ /* 0x000fe20000000934 */
[-C--:B------:R-:W-:Y:S01]  /*d210*/  FFMA.RM R55, R54, R89.reuse, 12582913 ;  /* 0x4b40000136377423 */ /* 0x080fe20000004059 */
[----:B------:R-:W-:Y:S01]  /*d220*/  FFMA.RM R62, R62, R89, 12582913 ;  /* 0x4b4000013e3e7423 */ /* 0x000fe20000004059 */
[----:B------:R-:W-:Y:S01]  /*d230*/  FFMA.SAT R66, -R37, R88, 0.5 ;  /* 0x3f00000025427423 */ /* 0x000fe20000002158 */
[----:B------:R-:W-:Y:S01]  /*d240*/  FFMA R54, -R31, 1.925963033500011079e-08, R0 ;  /* 0x32a570601f367823 */ /* 0x000fe20000000100 */
[----:B------:R-:W-:Y:S01]  /*d250*/  FADD R0, R58, -12583039 ;  /* 0xcb40007f3a007421 */ /* 0x000fe20000000000 */
[C---:B---3--:R-:W-:Y:S01]  /*d260*/  FMUL R38, R154.reuse, R70 ;  /* 0x000000469a267220 */ /* 0x048fe20000400000 */
[----:B------:R1:W-:Y:S01]  /*d270*/  MUFU.EX2 R52, R39 ;  /* 0x0000002700347308 */ /* 0x0003e20000000800 */
[----:B------:R-:W-:Y:S01]  /*d280*/  FADD R57, R55, -12583039 ;  /* 0xcb40007f37397421 */ /* 0x000fe20000000000 */
[----:B------:R-:W-:Y:S01]  /*d290*/  FFMA R60, -R33, 1.4426950216293334961, -R0 ;  /* 0x3fb8aa3b213c7823 */ /* 0x000fe20000000900 */
[----:B------:R-:W-:Y:S01]  /*d2a0*/  FMUL R0, R154, R71 ;  /* 0x000000479a007220 */ /* 0x000fe20000400000 */
[----:B------:R-:W-:Y:S01]  /*d2b0*/  FFMA R38, R153, R59, R38 ;  /* 0x0000003b99267223 */ /* 0x000fe20000000026 */
[----:B------:R-:W-:Y:S01]  /*d2c0*/  FADD R59, R61, -12583039 ;  /* 0xcb40007f3d3b7421 */ /* 0x000fe20000000000 */
[----:B------:R-:W-:Y:S01]  /*d2d0*/  FFMA R57, -R32, 1.4426950216293334961, -R57 ;  /* 0x3fb8aa3b20397823 */ /* 0x000fe20000000939 */
[----:B------:R-:W-:Y:S01]  /*d2e0*/  SHF.L.U32 R3, R3, 0x17, RZ ;  /* 0x0000001703037819 */ /* 0x000fe200000006ff */
[----:B------:R-:W-:Y:S01]  /*d2f0*/  FFMA.SAT R67, -R38, R88, 0.5 ;  /* 0x3f00000026437423 */ /* 0x000fe20000002158 */
[----:B-1----:R-:W-:-:S02]  /*d300*/  HADD2.F32 R39, -RZ, R11.H1_H1 ;  /* 0x3000000bff277230 */ /* 0x002fc40000004100 */
[----:B------:R-:W-:Y:S01]  /*d310*/  FFMA R63, -R34, 1.4426950216293334961, -R59 ;  /* 0x3fb8aa3b223f7823 */ /* 0x000fe2000000093b */
[----:B------:R-:W-:Y:S01]  /*d320*/  SHF.L.U32 R41, R41, 0x17, RZ ;  /* 0x0000001729297819 */ /* 0x000fe200000006ff */
[-C--:B------:R-:W-:Y:S01]  /*d330*/  FFMA.RM R65, R64, R89.reuse, 12582913 ;  /* 0x4b40000140417423 */ /* 0x080fe20000004059 */
[----:B------:R-:W-:Y:S01]  /*d340*/  FFMA.RM R68, R67, R89, 12582913 ;  /* 0x4b40000143447423 */ /* 0x000fe20000004059 */
[----:B------:R-:W-:Y:S01]  /*d350*/  FFMA R39, R153, R39, R0 ;  /* 0x0000002799277223 */ /* 0x000fe20000000000 */
[----:B------:R-:W-:Y:S01]  /*d360*/  FADD R0, R62, -12583039 ;  /* 0xcb40007f3e007421 */ /* 0x000fe20000000000 */
[----:B------:R-:W-:Y:S01]  /*d370*/  FFMA R63, -R34, 1.925963033500011079e-08, R63 ;  /* 0x32a57060223f7823 */ /* 0x000fe2000000013f */
[----:B------:R-:W-:Y:S01]  /*d380*/  FFMA R57, -R32, 1.925963033500011079e-08, R57 ;  /* 0x32a5706020397823 */ /* 0x000fe20000000139 */
[----:B------:R-:W-:Y:S01]  /*d390*/  FFMA.SAT R69, -R39, R88, 0.5 ;  /* 0x3f00000027457423 */ /* 0x000fe20000002158 */
[----:B------:R-:W-:Y:S01]  /*d3a0*/  FFMA R64, -R35, 1.4426950216293334961, -R0 ;  /* 0x3fb8aa3b23407823 */ /* 0x000fe20000000900 */
[-C--:B------:R-:W-:Y:S01]  /*d3b0*/  FFMA.RM R66, R66, R89.reuse, 12582913 ;  /* 0x4b40000142427423 */ /* 0x080fe20000004059 */
[----:B------:R4:W-:Y:S01]  /*d3c0*/  MUFU.EX2 R0, R63 ;  /* 0x0000003f00007308 */ /* 0x0009e20000000800 */
[----:B------:R-:W-:Y:S01]  /*d3d0*/  FFMA.RM R69, R69, R89, 12582913 ;  /* 0x4b40000145457423 */ /* 0x000fe20000004059 */
[----:B--2---:R-:W-:Y:S01]  /*d3e0*/  FFMA R71, R3, R40, 1 ;  /* 0x3f80000003477423 */ /* 0x004fe20000000028 */
[----:B------:R-:W-:Y:S01]  /*d3f0*/  FADD R3, R68, -12583039 ;  /* 0xcb40007f44037421 */ /* 0x000fe20000000000 */
[----:B------:R-:W-:Y:S01]  /*d400*/  FFMA R60, -R33, 1.925963033500011079e-08, R60 ;  /* 0x32a57060213c7823 */ /* 0x000fe2000000013c */
[----:B------:R-:W-:Y:S01]  /*d410*/  FADD R40, R66, -12583039 ;  /* 0xcb40007f42287421 */ /* 0x000fe20000000000 */
[----:B------:R-:W-:Y:S01]  /*d420*/  SHF.L.U32 R43, R43, 0x17, RZ ;  /* 0x000000172b2b7819 */ /* 0x000fe200000006ff */
[----:B------:R-:W-:Y:S01]  /*d430*/  FFMA R64, -R35, 1.925963033500011079e-08, R64 ;  /* 0x32a5706023407823 */ /* 0x000fe20000000140 */
[----:B------:R1:W2:Y:S01]  /*d440*/  MUFU.EX2 R56, R57 ;  /* 0x0000003900387308 */ /* 0x0002a20000000800 */
[----:B----4-:R-:W-:Y:S01]  /*d450*/  FFMA R63, R41, R42, 1 ;  /* 0x3f800000293f7423 */ /* 0x010fe2000000002a */
[----:B------:R-:W-:Y:S01]  /*d460*/  FADD R42, R69, -12583039 ;  /* 0xcb40007f452a7421 */ /* 0x000fe20000000000 */
[C---:B------:R-:W-:Y:S01]  /*d470*/  FFMA R41, -R38.reuse, 1.4426950216293334961, -R3 ;  /* 0x3fb8aa3b26297823 */ /* 0x040fe20000000903 */
[----:B-----5:R-:W-:Y:S01]  /*d480*/  FFMA R44, R43, R44, 1 ;  /* 0x3f8000002b2c7423 */ /* 0x020fe2000000002c */
[----:B------:R-:W-:Y:S01]  /*d490*/  IADD3 R43, R71, 0x1800000, RZ ;  /* 0x01800000472b7810 */ /* 0x000fe20007ffe0ff */
[----:B------:R-:W-:Y:S01]  /*d4a0*/  FFMA R42, -R39, 1.4426950216293334961, -R42 ;  /* 0x3fb8aa3b272a7823 */ /* 0x000fe2000000092a */
[----:B------:R-:W-:Y:S01]  /*d4b0*/  FFMA R41, -R38, 1.925963033500011079e-08, R41 ;  /* 0x32a5706026297823 */ /* 0x000fe20000000129 */
[----:B------:R3:W4:Y:S01]  /*d4c0*/  MUFU.EX2 R59, R60 ;  /* 0x0000003c003b7308 */ /* 0x0007220000000800 */
[----:B-1----:R-:W-:Y:S01]  /*d4d0*/  FADD R57, R65, -12583039 ;  /* 0xcb40007f41397421 */ /* 0x002fe20000000000 */
[----:B------:R-:W-:Y:S01]  /*d4e0*/  FFMA R42, -R39, 1.925963033500011079e-08, R42 ;  /* 0x32a57060272a7823 */ /* 0x000fe2000000012a */
[----:B------:R-:W-:Y:S01]  /*d4f0*/  LOP3.LUT R43, R43, 0x7f800000, RZ, 0xc0, !PT ;  /* 0x7f8000002b2b7812 */ /* 0x000fe200078ec0ff */
[----:B------:R-:W-:Y:S01]  /*d500*/  BSSY B1, `(.L_x_345) ;  /* 0x0000030000017945 */ /* 0x000fe20003800000 */
[----:B------:R-:W-:Y:S01]  /*d510*/  FFMA R67, -R36, 1.4426950216293334961, -R57 ;  /* 0x3fb8aa3b24437823 */ /* 0x000fe20000000939 */
[----:B------:R-:W-:-:S02]  /*d520*/  SHF.L.U32 R53, R53, 0x17, RZ ;  /* 0x0000001735357819 */ /* 0x000fc400000006ff */
[----:B------:R-:W1:Y:S01]  /*d530*/  MUFU.EX2 R54, R54 ;  /* 0x0000003600367308 */ /* 0x000e620000000800 */
[----:B---3--:R-:W-:Y:S01]  /*d540*/  FFMA R60, -R37, 1.4426950216293334961, -R40 ;  /* 0x3fb8aa3b253c7823 */ /* 0x008fe20000000928 */
[----:B------:R-:W-:Y:S01]  /*d550*/  FFMA R67, -R36, 1.925963033500011079e-08, R67 ;  /* 0x32a5706024437823 */ /* 0x000fe20000000143 */
[----:B------:R-:W-:Y:S02]  /*d560*/  ISETP.GT.U32.AND P2, PT, R43, 0x1ffffff, PT ;  /* 0x01ffffff2b00780c */ /* 0x000fe40003f44070 */
[----:B------:R-:W-:Y:S01]  /*d570*/  FFMA R60, -R37, 1.925963033500011079e-08, R60 ;  /* 0x32a57060253c7823 */ /* 0x000fe2000000013c */
[----:B------:R-:W-:Y:S02]  /*d580*/  SHF.L.U32 R55, R55, 0x17, RZ ;  /* 0x0000001737377819 */ /* 0x000fe400000006ff */
[----:B------:R-:W3:Y:S01]  /*d590*/  MUFU.EX2 R57, R64 ;  /* 0x0000004000397308 */ /* 0x000ee20000000800 */
[----:B------:R-:W-:Y:S02]  /*d5a0*/  SHF.L.U32 R58, R58, 0x17, RZ ;  /* 0x000000173a3a7819 */ /* 0x000fe400000006ff */
[----:B------:R-:W-:Y:S01]  /*d5b0*/  SHF.L.U32 R45, R45, 0x17, RZ ;  /* 0x000000172d2d7819 */ /* 0x000fe200000006ff */
[----:B--2---:R-:W-:Y:S01]  /*d5c0*/  FFMA R56, R55, R56, 1 ;  /* 0x3f80000037387423 */ /* 0x004fe20000000038 */
[----:B------:R-:W-:Y:S01]  /*d5d0*/  SHF.L.U32 R47, R47, 0x17, RZ ;  /* 0x000000172f2f7819 */ /* 0x000fe200000006ff */
[----:B----4-:R-:W-:Y:S01]  /*d5e0*/  FFMA R59, R58, R59, 1 ;  /* 0x3f8000003a3b7423 */ /* 0x010fe2000000003b */
[----:B------:R-:W-:Y:S01]  /*d5f0*/  SHF.L.U32 R49, R49, 0x17, RZ ;  /* 0x0000001731317819 */ /* 0x000fe200000006ff */
[----:B------:R-:W2:Y:S01]  /*d600*/  MUFU.EX2 R40, R67 ;  /* 0x0000004300287308 */ /* 0x000ea20000000800 */
[----:B------:R-:W-:Y:S01]  /*d610*/  SHF.L.U32 R51, R51, 0x17, RZ ;  /* 0x0000001733337819 */ /* 0x000fe200000006ff */
[----:B-1----:R-:W-:Y:S01]  /*d620*/  FFMA R53, R53, R54, 1 ;  /* 0x3f80000035357423 */ /* 0x002fe20000000036 */
[----:B------:R-:W-:Y:S01]  /*d630*/  SHF.L.U32 R61, R61, 0x17, RZ ;  /* 0x000000173d3d7819 */ /* 0x000fe200000006ff */
[----:B------:R-:W-:Y:S01]  /*d640*/  FFMA R45, R45, R46, 1 ;  /* 0x3f8000002d2d7423 */ /* 0x000fe2000000002e */
[----:B------:R-:W-:Y:S01]  /*d650*/  SHF.L.U32 R62, R62, 0x17, RZ ;  /* 0x000000173e3e7819 */ /* 0x000fe200000006ff */
[----:B------:R-:W-:Y:S01]  /*d660*/  FFMA R48, R47, R48, 1 ;  /* 0x3f8000002f307423 */ /* 0x000fe20000000030 */
[----:B------:R-:W-:Y:S01]  /*d670*/  SHF.L.U32 R65, R65, 0x17, RZ ;  /* 0x0000001741417819 */ /* 0x000fe200000006ff */
[----:B------:R-:W1:Y:S01]  /*d680*/  MUFU.EX2 R3, R60 ;  /* 0x0000003c00037308 */ /* 0x000e620000000800 */
[----:B------:R-:W-:Y:S01]  /*d690*/  SHF.L.U32 R66, R66, 0x17, RZ ;  /* 0x0000001742427819 */ /* 0x000fe200000006ff */
[----:B------:R-:W-:Y:S01]  /*d6a0*/  FFMA R49, R49, R50, 1 ;  /* 0x3f80000031317423 */ /* 0x000fe20000000032 */
[----:B------:R-:W-:Y:S01]  /*d6b0*/  SHF.L.U32 R68, R68, 0x17, RZ ;  /* 0x0000001744447819 */ /* 0x000fe200000006ff */
[----:B------:R-:W-:Y:S01]  /*d6c0*/  FFMA R52, R51, R52, 1 ;  /* 0x3f80000033347423 */ /* 0x000fe20000000034 */
[----:B------:R-:W-:Y:S01]  /*d6d0*/  SHF.L.U32 R69, R69, 0x17, RZ ;  /* 0x0000001745457819 */ /* 0x000fe200000006ff */
[----:B------:R-:W-:Y:S01]  /*d6e0*/  FFMA R54, R61, R0, 1 ;  /* 0x3f8000003d367423 */ /* 0x000fe20000000000 */
[----:B---3--:R-:W-:Y:S01]  /*d6f0*/  FFMA R57, R62, R57, 1 ;  /* 0x3f8000003e397423 */ /* 0x008fe20000000039 */
        /* <DEDUP_REMOVED lines=12> */
.L_x_346:
[----:B------:R-:W1:Y:S02]  /*d7c0*/  MUFU.RCP R40, R71 ;  /* 0x0000004700287308 */ /* 0x000e640000001000 */
[----:B-1----:R-:W-:-:S04]  /*d7d0*/  FFMA R0, R71, R40, -1 ;  /* 0xbf80000047007423 */ /* 0x002fc80000000028 */
[----:B------:R-:W-:-:S04]  /*d7e0*/  FADD.FTZ R3, -R0, -RZ ;  /* 0x800000ff00037221 */ /* 0x000fc80000010100 */
[----:B------:R-:W-:-:S07]  /*d7f0*/  FFMA R40, R40, R3, R40 ;  /* 0x0000000328287223 */ /* 0x000fce0000000028 */
.L_x_347:
[----:B------:R-:W-:Y:S05]  /*d800*/  BSYNC B1 ;  /* 0x0000000000017941 */ /* 0x000fea0003800000 */
.L_x_345:
        /* <DEDUP_REMOVED lines=10> */
.L_x_349:
[----:B------:R-:W1:Y:S02]  /*d8b0*/  MUFU.RCP R42, R63 ;  /* 0x0000003f002a7308 */ /* 0x000e640000001000 */
[----:B-1----:R-:W-:-:S04]  /*d8c0*/  FFMA R0, R63, R42, -1 ;  /* 0xbf8000003f007423 */ /* 0x002fc8000000002a */
[----:B------:R-:W-:-:S04]  /*d8d0*/  FADD.FTZ R3, -R0, -RZ ;  /* 0x800000ff00037221 */ /* 0x000fc80000010100 */
[----:B------:R-:W-:-:S07]  /*d8e0*/  FFMA R42, R42, R3, R42 ;  /* 0x000000032a2a7223 */ /* 0x000fce000000002a */
.L_x_350:
[----:B------:R-:W-:Y:S05]  /*d8f0*/  BSYNC B1 ;  /* 0x0000000000017941 */ /* 0x000fea0003800000 */
.L_x_348:
        /* <DEDUP_REMOVED lines=10> */
.L_x_352:
[----:B------:R-:W1:Y:S02]  /*d9a0*/  MUFU.RCP R41, R44 ;  /* 0x0000002c00297308 */ /* 0x000e640000001000 */
[----:B-1----:R-:W-:-:S04]  /*d9b0*/  FFMA R0, R44, R41, -1 ;  /* 0xbf8000002c007423 */ /* 0x002fc80000000029 */
[----:B------:R-:W-:-:S04]  /*d9c0*/  FADD.FTZ R0, -R0, -RZ ;  /* 0x800000ff00007221 */ /* 0x000fc80000010100 */
[----:B------:R-:W-:-:S07]  /*d9d0*/  FFMA R41, R41, R0, R41 ;  /* 0x0000000029297223 */ /* 0x000fce0000000029 */
.L_x_353:
[----:B------:R-:W-:Y:S05]  /*d9e0*/  BSYNC B1 ;  /* 0x0000000000017941 */ /* 0x000fea0003800000 */
.L_x_351:
        /* <DEDUP_REMOVED lines=10> */
.L_x_355:
[----:B------:R-:W1:Y:S02]  /*da90*/  MUFU.RCP R44, R45 ;  /* 0x0000002d002c7308 */ /* 0x000e640000001000 */
[----:B-1----:R-:W-:-:S04]  /*daa0*/  FFMA R0, R45, R44, -1 ;  /* 0xbf8000002d007423 */ /* 0x002fc8000000002c */
[----:B------:R-:W-:-:S04]  /*dab0*/  FADD.FTZ R3, -R0, -RZ ;  /* 0x800000ff00037221 */ /* 0x000fc80000010100 */
[----:B------:R-:W-:-:S07]  /*dac0*/  FFMA R44, R44, R3, R44 ;  /* 0x000000032c2c7223 */ /* 0x000fce000000002c */
.L_x_356:
[----:B------:R-:W-:Y:S05]  /*dad0*/  BSYNC B1 ;  /* 0x0000000000017941 */ /* 0x000fea0003800000 */
.L_x_354:
        /* <DEDUP_REMOVED lines=10> */
.L_x_358:
[----:B------:R-:W1:Y:S02]  /*db80*/  MUFU.RCP R43, R48 ;  /* 0x00000030002b7308 */ /* 0x000e640000001000 */
[----:B-1----:R-:W-:-:S04]  /*db90*/  FFMA R0, R48, R43, -1 ;  /* 0xbf80000030007423 */ /* 0x002fc8000000002b */
[----:B------:R-:W-:-:S04]  /*dba0*/  FADD.FTZ R0, -R0, -RZ ;  /* 0x800000ff00007221 */ /* 0x000fc80000010100 */
[----:B------:R-:W-:-:S07]  /*dbb0*/  FFMA R43, R43, R0, R43 ;  /* 0x000000002b2b7223 */ /* 0x000fce000000002b */
.L_x_359:
[----:B------:R-:W-:Y:S05]  /*dbc0*/  BSYNC B1 ;  /* 0x0000000000017941 */ /* 0x000fea0003800000 */
.L_x_357:
        /* <DEDUP_REMOVED lines=10> */
.L_x_361:
[----:B------:R-:W1:Y:S02]  /*dc70*/  MUFU.RCP R46, R49 ;  /* 0x00000031002e7308 */ /* 0x000e640000001000 */
[----:B-1----:R-:W-:-:S04]  /*dc80*/  FFMA R0, R49, R46, -1 ;  /* 0xbf80000031007423 */ /* 0x002fc8000000002e */
[----:B------:R-:W-:-:S04]  /*dc90*/  FADD.FTZ R3, -R0, -RZ ;  /* 0x800000ff00037221 */ /* 0x000fc80000010100 */
[----:B------:R-:W-:-:S07]  /*dca0*/  FFMA R46, R46, R3, R46 ;  /* 0x000000032e2e7223 */ /* 0x000fce000000002e */
.L_x_362:
[----:B------:R-:W-:Y:S05]  /*dcb0*/  BSYNC B1 ;  /* 0x0000000000017941 */ /* 0x000fea0003800000 */
.L_x_360:
        /* <DEDUP_REMOVED lines=10> */
.L_x_364:
[----:B------:R-:W1:Y:S02]  /*dd60*/  MUFU.RCP R45, R52 ;  /* 0x00000034002d7308 */ /* 0x000e640000001000 */
[----:B-1----:R-:W-:-:S04]  /*dd70*/  FFMA R0, R52, R45, -1 ;  /* 0xbf80000034007423 */ /* 0x002fc8000000002d */
[----:B------:R-:W-:-:S04]  /*dd80*/  FADD.FTZ R0, -R0, -RZ ;  /* 0x800000ff00007221 */ /* 0x000fc80000010100 */
[----:B------:R-:W-:-:S07]  /*dd90*/  FFMA R45, R45, R0, R45 ;  /* 0x000000002d2d7223 */ /* 0x000fce000000002d */
.L_x_365:
[----:B------:R-:W-:Y:S05]  /*dda0*/  BSYNC B1 ;  /* 0x0000000000017941 */ /* 0x000fea0003800000 */
.L_x_363:
        /* <DEDUP_REMOVED lines=10> */
.L_x_367:
[----:B------:R-:W1:Y:S02]  /*de50*/  MUFU.RCP R48, R53 ;  /* 0x0000003500307308 */ /* 0x000e640000001000 */
[----:B-1----:R-:W-:-:S04]  /*de60*/  FFMA R0, R53, R48, -1 ;  /* 0xbf80000035007423 */ /* 0x002fc80000000030 */
[----:B------:R-:W-:-:S04]  /*de70*/  FADD.FTZ R3, -R0, -RZ ;  /* 0x800000ff00037221 */ /* 0x000fc80000010100 */
[----:B------:R-:W-:-:S07]  /*de80*/  FFMA R48, R48, R3, R48 ;  /* 0x0000000330307223 */ /* 0x000fce0000000030 */
.L_x_368:
[----:B------:R-:W-:Y:S05]  /*de90*/  BSYNC B1 ;  /* 0x0000000000017941 */ /* 0x000fea0003800000 */
.L_x_366:
        /* <DEDUP_REMOVED lines=10> */
.L_x_370:
[----:B------:R-:W1:Y:S02]  /*df40*/  MUFU.RCP R47, R56 ;  /* 0x00000038002f7308 */ /* 0x000e640000001000 */
[----:B-1----:R-:W-:-:S04]  /*df50*/  FFMA R0, R56, R47, -1 ;  /* 0xbf80000038007423 */ /* 0x002fc8000000002f */
[----:B------:R-:W-:-:S04]  /*df60*/  FADD.FTZ R0, -R0, -RZ ;  /* 0x800000ff00007221 */ /* 0x000fc80000010100 */
[----:B------:R-:W-:-:S07]  /*df70*/  FFMA R47, R47, R0, R47 ;  /* 0x000000002f2f7223 */ /* 0x000fce000000002f */
.L_x_371:
[----:B------:R-:W-:Y:S05]  /*df80*/  BSYNC B1 ;  /* 0x0000000000017941 */ /* 0x000fea0003800000 */
.L_x_369:
        /* <DEDUP_REMOVED lines=10> */
.L_x_373:
[----:B------:R-:W1:Y:S02]  /*e030*/  MUFU.RCP R50, R59 ;  /* 0x0000003b00327308 */ /* 0x000e640000001000 */
[----:B-1----:R-:W-:-:S04]  /*e040*/  FFMA R0, R59, R50, -1 ;  /* 0xbf8000003b007423 */ /* 0x002fc80000000032 */
[----:B------:R-:W-:-:S04]  /*e050*/  FADD.FTZ R3, -R0, -RZ ;  /* 0x800000ff00037221 */ /* 0x000fc80000010100 */
[----:B------:R-:W-:-:S07]  /*e060*/  FFMA R50, R50, R3, R50 ;  /* 0x0000000332327223 */ /* 0x000fce0000000032 */
.L_x_374:
[----:B------:R-:W-:Y:S05]  /*e070*/  BSYNC B1 ;  /* 0x0000000000017941 */ /* 0x000fea0003800000 */
.L_x_372:
        /* <DEDUP_REMOVED lines=10> */
.L_x_376:
[----:B------:R-:W1:Y:S02]  /*e120*/  MUFU.RCP R49, R54 ;  /* 0x0000003600317308 */ /* 0x000e640000001000 */
[----:B-1----:R-:W-:-:S04]  /*e130*/  FFMA R0, R54, R49, -1 ;  /* 0xbf80000036007423 */ /* 0x002fc80000000031 */
[----:B------:R-:W-:-:S04]  /*e140*/  FADD.FTZ R0, -R0, -RZ ;  /* 0x800000ff00007221 */ /* 0x000fc80000010100 */
[----:B------:R-:W-:-:S07]  /*e150*/  FFMA R49, R49, R0, R49 ;  /* 0x0000000031317223 */ /* 0x000fce0000000031 */
.L_x_377:
[----:B------:R-:W-:Y:S05]  /*e160*/  BSYNC B1 ;  /* 0x0000000000017941 */ /* 0x000fea0003800000 */
.L_x_375:
        /* <DEDUP_REMOVED lines=10> */
.L_x_379:
[----:B------:R-:W1:Y:S02]  /*e210*/  MUFU.RCP R52, R57 ;  /* 0x0000003900347308 */ /* 0x000e640000001000 */
[----:B-1----:R-:W-:-:S04]  /*e220*/  FFMA R0, R57, R52, -1 ;  /* 0xbf80000039007423 */ /* 0x002fc80000000034 */
[----:B------:R-:W-:-:S04]  /*e230*/  FADD.FTZ R3, -R0, -RZ ;  /* 0x800000ff00037221 */ /* 0x000fc80000010100 */
[----:B------:R-:W-:-:S07]  /*e240*/  FFMA R52, R52, R3, R52 ;  /* 0x0000000334347223 */ /* 0x000fce0000000034 */
.L_x_380:
[----:B------:R-:W-:Y:S05]  /*e250*/  BSYNC B1 ;  /* 0x0000000000017941 */ /* 0x000fea0003800000 */
.L_x_378:
        /* <DEDUP_REMOVED lines=10> */
.L_x_382:
[----:B------:R-:W1:Y:S02]  /*e300*/  MUFU.RCP R51, R58 ;  /* 0x0000003a00337308 */ /* 0x000e640000001000 */
[----:B-1----:R-:W-:-:S04]  /*e310*/  FFMA R0, R58, R51, -1 ;  /* 0xbf8000003a007423 */ /* 0x002fc80000000033 */
[----:B------:R-:W-:-:S04]  /*e320*/  FADD.FTZ R0, -R0, -RZ ;  /* 0x800000ff00007221 */ /* 0x000fc80000010100 */
[----:B------:R-:W-:-:S07]  /*e330*/  FFMA R51, R51, R0, R51 ;  /* 0x0000000033337223 */ /* 0x000fce0000000033 */
.L_x_383:
[----:B------:R-:W-:Y:S05]  /*e340*/  BSYNC B1 ;  /* 0x0000000000017941 */ /* 0x000fea0003800000 */
.L_x_381:
        /* <DEDUP_REMOVED lines=10> */
.L_x_385:
[----:B------:R-:W1:Y:S02]  /*e3f0*/  MUFU.RCP R54, R55 ;  /* 0x0000003700367308 */ /* 0x000e640000001000 */
[----:B-1----:R-:W-:-:S04]  /*e400*/  FFMA R0, R55, R54, -1 ;  /* 0xbf80000037007423 */ /* 0x002fc80000000036 */
[----:B------:R-:W-:-:S04]  /*e410*/  FADD.FTZ R3, -R0, -RZ ;  /* 0x800000ff00037221 */ /* 0x000fc80000010100 */
[----:B------:R-:W-:-:S07]  /*e420*/  FFMA R54, R54, R3, R54 ;  /* 0x0000000336367223 */ /* 0x000fce0000000036 */
.L_x_386:
[----:B------:R-:W-:Y:S05]  /*e430*/  BSYNC B1 ;  /* 0x0000000000017941 */ /* 0x000fea0003800000 */
.L_x_384:
        /* <DEDUP_REMOVED lines=10> */
.L_x_388:
[----:B------:R-:W1:Y:S02]  /*e4e0*/  MUFU.RCP R53, R68 ;  /* 0x0000004400357308 */ /* 0x000e640000001000 */
[----:B-1----:R-:W-:-:S04]  /*e4f0*/  FFMA R0, R68, R53, -1 ;  /* 0xbf80000044007423 */ /* 0x002fc80000000035 */
[----:B------:R-:W-:-:S04]  /*e500*/  FADD.FTZ R0, -R0, -RZ ;  /* 0x800000ff00007221 */ /* 0x000fc80000010100 */
[----:B------:R-:W-:-:S07]  /*e510*/  FFMA R53, R53, R0, R53 ;  /* 0x0000000035357223 */ /* 0x000fce0000000035 */
.L_x_389:
[----:B------:R-:W-:Y:S05]  /*e520*/  BSYNC B1 ;  /* 0x0000000000017941 */ /* 0x000fea0003800000 */
.L_x_387:
        /* <DEDUP_REMOVED lines=9> */
.L_x_391:
[----:B------:R-:W1:Y:S02]  /*e5c0*/  MUFU.RCP R0, R69 ;  /* 0x0000004500007308 */ /* 0x000e640000001000 */
[----:B-1----:R-:W-:-:S04]  /*e5d0*/  FFMA R3, R69, R0, -1 ;  /* 0xbf80000045037423 */ /* 0x002fc80000000000 */
[----:B------:R-:W-:-:S04]  /*e5e0*/  FADD.FTZ R3, -R3, -RZ ;  /* 0x800000ff03037221 */ /* 0x000fc80000010100 */
[----:B------:R-:W-:-:S07]  /*e5f0*/  FFMA R0, R0, R3, R0 ;  /* 0x0000000300007223 */ /* 0x000fce0000000000 */
.L_x_392:
[----:B------:R-:W-:Y:S05]  /*e600*/  BSYNC B1 ;  /* 0x0000000000017941 */ /* 0x000fea0003800000 */
.L_x_390:
        /* <DEDUP_REMOVED lines=45> */
.L_x_394:
[----:B------:R-:W-:Y:S05]  /*e8e0*/  BSYNC B0 ;  /* 0x0000000000007941 */ /* 0x000fea0003800000 */
.L_x_393:
[----:B------:R-:W-:Y:S06]  /*e8f0*/  BAR.SYNC.DEFER_BLOCKING 0x1, 0x100 ;  /* 0x0044000000007b1d */ /* 0x000fec0000010000 */
[----:B------:R-:W-:Y:S04]  /*e900*/  BSSY B0, `(.L_x_395) ;  /* 0x000000a000007945 */ /* 0x000fe80003800000 */
[----:B------:R-:W-:Y:S05]  /*e910*/  @P0 BRA `(.L_x_396) ;  /* 0x0000000000200947 */ /* 0x000fea0003800000 */
[----:B------:R-:W-:-:S06]  /*e920*/  UISETP.NE.AND UP0, UPT, UR49, 0x3, UPT ;  /* 0x000000033100788c */ /* 0x000fcc000bf05270 */
[----:B------:R-:W-:-:S13]  /*e930*/  PLOP3.LUT P2, PT, PT, PT, UP0, 0x80, 0x0 ;  /* 0x000000000000781c */ /* 0x000fda0003f4f008 */
[----:B------:R-:W-:Y:S05]  /*e940*/  @!P2 BRA `(.L_x_397) ;  /* 0x000000000004a947 */ /* 0x000fea0003800000 */
[----:B------:R-:W-:Y:S01]  /*e950*/  BPT.TRAP 0x1 ;  /* 0x000000040000795c */ /* 0x000fe20000300000 */
.L_x_397:
[----:B------:R-:W-:-:S04]  /*e960*/  ULEA UR4, UR8, UR51, 0x3 ;  /* 0x0000003308047291 */ /* 0x000fc8000f8e183f */
[----:B------:R-:W-:-:S04]  /*e970*/  UIADD3 UR4, UR4, 0x60, URZ ;  /* 0x0000006004047890 */ /* 0x000fc8000fffe03f */
[----:B------:R-:W-:-:S09]  /*e980*/  UPRMT UR4, UR54, 0x654, UR4 ;  /* 0x0000065436047896 */ /* 0x000fd20008000004 */
[----:B------:R-:W-:Y:S03]  /*e990*/  SYNCS.ARRIVE.TRANS64.RED.A1T0 RZ, [UR4], RZ ;  /* 0x000000ffffff79a7 */ /* 0x000fe60008100404 */
.L_x_396:
[----:B------:R-:W-:Y:S05]  /*e9a0*/  BSYNC B0 ;  /* 0x0000000000007941 */ /* 0x000fea0003800000 */
.L_x_395:
        /* <DEDUP_REMOVED lines=9> */
.L_x_400:
[C---:B------:R-:W-:Y:S01]  /*ea40*/  LEA R0, R12.reuse, UR51, 0x3 ;  /* 0x000000330c007c11 */ /* 0x040fe2000f8e18ff */
[----:B------:R-:W-:Y:S01]  /*ea50*/  BSSY B1, `(.L_x_401) ;  /* 0x0000006000017945 */ /* 0x000fe20003800000 */
[----:B------:R-:W-:Y:S02]  /*ea60*/  SHF.L.U32 R3, R19, 0x1f, RZ ;  /* 0x0000001f13037819 */ /* 0x000fe400000006ff */
[----:B-1----:R-:W-:Y:S02]  /*ea70*/  @!P1 LEA R20, R12, R15, 0xd ;  /* 0x0000000f0c149211 */ /* 0x002fe400078e68ff */
[----:B------:R-:W1:Y:S02]  /*ea80*/  SYNCS.PHASECHK.TRANS64.TRYWAIT P2, [R0+URZ+0x40], R3 ;  /* 0x00004003000075a7 */ /* 0x000e64000804017f */
[----:B------:R-:W-:Y:S01]  /*ea90*/  @!P1 LEA R13, R155, R20, 0x1 ;  /* 0x000000149b0d9211 */ /* 0x000fe200078e08ff */
[----:B-1----:R-:W-:Y:S06]  /*eaa0*/  @!P2 BRA `(.L_x_402) ;  /* 0x000000780014a947 */ /* 0x002fec0003800000 */
.L_x_620:
[----:B------:R-:W-:Y:S05]  /*eab0*/  BSYNC B1 ;  /* 0x0000000000017941 */ /* 0x000fea0003800000 */
.L_x_401:
        /* <DEDUP_REMOVED lines=8> */
.L_x_399:
[----:B------:R-:W-:Y:S05]  /*eb40*/  BSYNC B0 ;  /* 0x0000000000007941 */ /* 0x000fea0003800000 */
.L_x_398:
[--C-:B---3--:R-:W-:Y:S02]  /*eb50*/  HADD2.F32 R3, -RZ, R4.reuse.H1_H1 ;  /* 0x30000004ff037230 */ /* 0x108fe40000004100 */
[C---:B-1----:R-:W-:Y:S01]  /*eb60*/  FMUL R20, R154.reuse, R137 ;  /* 0x000000899a147220 */ /* 0x042fe20000400000 */
[----:B------:R-:W-:Y:S02]  /*eb70*/  HADD2.F32 R13, -RZ, R4.H0_H0 ;  /* 0x20000004ff0d7230 */ /* 0x000fe40000004100 */
[C---:B------:R-:W-:Y:S01]  /*eb80*/  FMUL R136, R154.reuse, R136 ;  /* 0x000000889a887220 */ /* 0x040fe20000400000 */
[----:B------:R-:W-:Y:S01]  /*eb90*/  FMUL R26, R154, R139 ;  /* 0x0000008b9a1a7220 */ /* 0x000fe20000400000 */
[C---:B------:R-:W-:Y:S01]  /*eba0*/  FFMA R20, R153.reuse, R3, R20 ;  /* 0x0000000399147223 */ /* 0x040fe20000000014 */
[--C-:B------:R-:W-:Y:S01]  /*ebb0*/  HADD2.F32 R3, -RZ, R5.reuse.H1_H1 ;  /* 0x30000005ff037230 */ /* 0x100fe20000004100 */
[----:B------:R-:W-:Y:S01]  /*ebc0*/  MOV R68, 0x3bbb989d ;  /* 0x3bbb989d00447802 */ /* 0x000fe20000000f00 */
[----:B------:R-:W-:Y:S01]  /*ebd0*/  FFMA R13, R153, R13, R136 ;  /* 0x0000000d990d7223 */ /* 0x000fe20000000088 */
[----:B------:R-:W-:Y:S01]  /*ebe0*/  MOV R70, 0x437c0000 ;  /* 0x437c000000467802 */ /* 0x000fe20000000f00 */
[----:B------:R-:W-:-:S02]  /*ebf0*/  HADD2.F32 R25, -RZ, R5.H0_H0 ;  /* 0x20000005ff197230 */ /* 0x000fc40000004100 */
[----:B------:R-:W-:Y:S01]  /*ec00*/  FFMA R26, R153, R3, R26 ;  /* 0x00000003991a7223 */ /* 0x000fe2000000001a */
[----:B------:R-:W-:Y:S01]  /*ec10*/  FFMA.SAT R3, -R20, R68, 0.5 ;  /* 0x3f00000014037423 */ /* 0x000fe20000002144 */
[C---:B------:R-:W-:Y:S01]  /*ec20*/  FMUL R138, R154.reuse, R138 ;  /* 0x0000008a9a8a7220 */ /* 0x040fe20000400000 */
[----:B------:R-:W-:Y:S01]  /*ec30*/  FFMA.SAT R0, -R13, R68, 0.5 ;  /* 0x3f0000000d007423 */ /* 0x000fe20000002144 */
[--C-:B------:R-:W-:Y:S02]  /*ec40*/  HADD2.F32 R29, -RZ, R6.reuse.H1_H1 ;  /* 0x30000006ff1d7230 */ /* 0x100fe40000004100 */
[-C--:B------:R-:W-:Y:S01]  /*ec50*/  FFMA.RM R39, R3, R70.reuse, 12582913 ;  /* 0x4b40000103277423 */ /* 0x080fe20000004046 */
[----:B------:R-:W-:Y:S01]  /*ec60*/  FMUL R28, R154, R141 ;  /* 0x0000008d9a1c7220 */ /* 0x000fe20000400000 */
[----:B------:R-:W-:Y:S01]  /*ec70*/  FFMA R25, R153, R25, R138 ;  /* 0x0000001999197223 */ /* 0x000fe2000000008a */
[----:B------:R-:W-:Y:S02]  /*ec80*/  HADD2.F32 R27, -RZ, R6.H0_H0 ;  /* 0x20000006ff1b7230 */ /* 0x000fe40000004100 */
[----:B------:R-:W-:Y:S01]  /*ec90*/  FFMA.RM R0, R0, R70, 12582913 ;  /* 0x4b40000100007423 */ /* 0x000fe20000004046 */
[----:B------:R-:W-:Y:S01]  /*eca0*/  FMUL R140, R154, R140 ;  /* 0x0000008c9a8c7220 */ /* 0x000fe20000400000 */
[----:B------:R-:W-:Y:S01]  /*ecb0*/  FADD R3, R39, -12583039 ;  /* 0xcb40007f27037421 */ /* 0x000fe20000000000 */
[----:B------:R-:W-:Y:S01]  /*ecc0*/  FFMA R28, R153, R29, R28 ;  /* 0x0000001d991c7223 */ /* 0x000fe2000000001c */
[----:B------:R-:W-:Y:S01]  /*ecd0*/  FFMA.SAT R35, -R26, R68, 0.5 ;  /* 0x3f0000001a237423 */ /* 0x000fe20000002144 */
[----:B------:R-:W-:Y:S01]  /*ece0*/  FADD R40, R0, -12583039 ;  /* 0xcb40007f00287421 */ /* 0x000fe20000000000 */
[----:B------:R-:W-:-:S02]  /*ecf0*/  HADD2.F32 R33, -RZ, R7.H0_H0 ;  /* 0x20000007ff217230 */ /* 0x000fc40000004100 */
[----:B------:R-:W-:Y:S01]  /*ed00*/  FFMA.SAT R29, -R25, R68, 0.5 ;  /* 0x3f000000191d7423 */ /* 0x000fe20000002144 */
[C---:B------:R-:W-:Y:S01]  /*ed10*/  FMUL R142, R154.reuse, R142 ;  /* 0x0000008e9a8e7220 */ /* 0x040fe20000400000 */
[----:B------:R-:W-:Y:S01]  /*ed20*/  FFMA R27, R153, R27, R140 ;  /* 0x0000001b991b7223 */ /* 0x000fe2000000008c */
[----:B------:R-:W-:Y:S02]  /*ed30*/  HADD2.F32 R37, -RZ, R7.H1_H1 ;  /* 0x30000007ff257230 */ /* 0x000fe40000004100 */
[----:B------:R-:W-:Y:S01]  /*ed40*/  FMUL R30, R154, R143 ;  /* 0x0000008f9a1e7220 */ /* 0x000fe20000400000 */
[C---:B------:R-:W-:Y:S01]  /*ed50*/  FFMA R31, -R20.reuse, 1.4426950216293334961, -R3 ;  /* 0x3fb8aa3b141f7823 */ /* 0x040fe20000000903 */
[-C--:B------:R-:W-:Y:S01]  /*ed60*/  FFMA.RM R43, R35, R70.reuse, 12582913 ;  /* 0x4b400001232b7423 */ /* 0x080fe20000004046 */
[----:B------:R-:W-:Y:S01]  /*ed70*/  FFMA R40, -R13, 1.4426950216293334961, -R40 ;  /* 0x3fb8aa3b0d287823 */ /* 0x000fe20000000928 */
[----:B------:R-:W-:Y:S01]  /*ed80*/  FFMA.RM R41, R29, R70, 12582913 ;  /* 0x4b4000011d297423 */ /* 0x000fe20000004046 */
[----:B------:R-:W-:Y:S01]  /*ed90*/  FFMA R29, R153, R33, R142 ;  /* 0x00000021991d7223 */ /* 0x000fe2000000008e */
[----:B------:R-:W-:Y:S01]  /*eda0*/  FFMA.SAT R35, -R27, R68, 0.5 ;  /* 0x3f0000001b237423 */ /* 0x000fe20000002144 */
[----:B------:R-:W-:Y:S01]  /*edb0*/  FFMA R33, -R20, 1.925963033500011079e-08, R31 ;  /* 0x32a5706014217823 */ /* 0x000fe2000000011f */
[----:B------:R-:W-:Y:S01]  /*edc0*/  FFMA R30, R153, R37, R30 ;  /* 0x00000025991e7223 */ /* 0x000fe2000000001e */
[----:B----4-:R-:W-:-:S02]  /*edd0*/  HADD2.F32 R37, -RZ, R8.H0_H0 ;  /* 0x20000008ff257230 */ /* 0x010fc40000004100 */
[----:B------:R-:W-:Y:S01]  /*ede0*/  FADD R31, R43, -12583039 ;  /* 0xcb40007f2b1f7421 */ /* 0x000fe20000000000 */
[C---:B------:R-:W-:Y:S01]  /*edf0*/  FMUL R144, R154.reuse, R144 ;  /* 0x000000909a907220 */ /* 0x040fe20000400000 */
[----:B------:R-:W-:Y:S01]  /*ee00*/  FFMA R40, -R13, 1.925963033500011079e-08, R40 ;  /* 0x32a570600d287823 */ /* 0x000fe20000000128 */
[----:B------:R-:W-:Y:S01]  /*ee10*/  FFMA.RM R45, R35, R70, 12582913 ;  /* 0x4b400001232d7423 */ /* 0x000fe20000004046 */
[----:B------:R-:W-:Y:S02]  /*ee20*/  HADD2.F32 R51, -RZ, R9.H1_H1 ;  /* 0x30000009ff337230 */ /* 0x000fe40000004100 */
[----:B------:R-:W-:Y:S01]  /*ee30*/  FMUL R34, R154, R147 ;  /* 0x000000939a227220 */ /* 0x000fe20000400000 */
[----:B------:R-:W-:Y:S01]  /*ee40*/  FFMA R35, -R26, 1.4426950216293334961, -R31 ;  /* 0x3fb8aa3b1a237823 */ /* 0x000fe2000000091f */
[----:B------:R1:W2:Y:S01]  /*ee50*/  MUFU.EX2 R3, R40 ;  /* 0x0000002800037308 */ /* 0x0002a20000000800 */
[----:B------:R-:W-:Y:S02]  /*ee60*/  HADD2.F32 R46, -RZ, R8.H1_H1 ;  /* 0x30000008ff2e7230 */ /* 0x000fe40000004100 */
[----:B------:R-:W-:Y:S01]  /*ee70*/  FFMA R31, R153, R37, R144 ;  /* 0x00000025991f7223 */ /* 0x000fe20000000090 */
[-C--:B------:R-:W-:Y:S01]  /*ee80*/  FFMA.SAT R50, -R30, R68.reuse, 0.5 ;  /* 0x3f0000001e327423 */ /* 0x080fe20000002144 */
[----:B------:R-:W-:Y:S01]  /*ee90*/  FMUL R32, R154, R145 ;  /* 0x000000919a207220 */ /* 0x000fe20000400000 */
[----:B------:R-:W-:Y:S01]  /*eea0*/  FFMA.SAT R37, -R28, R68, 0.5 ;  /* 0x3f0000001c257423 */ /* 0x000fe20000002144 */
[----:B------:R-:W-:Y:S01]  /*eeb0*/  FADD R42, R41, -12583039 ;  /* 0xcb40007f292a7421 */ /* 0x000fe20000000000 */
[----:B------:R-:W-:Y:S01]  /*eec0*/  FFMA R35, -R26, 1.925963033500011079e-08, R35 ;  /* 0x32a570601a237823 */ /* 0x000fe20000000123 */
[----:B------:R-:W-:Y:S01]  /*eed0*/  FFMA R34, R153, R51, R34 ;  /* 0x0000003399227223 */ /* 0x000fe20000000022 */
[----:B-1----:R-:W-:Y:S01]  /*eee0*/  FADD R40, R45, -12583039 ;  /* 0xcb40007f2d287421 */ /* 0x002fe20000000000 */
[----:B------:R-:W-:Y:S01]  /*eef0*/  FFMA.RM R51, R50, R70, 12582913 ;  /* 0x4b40000132337423 */ /* 0x000fe20000004046 */
[----:B------:R-:W-:Y:S01]  /*ef00*/  FFMA R32, R153, R46, R32 ;  /* 0x0000002e99207223 */ /* 0x000fe20000000020 */
[----:B------:R-:W-:Y:S01]  /*ef10*/  FFMA.RM R47, R37, R70, 12582913 ;  /* 0x4b400001252f7423 */ /* 0x000fe20000004046 */
[----:B------:R-:W-:Y:S01]  /*ef20*/  FFMA R46, -R27, 1.4426950216293334961, -R40 ;  /* 0x3fb8aa3b1b2e7823 */ /* 0x000fe20000000928 */
[----:B------:R-:W-:Y:S01]  /*ef30*/  FFMA R44, -R25, 1.4426950216293334961, -R42 ;  /* 0x3fb8aa3b192c7823 */ /* 0x000fe2000000092a */
[----:B------:R1:W-:Y:S01]  /*ef40*/  MUFU.EX2 R40, R35 ;  /* 0x0000002300287308 */ /* 0x0003e20000000800 */
[----:B------:R-:W-:Y:S01]  /*ef50*/  FFMA.SAT R37, -R29, R68, 0.5 ;  /* 0x3f0000001d257423 */ /* 0x000fe20000002144 */
[----:B------:R-:W-:-:S02]  /*ef60*/  HADD2.F32 R55, -RZ, R10.H0_H0 ;  /* 0x2000000aff377230 */ /* 0x000fc40000004100 */
[C---:B------:R-:W-:Y:S01]  /*ef70*/  FMUL R148, R154.reuse, R148 ;  /* 0x000000949a947220 */ /* 0x040fe20000400000 */
[----:B------:R-:W-:Y:S02]  /*ef80*/  HADD2.F32 R48, -RZ, R9.H0_H0 ;  /* 0x20000009ff307230 */ /* 0x000fe40000004100 */
[----:B------:R-:W-:Y:S01]  /*ef90*/  FMUL R146, R154, R146 ;  /* 0x000000929a927220 */ /* 0x000fe20000400000 */
[----:B------:R-:W-:Y:S01]  /*efa0*/  FFMA.RM R49, R37, R70, 12582913 ;  /* 0x4b40000125317423 */ /* 0x000fe20000004046 */
[----:B------:R-:W-:Y:S01]  /*efb0*/  FFMA.SAT R52, -R31, R68, 0.5 ;  /* 0x3f0000001f347423 */ /* 0x000fe20000002144 */
[----:B------:R3:W4:Y:S01]  /*efc0*/  MUFU.EX2 R42, R33 ;  /* 0x00000021002a7308 */ /* 0x0007220000000800 */
[----:B-1----:R-:W-:Y:S01]  /*efd0*/  FADD R35, R51, -12583039 ;  /* 0xcb40007f33237421 */ /* 0x002fe20000000000 */
[----:B------:R-:W-:Y:S01]  /*efe0*/  FFMA R44, -R25, 1.925963033500011079e-08, R44 ;  /* 0x32a57060192c7823 */ /* 0x000fe2000000012c */
[----:B------:R-:W-:Y:S01]  /*eff0*/  FFMA.RM R54, R52, R70, 12582913 ;  /* 0x4b40000134367423 */ /* 0x000fe20000004046 */
[----:B------:R-:W-:-:S02]  /*f000*/  HADD2.F32 R56, -RZ, R10.H1_H1 ;  /* 0x3000000aff387230 */ /* 0x000fc40000004100 */
[----:B------:R-:W-:Y:S01]  /*f010*/  FFMA R53, -R30, 1.4426950216293334961, -R35 ;  /* 0x3fb8aa3b1e357823 */ /* 0x000fe20000000923 */
[----:B------:R-:W-:Y:S01]  /*f020*/  FFMA R35, R153, R55, R148 ;  /* 0x0000003799237223 */ /* 0x000fe20000000094 */
[-C--:B------:R-:W-:Y:S01]  /*f030*/  FFMA.SAT R55, -R32, R68.reuse, 0.5 ;  /* 0x3f00000020377423 */ /* 0x080fe20000002144 */
[----:B------:R-:W-:Y:S01]  /*f040*/  FMUL R36, R154, R149 ;  /* 0x000000959a247220 */ /* 0x000fe20000400000 */
[----:B---3--:R-:W-:Y:S01]  /*f050*/  FADD R33, R47, -12583039 ;  /* 0xcb40007f2f217421 */ /* 0x008fe20000000000 */
[----:B------:R-:W-:Y:S01]  /*f060*/  FFMA.SAT R61, -R34, R68, 0.5 ;  /* 0x3f000000223d7423 */ /* 0x000fe20000002144 */
[----:B------:R-:W-:Y:S01]  /*f070*/  FFMA.RM R57, R55, R70, 12582913 ;  /* 0x4b40000137397423 */ /* 0x000fe20000004046 */
[----:B------:R-:W-:Y:S01]  /*f080*/  FADD R52, R54, -12583039 ;  /* 0xcb40007f36347421 */ /* 0x000fe20000000000 */
[----:B------:R-:W-:Y:S01]  /*f090*/  FFMA R37, -R28, 1.4426950216293334961, -R33 ;  /* 0x3fb8aa3b1c257823 */ /* 0x000fe20000000921 */
[----:B------:R-:W-:Y:S01]  /*f0a0*/  FFMA R33, R153, R48, R146 ;  /* 0x0000003099217223 */ /* 0x000fe20000000092 */
[----:B------:R-:W-:Y:S01]  /*f0b0*/  FADD R48, R49, -12583039 ;  /* 0xcb40007f31307421 */ /* 0x000fe20000000000 */
[----:B------:R-:W-:-:S02]  /*f0c0*/  HADD2.F32 R58, -RZ, R11.H0_H0 ;  /* 0x2000000bff3a7230 */ /* 0x000fc40000004100 */
[----:B------:R-:W-:Y:S01]  /*f0d0*/  FFMA R37, -R28, 1.925963033500011079e-08, R37 ;  /* 0x32a570601c257823 */ /* 0x000fe20000000125 */
[C---:B------:R-:W-:Y:S01]  /*f0e0*/  FMUL R150, R154.reuse, R150 ;  /* 0x000000969a967220 */ /* 0x040fe20000400000 */
[----:B------:R-:W-:Y:S01]  /*f0f0*/  FFMA R50, -R29, 1.4426950216293334961, -R48 ;  /* 0x3fb8aa3b1d327823 */ /* 0x000fe20000000930 */
[----:B------:R-:W-:Y:S01]  /*f100*/  HADD2.F32 R62, -RZ, R11.H1_H1 ;  /* 0x3000000bff3e7230 */ /* 0x000fe20000004100 */
[----:B------:R1:W-:Y:S01]  /*f110*/  MUFU.EX2 R48, R37 ;  /* 0x0000002500307308 */ /* 0x0003e20000000800 */
[----:B------:R-:W-:Y:S01]  /*f120*/  FMUL R38, R154, R151 ;  /* 0x000000979a267220 */ /* 0x000fe20000400000 */
[----:B------:R-:W-:Y:S01]  /*f130*/  FFMA R53, -R30, 1.925963033500011079e-08, R53 ;  /* 0x32a570601e357823 */ /* 0x000fe20000000135 */
[----:B------:R-:W-:Y:S01]  /*f140*/  FFMA R36, R153, R56, R36 ;  /* 0x0000003899247223 */ /* 0x000fe20000000024 */
[----:B------:R-:W-:Y:S01]  /*f150*/  FFMA.RM R61, R61, R70, 12582913 ;  /* 0x4b4000013d3d7423 */ /* 0x000fe20000004046 */
[----:B------:R-:W-:Y:S01]  /*f160*/  FFMA R56, -R31, 1.4426950216293334961, -R52 ;  /* 0x3fb8aa3b1f387823 */ /* 0x000fe20000000934 */
[-C--:B------:R-:W-:Y:S01]  /*f170*/  FFMA.SAT R63, -R35, R68.reuse, 0.5 ;  /* 0x3f000000233f7423 */ /* 0x080fe20000002144 */
[----:B------:R-:W-:Y:S01]  /*f180*/  FFMA.SAT R55, -R33, R68, 0.5 ;  /* 0x3f00000021377423 */ /* 0x000fe20000002144 */
[----:B------:R-:W3:Y:S01]  /*f190*/  MUFU.EX2 R44, R44 ;  /* 0x0000002c002c7308 */ /* 0x000ee20000000800 */
[----:B-1----:R-:W-:Y:S01]  /*f1a0*/  FADD R37, R57, -12583039 ;  /* 0xcb40007f39257421 */ /* 0x002fe20000000000 */
[----:B------:R-:W-:Y:S01]  /*f1b0*/  FFMA R38, R153, R62, R38 ;  /* 0x0000003e99267223 */ /* 0x000fe20000000026 */
[----:B------:R-:W-:Y:S01]  /*f1c0*/  FFMA R56, -R31, 1.925963033500011079e-08, R56 ;  /* 0x32a570601f387823 */ /* 0x000fe20000000138 */
[----:B------:R-:W-:Y:S01]  /*f1d0*/  FFMA.SAT R65, -R36, R68, 0.5 ;  /* 0x3f00000024417423 */ /* 0x000fe20000002144 */
[----:B------:R-:W-:Y:S01]  /*f1e0*/  FFMA R59, -R32, 1.4426950216293334961, -R37 ;  /* 0x3fb8aa3b203b7823 */ /* 0x000fe20000000925 */
[----:B------:R-:W-:Y:S01]  /*f1f0*/  FFMA R37, R153, R58, R150 ;  /* 0x0000003a99257223 */ /* 0x000fe20000000096 */
[-C--:B------:R-:W-:Y:S01]  /*f200*/  FFMA.RM R64, R63, R70.reuse, 12582913 ;  /* 0x4b4000013f407423 */ /* 0x080fe20000004046 */
[----:B------:R1:W5:Y:S01]  /*f210*/  MUFU.EX2 R52, R53 ;  /* 0x0000003500347308 */ /* 0x0003620000000800 */
[----:B------:R-:W-:Y:S01]  /*f220*/  FFMA.RM R60, R55, R70, 12582913 ;  /* 0x4b400001373c7423 */ /* 0x000fe20000004046 */
[-C--:B------:R-:W-:Y:S01]  /*f230*/  FFMA.SAT R66, -R37, R68.reuse, 0.5 ;  /* 0x3f00000025427423 */ /* 0x080fe20000002144 */
[----:B------:R-:W-:Y:S01]  /*f240*/  FFMA.SAT R68, -R38, R68, 0.5 ;  /* 0x3f00000026447423 */ /* 0x000fe20000002144 */
[----:B------:R-:W-:Y:S01]  /*f250*/  SHF.L.U32 R0, R0, 0x17, RZ ;  /* 0x0000001700007819 */ /* 0x000fe200000006ff */
[-C--:B------:R-:W-:Y:S01]  /*f260*/  FFMA.RM R65, R65, R70.reuse, 12582913 ;  /* 0x4b40000141417423 */ /* 0x080fe20000004046 */
[----:B------:R-:W-:Y:S01]  /*f270*/  SHF.L.U32 R39, R39, 0x17, RZ ;  /* 0x0000001727277819 */ /* 0x000fe200000006ff */
[-C--:B------:R-:W-:Y:S01]  /*f280*/  FFMA.RM R67, R66, R70.reuse, 12582913 ;  /* 0x4b40000142437423 */ /* 0x080fe20000004046 */
[----:B------:R3:W5:Y:S01]  /*f290*/  MUFU.EX2 R55, R56 ;  /* 0x0000003800377308 */ /* 0x0007620000000800 */
[----:B-1----:R-:W-:Y:S01]  /*f2a0*/  FADD R53, R61, -12583039 ;  /* 0xcb40007f3d357421 */ /* 0x002fe20000000000 */
[----:B------:R-:W-:Y:S01]  /*f2b0*/  FFMA.RM R68, R68, R70, 12582913 ;  /* 0x4b40000144447423 */ /* 0x000fe20000004046 */
[----:B------:R-:W-:Y:S01]  /*f2c0*/  SHF.L.U32 R41, R41, 0x17, RZ ;  /* 0x0000001729297819 */ /* 0x000fe200000006ff */
[----:B------:R-:W-:Y:S01]  /*f2d0*/  FADD R58, R60, -12583039 ;  /* 0xcb40007f3c3a7421 */ /* 0x000fe20000000000 */
[----:B------:R-:W-:Y:S01]  /*f2e0*/  FFMA R63, -R34, 1.4426950216293334961, -R53 ;  /* 0x3fb8aa3b223f7823 */ /* 0x000fe20000000935 */
[----:B------:R-:W-:Y:S01]  /*f2f0*/  SHF.L.U32 R43, R43, 0x17, RZ ;  /* 0x000000172b2b7819 */ /* 0x000fe200000006ff */
[----:B--2---:R-:W-:Y:S01]  /*f300*/  FFMA R69, R0, R3, 1 ;  /* 0x3f80000000457423 */ /* 0x004fe20000000003 */
[----:B----4-:R-:W-:Y:S01]  /*f310*/  FFMA R42, R39, R42, 1 ;  /* 0x3f800000272a7423 */ /* 0x010fe2000000002a */
[----:B---3--:R-:W-:Y:S01]  /*f320*/  FADD R56, R64, -12583039 ;  /* 0xcb40007f40387421 */ /* 0x008fe20000000000 */
[----:B------:R-:W-:Y:S01]  /*f330*/  FFMA R63, -R34, 1.925963033500011079e-08, R63 ;  /* 0x32a57060223f7823 */ /* 0x000fe2000000013f */
[----:B------:R-:W-:Y:S01]  /*f340*/  FADD R0, R67, -12583039 ;  /* 0xcb40007f43007421 */ /* 0x000fe20000000000 */
[----:B------:R-:W-:Y:S01]  /*f350*/  FADD R39, R68, -12583039 ;  /* 0xcb40007f44277421 */ /* 0x000fe20000000000 */
[----:B------:R-:W-:Y:S01]  /*f360*/  FFMA R66, -R35, 1.4426950216293334961, -R56 ;  /* 0x3fb8aa3b23427823 */ /* 0x000fe20000000938 */
[----:B------:R-:W-:Y:S01]  /*f370*/  FFMA R59, -R32, 1.925963033500011079e-08, R59 ;  /* 0x32a57060203b7823 */ /* 0x000fe2000000013b */
[----:B------:R1:W-:Y:S01]  /*f380*/  MUFU.EX2 R56, R63 ;  /* 0x0000003f00387308 */ /* 0x0003e20000000800 */
[----:B------:R-:W-:Y:S01]  /*f390*/  FADD R3, R65, -12583039 ;  /* 0xcb40007f41037421 */ /* 0x000fe20000000000 */
[----:B------:R-:W-:Y:S01]  /*f3a0*/  FFMA R62, -R33, 1.4426950216293334961, -R58 ;  /* 0x3fb8aa3b213e7823 */ /* 0x000fe2000000093a */
[C---:B------:R-:W-:Y:S01]  /*f3b0*/  FFMA R39, -R38.reuse, 1.4426950216293334961, -R39 ;  /* 0x3fb8aa3b26277823 */ /* 0x040fe20000000927 */
[----:B------:R-:W-:Y:S01]  /*f3c0*/  FFMA R46, -R27, 1.925963033500011079e-08, R46 ;  /* 0x32a570601b2e7823 */ /* 0x000fe2000000012e */
[----:B------:R-:W-:Y:S01]  /*f3d0*/  FFMA R50, -R29, 1.925963033500011079e-08, R50 ;  /* 0x32a570601d327823 */ /* 0x000fe20000000132 */
[----:B------:R-:W-:Y:S01]  /*f3e0*/  FFMA R62, -R33, 1.925963033500011079e-08, R62 ;  /* 0x32a57060213e7823 */ /* 0x000fe2000000013e */
[----:B------:R-:W-:Y:S01]  /*f3f0*/  FFMA R39, -R38, 1.925963033500011079e-08, R39 ;  /* 0x32a5706026277823 */ /* 0x000fe20000000127 */
[----:B------:R2:W3:Y:S01]  /*f400*/  MUFU.EX2 R58, R59 ;  /* 0x0000003b003a7308 */ /* 0x0004e20000000800 */
[----:B-1----:R-:W-:Y:S01]  /*f410*/  FFMA R63, R41, R44, 1 ;  /* 0x3f800000293f7423 */ /* 0x002fe2000000002c */
[----:B------:R-:W-:Y:S01]  /*f420*/  FFMA R44, R43, R40, 1 ;  /* 0x3f8000002b2c7423 */ /* 0x000fe20000000028 */
[----:B------:R-:W-:Y:S01]  /*f430*/  FFMA R40, -R37, 1.4426950216293334961, -R0 ;  /* 0x3fb8aa3b25287823 */ /* 0x000fe20000000900 */
[----:B------:R-:W-:Y:S01]  /*f440*/  IADD3 R41, R69, 0x1800000, RZ ;  /* 0x0180000045297810 */ /* 0x000fe20007ffe0ff */
[----:B------:R-:W-:Y:S01]  /*f450*/  FFMA R66, -R35, 1.925963033500011079e-08, R66 ;  /* 0x32a5706023427823 */ /* 0x000fe20000000142 */
[----:B------:R-:W-:Y:S01]  /*f460*/  SHF.L.U32 R51, R51, 0x17, RZ ;  /* 0x0000001733337819 */ /* 0x000fe200000006ff */
[----:B------:R-:W-:Y:S01]  /*f470*/  FFMA R40, -R37, 1.925963033500011079e-08, R40 ;  /* 0x32a5706025287823 */ /* 0x000fe20000000128 */
[----:B------:R-:W-:Y:S01]  /*f480*/  LOP3.LUT R41, R41, 0x7f800000, RZ, 0xc0, !PT ;  /* 0x7f80000029297812 */ /* 0x000fe200078ec0ff */
[----:B--2---:R-:W-:Y:S01]  /*f490*/  FFMA R59, -R36, 1.4426950216293334961, -R3 ;  /* 0x3fb8aa3b243b7823 */ /* 0x004fe20000000903 */
[----:B------:R-:W1:Y:S01]  /*f4a0*/  MUFU.EX2 R46, R46 ;  /* 0x0000002e002e7308 */ /* 0x000e620000000800 */
[----:B------:R-:W-:Y:S01]  /*f4b0*/  SHF.L.U32 R54, R54, 0x17, RZ ;  /* 0x0000001736367819 */ /* 0x000fe200000006ff */
[----:B------:R-:W-:Y:S01]  /*f4c0*/  BSSY B1, `(.L_x_403) ;  /* 0x0000029000017945 */ /* 0x000fe20003800000 */
[----:B------:R-:W-:Y:S01]  /*f4d0*/  FFMA R59, -R36, 1.925963033500011079e-08, R59 ;  /* 0x32a57060243b7823 */ /* 0x000fe2000000013b */
[----:B------:R-:W-:Y:S01]  /*f4e0*/  ISETP.GT.U32.AND P2, PT, R41, 0x1ffffff, PT ;  /* 0x01ffffff2900780c */ /* 0x000fe20003f44070 */
[----:B-----5:R-:W-:Y:S01]  /*f4f0*/  FFMA R52, R51, R52, 1 ;  /* 0x3f80000033347423 */ /* 0x020fe20000000034 */
[----:B------:R-:W-:Y:S01]  /*f500*/  SHF.L.U32 R57, R57, 0x17, RZ ;  /* 0x0000001739397819 */ /* 0x000fe200000006ff */
[----:B------:R-:W-:Y:S01]  /*f510*/  FFMA R55, R54, R55, 1 ;  /* 0x3f80000036377423 */ /* 0x000fe20000000037 */
[----:B------:R-:W2:Y:S01]  /*f520*/  MUFU.EX2 R50, R50 ;  /* 0x0000003200327308 */ /* 0x000ea20000000800 */
[----:B------:R-:W-:-:S02]  /*f530*/  SHF.L.U32 R45, R45, 0x17, RZ ;  /* 0x000000172d2d7819 */ /* 0x000fc400000006ff */
[----:B------:R-:W-:Y:S01]  /*f540*/  SHF.L.U32 R47, R47, 0x17, RZ ;  /* 0x000000172f2f7819 */ /* 0x000fe200000006ff */
[----:B---3--:R-:W-:Y:S01]  /*f550*/  FFMA R58, R57, R58, 1 ;  /* 0x3f800000393a7423 */ /* 0x008fe2000000003a */
[----:B------:R-:W-:Y:S02]  /*f560*/  SHF.L.U32 R49, R49, 0x17, RZ ;  /* 0x0000001731317819 */ /* 0x000fe400000006ff */
[----:B------:R-:W-:Y:S01]  /*f570*/  SHF.L.U32 R60, R60, 0x17, RZ ;  /* 0x000000173c3c7819 */ /* 0x000fe200000006ff */
[----:B------:R-:W3:Y:S01]  /*f580*/  MUFU.EX2 R53, R62 ;  /* 0x0000003e00357308 */ /* 0x000ee20000000800 */
        /* <DEDUP_REMOVED lines=9> */
[----:B--2---:R-:W-:-:S06]  /*f620*/  FFMA R49, R49, R50, 1 ;  /* 0x3f80000031317423 */ /* 0x004fcc0000000032 */
[----:B------:R-:W2:Y:S01]  /*f630*/  MUFU.EX2 R0, R59 ;  /* 0x0000003b00007308 */ /* 0x000ea20000000800 */
[----:B---3--:R-:W-:-:S07]  /*f640*/  FFMA R53, R60, R53, 1 ;  /* 0x3f8000003c357423 */ /* 0x008fce0000000035 */
[----:B------:R-:W3:Y:S01]  /*f650*/  MUFU.EX2 R40, R40 ;  /* 0x0000002800287308 */ /* 0x000ee20000000800 */
[----:B-1----:R-:W-:-:S07]  /*f660*/  FFMA R51, R64, R3, 1 ;  /* 0x3f80000040337423 */ /* 0x002fce0000000003 */
[----:B------:R-:W1:Y:S01]  /*f670*/  MUFU.EX2 R39, R39 ;  /* 0x0000002700277308 */ /* 0x000e620000000800 */
[----:B--2---:R-:W-:Y:S01]  /*f680*/  FFMA R54, R65, R0, 1 ;  /* 0x3f80000041367423 */ /* 0x004fe20000000000 */
[----:B---3--:R-:W-:Y:S01]  /*f690*/  FFMA R67, R67, R40, 1 ;  /* 0x3f80000043437423 */ /* 0x008fe20000000028 */
[----:B-1----:R-:W-:Y:S01]  /*f6a0*/  FFMA R57, R68, R39, 1 ;  /* 0x3f80000044397423 */ /* 0x002fe20000000027 */
[----:B------:R-:W-:Y:S06]  /*f6b0*/  @P2 BRA `(.L_x_404) ;  /* 0x0000000000142947 */ /* 0x000fec0003800000 */
[----:B------:R-:W-:Y:S02]  /*f6c0*/  MOV R0, R69 ;  /* 0x0000004500007202 */ /* 0x000fe40000000f00 */
[----:B------:R-:W-:-:S07]  /*f6d0*/  MOV R90, 0xf6f0 ;  /* 0x0000f6f0005a7802 */ /* 0x000fce0000000f00 */
[----:B------:R-:W-:Y:S05]  /*f6e0*/  CALL.REL.NOINC `($__internal_0_$__cuda_sm20_rcp_rn_f32_slowpath) ;  /* 0x0000007000d07944 */ /* 0x000fea0003c00000 */
[----:B------:R-:W-:Y:S01]  /*f6f0*/  MOV R40, R0 ;  /* 0x0000000000287202 */ /* 0x000fe20000000f00 */
[----:B------:R-:W-:Y:S06]  /*f700*/  BRA `(.L_x_405) ;  /* 0x0000000000107947 */ /* 0x000fec0003800000 */
.L_x_404:
[----:B------:R-:W1:Y:S02]  /*f710*/  MUFU.RCP R40, R69 ;  /* 0x0000004500287308 */ /* 0x000e640000001000 */
[----:B-1----:R-:W-:-:S04]  /*f720*/  FFMA R0, R69, R40, -1 ;  /* 0xbf80000045007423 */ /* 0x002fc80000000028 */
[----:B------:R-:W-:-:S04]  /*f730*/  FADD.FTZ R3, -R0, -RZ ;  /* 0x800000ff00037221 */ /* 0x000fc80000010100 */
[----:B------:R-:W-:-:S07]  /*f740*/  FFMA R40, R40, R3, R40 ;  /* 0x0000000328287223 */ /* 0x000fce0000000028 */
.L_x_405:
[----:B------:R-:W-:Y:S05]  /*f750*/  BSYNC B1 ;  /* 0x0000000000017941 */ /* 0x000fea0003800000 */
.L_x_403:
        /* <DEDUP_REMOVED lines=10> */
.L_x_407:
[----:B------:R-:W1:Y:S02]  /*f800*/  MUFU.RCP R39, R42 ;  /* 0x0000002a00277308 */ /* 0x000e640000001000 */
[----:B-1----:R-:W-:-:S04]  /*f810*/  FFMA R0, R42, R39, -1 ;  /* 0xbf8000002a007423 */ /* 0x002fc80000000027 */
[----:B------:R-:W-:-:S04]  /*f820*/  FADD.FTZ R0, -R0, -RZ ;  /* 0x800000ff00007221 */ /* 0x000fc80000010100 */
[----:B------:R-:W-:-:S07]  /*f830*/  FFMA R39, R39, R0, R39 ;  /* 0x0000000027277223 */ /* 0x000fce0000000027 */
.L_x_408:
[----:B------:R-:W-:Y:S05]  /*f840*/  BSYNC B1 ;  /* 0x0000000000017941 */ /* 0x000fea0003800000 */
.L_x_406:
        /* <DEDUP_REMOVED lines=10> */
.L_x_410:
[----:B------:R-:W1:Y:S02]  /*f8f0*/  MUFU.RCP R42, R63 ;  /* 0x0000003f002a7308 */ /* 0x000e640000001000 */
[----:B-1----:R-:W-:-:S04]  /*f900*/  FFMA R0, R63, R42, -1 ;  /* 0xbf8000003f007423 */ /* 0x002fc8000000002a */
[----:B------:R-:W-:-:S04]  /*f910*/  FADD.FTZ R3, -R0, -RZ ;  /* 0x800000ff00037221 */ /* 0x000fc80000010100 */
[----:B------:R-:W-:-:S07]  /*f920*/  FFMA R42, R42, R3, R42 ;  /* 0x000000032a2a7223 */ /* 0x000fce000000002a */
.L_x_411:
[----:B------:R-:W-:Y:S05]  /*f930*/  BSYNC B1 ;  /* 0x0000000000017941 */ /* 0x000fea0003800000 */
.L_x_409:
        /* <DEDUP_REMOVED lines=10> */
.L_x_413:
[----:B------:R-:W1:Y:S02]  /*f9e0*/  MUFU.RCP R41, R44 ;  /* 0x0000002c00297308 */ /* 0x000e640000001000 */
[----:B-1----:R-:W-:-:S04]  /*f9f0*/  FFMA R0, R44, R41, -1 ;  /* 0xbf8000002c007423 */ /* 0x002fc80000000029 */
[----:B------:R-:W-:-:S04]  /*fa00*/  FADD.FTZ R0, -R0, -RZ ;  /* 0x800000ff00007221 */ /* 0x000fc80000010100 */
[----:B------:R-:W-:-:S07]  /*fa10*/  FFMA R41, R41, R0, R41 ;  /* 0x0000000029297223 */ /* 0x000fce0000000029 */
.L_x_414:
[----:B------:R-:W-:Y:S05]  /*fa20*/  BSYNC B1 ;  /* 0x0000000000017941 */ /* 0x000fea0003800000 */
.L_x_412:
        /* <DEDUP_REMOVED lines=10> */
.L_x_416:
[----:B------:R-:W1:Y:S02]  /*fad0*/  MUFU.RCP R44, R45 ;  /* 0x0000002d002c7308 */ /* 0x000e640000001000 */
[----:B-1----:R-:W-:-:S04]  /*fae0*/  FFMA R0, R45, R44, -1 ;  /* 0xbf8000002d007423 */ /* 0x002fc8000000002c */
[----:B------:R-:W-:-:S04]  /*faf0*/  FADD.FTZ R3, -R0, -RZ ;  /* 0x800000ff00037221 */ /* 0x000fc80000010100 */
[----:B------:R-:W-:-:S07]  /*fb00*/  FFMA R44, R44, R3, R44 ;  /* 0x000000032c2c7223 */ /* 0x000fce000000002c */
.L_x_417:
[----:B------:R-:W-:Y:S05]  /*fb10*/  BSYNC B1 ;  /* 0x0000000000017941 */ /* 0x000fea0003800000 */
.L_x_415:
        /* <DEDUP_REMOVED lines=10> */
.L_x_419:
[----:B------:R-:W1:Y:S02]  /*fbc0*/  MUFU.RCP R43, R48 ;  /* 0x00000030002b7308 */ /* 0x000e640000001000 */
[----:B-1----:R-:W-:-:S04]  /*fbd0*/  FFMA R0, R48, R43, -1 ;  /* 0xbf80000030007423 */ /* 0x002fc8000000002b */
[----:B------:R-:W-:-:S04]  /*fbe0*/  FADD.FTZ R0, -R0, -RZ ;  /* 0x800000ff00007221 */ /* 0x000fc80000010100 */
[----:B------:R-:W-:-:S07]  /*fbf0*/  FFMA R43, R43, R0, R43 ;  /* 0x000000002b2b7223 */ /* 0x000fce000000002b */
.L_x_420:
[----:B------:R-:W-:Y:S05]  /*fc00*/  BSYNC B1 ;  /* 0x0000000000017941 */ /* 0x000fea0003800000 */
.L_x_418:
        /* <DEDUP_REMOVED lines=10> */
.L_x_422:
[----:B------:R-:W1:Y:S02]  /*fcb0*/  MUFU.RCP R46, R49 ;  /* 0x00000031002e7308 */ /* 0x000e640000001000 */
[----:B-1----:R-:W-:-:S04]  /*fcc0*/  FFMA R0, R49, R46, -1 ;  /* 0xbf80000031007423 */ /* 0x002fc8000000002e */
[----:B------:R-:W-:-:S04]  /*fcd0*/  FADD.FTZ R3, -R0, -RZ ;  /* 0x800000ff00037221 */ /* 0x000fc80000010100 */
[----:B------:R-:W-:-:S07]  /*fce0*/  FFMA R46, R46, R3, R46 ;  /* 0x000000032e2e7223 */ /* 0x000fce000000002e */
.L_x_423:
[----:B------:R-:W-:Y:S05]  /*fcf0*/  BSYNC B1 ;  /* 0x0000000000017941 */ /* 0x000fea0003800000 */
.L_x_421:
        /* <DEDUP_REMOVED lines=10> */
.L_x_425:
[----:B------:R-:W1:Y:S02]  /*fda0*/  MUFU.RCP R45, R52 ;  /* 0x00000034002d7308 */ /* 0x000e640000001000 */
[----:B-1----:R-:W-:-:S04]  /*fdb0*/  FFMA R0, R52, R45, -1 ;  /* 0xbf80000034007423 */ /* 0x002fc8000000002d */
[----:B------:R-:W-:-:S04]  /*fdc0*/  FADD.FTZ R0, -R0, -RZ ;  /* 0x800000ff00007221 */ /* 0x000fc80000010100 */
[----:B------:R-:W-:-:S07]  /*fdd0*/  FFMA R45, R45, R0, R45 ;  /* 0x000000002d2d7223 */ /* 0x000fce000000002d */
.L_x_426:
[----:B------:R-:W-:Y:S05]  /*fde0*/  BSYNC B1 ;  /* 0x0000000000017941 */ /* 0x000fea0003800000 */
.L_x_424:
        /* <DEDUP_REMOVED lines=10> */
.L_x_428:
[----:B------:R-:W1:Y:S02]  /*fe90*/  MUFU.RCP R48, R55 ;  /* 0x0000003700307308 */ /* 0x000e640000001000 */
[----:B-1----:R-:W-:-:S04]  /*fea0*/  FFMA R0, R55, R48, -1 ;  /* 0xbf80000037007423 */ /* 0x002fc80000000030 */
[----:B------:R-:W-:-:S04]  /*feb0*/  FADD.FTZ R3, -R0, -RZ ;  /* 0x800000ff00037221 */ /* 0x000fc80000010100 */
[----:B------:R-:W-:-:S07]  /*fec0*/  FFMA R48, R48, R3, R48 ;  /* 0x0000000330307223 */ /* 0x000fce0000000030 */
.L_x_429:
[----:B------:R-:W-:Y:S05]  /*fed0*/  BSYNC B1 ;  /* 0x0000000000017941 */ /* 0x000fea0003800000 */
.L_x_427:
        /* <DEDUP_REMOVED lines=10> */
.L_x_431:
[----:B------:R-:W1:Y:S02]  /*ff80*/  MUFU.RCP R47, R58 ;  /* 0x0000003a002f7308 */ /* 0x000e640000001000 */
[----:B-1----:R-:W-:-:S04]  /*ff90*/  FFMA R0, R58, R47, -1 ;  /* 0xbf8000003a007423 */ /* 0x002fc8000000002f */
[----:B------:R-:W-:-:S04]  /*ffa0*/  FADD.FTZ R0, -R0, -RZ ;  /* 0x800000ff00007221 */ /* 0x000fc80000010100 */
[----:B------:R-:W-:-:S07]  /*ffb0*/  FFMA R47, R47, R0, R47 ;  /* 0x000000002f2f7223 */ /* 0x000fce000000002f */
.L_x_432:
[----:B------:R-:W-:Y:S05]  /*ffc0*/  BSYNC B1 ;  /* 0x0000000000017941 */ /* 0x000fea0003800000 */
.L_x_430:
        /* <DEDUP_REMOVED lines=10> */
.L_x_434:
[----:B------:R-:W1:Y:S02]  /*10070*/  MUFU.RCP R50, R53 ;  /* 0x0000003500327308 */ /* 0x000e640000001000 */
[----:B-1----:R-:W-:-:S04]  /*10080*/  FFMA R0, R53, R50, -1 ;  /* 0xbf80000035007423 */ /* 0x002fc80000000032 */
[----:B------:R-:W-:-:S04]  /*10090*/  FADD.FTZ R3, -R0, -RZ ;  /* 0x800000ff00037221 */ /* 0x000fc80000010100 */
[----:B------:R-:W-:-:S07]  /*100a0*/  FFMA R50, R50, R3, R50 ;  /* 0x0000000332327223 */ /* 0x000fce0000000032 */
.L_x_435:
[----:B------:R-:W-:Y:S05]  /*100b0*/  BSYNC B1 ;  /* 0x0000000000017941 */ /* 0x000fea0003800000 */
.L_x_433:
        /* <DEDUP_REMOVED lines=10> */
.L_x_437:
[----:B------:R-:W1:Y:S02]  /*10160*/  MUFU.RCP R49, R56 ;  /* 0x0000003800317308 */ /* 0x000e640000001000 */
[----:B-1----:R-:W-:-:S04]  /*10170*/  FFMA R0, R56, R49, -1 ;  /* 0xbf80000038007423 */ /* 0x002fc80000000031 */
[----:B------:R-:W-:-:S04]  /*10180*/  FADD.FTZ R0, -R0, -RZ ;  /* 0x800000ff00007221 */ /* 0x000fc80000010100 */
[----:B------:R-:W-:-:S07]  /*10190*/  FFMA R49, R49, R0, R49 ;  /* 0x0000000031317223 */ /* 0x000fce0000000031 */
.L_x_438:
[----:B------:R-:W-:Y:S05]  /*101a0*/  BSYNC B1 ;  /* 0x0000000000017941 */ /* 0x000fea0003800000 */
.L_x_436:
        /* <DEDUP_REMOVED lines=10> */
.L_x_440:
[----:B------:R-:W1:Y:S02]  /*10250*/  MUFU.RCP R52, R51 ;  /* 0x0000003300347308 */ /* 0x000e640000001000 */
[----:B-1----:R-:W-:-:S04]  /*10260*/  FFMA R0, R51, R52, -1 ;  /* 0xbf80000033007423 */ /* 0x002fc80000000034 */
[----:B------:R-:W-:-:S04]  /*10270*/  FADD.FTZ R3, -R0, -RZ ;  /* 0x800000ff00037221 */ /* 0x000fc80000010100 */
[----:B------:R-:W-:-:S07]  /*10280*/  FFMA R52, R52, R3, R52 ;  /* 0x0000000334347223 */ /* 0x000fce0000000034 */
.L_x_441:
[----:B------:R-:W-:Y:S05]  /*10290*/  BSYNC B1 ;  /* 0x0000000000017941 */ /* 0x000fea0003800000 */
.L_x_439:
        /* <DEDUP_REMOVED lines=10> */
.L_x_443:
[----:B------:R-:W1:Y:S02]  /*10340*/  MUFU.RCP R51, R54 ;  /* 0x0000003600337308 */ /* 0x000e640000001000 */
[----:B-1----:R-:W-:-:S04]  /*10350*/  FFMA R0, R54, R51, -1 ;  /* 0xbf80000036007423 */ /* 0x002fc80000000033 */
[----:B------:R-:W-:-:S04]  /*10360*/  FADD.FTZ R0, -R0, -RZ ;  /* 0x800000ff00007221 */ /* 0x000fc80000010100 */
[----:B------:R-:W-:-:S07]  /*10370*/  FFMA R51, R51, R0, R51 ;  /* 0x0000000033337223 */ /* 0x000fce0000000033 */
.L_x_444:
[----:B------:R-:W-:Y:S05]  /*10380*/  BSYNC B1 ;  /* 0x0000000000017941 */ /* 0x000fea0003800000 */
.L_x_442:
        /* <DEDUP_REMOVED lines=10> */
.L_x_446:
[----:B------:R-:W1:Y:S02]  /*10430*/  MUFU.RCP R54, R67 ;  /* 0x0000004300367308 */ /* 0x000e640000001000 */
[----:B-1----:R-:W-:-:S04]  /*10440*/  FFMA R0, R67, R54, -1 ;  /* 0xbf80000043007423 */ /* 0x002fc80000000036 */
[----:B------:R-:W-:-:S04]  /*10450*/  FADD.FTZ R3, -R0, -RZ ;  /* 0x800000ff00037221 */ /* 0x000fc80000010100 */
[----:B------:R-:W-:-:S07]  /*10460*/  FFMA R54, R54, R3, R54 ;  /* 0x0000000336367223 */ /* 0x000fce0000000036 */
.L_x_447:
[----:B------:R-:W-:Y:S05]  /*10470*/  BSYNC B1 ;  /* 0x0000000000017941 */ /* 0x000fea0003800000 */
.L_x_445:
        /* <DEDUP_REMOVED lines=9> */
.L_x_449:
[----:B------:R-:W1:Y:S02]  /*10510*/  MUFU.RCP R0, R57 ;  /* 0x0000003900007308 */ /* 0x000e640000001000 */
[----:B-1----:R-:W-:-:S04]  /*10520*/  FFMA R3, R57, R0, -1 ;  /* 0xbf80000039037423 */ /* 0x002fc80000000000 */
[----:B------:R-:W-:-:S04]  /*10530*/  FADD.FTZ R3, -R3, -RZ ;  /* 0x800000ff03037221 */ /* 0x000fc80000010100 */
[----:B------:R-:W-:-:S07]  /*10540*/  FFMA R0, R0, R3, R0 ;  /* 0x0000000300007223 */ /* 0x000fce0000000000 */
.L_x_450:
[----:B------:R-:W-:Y:S05]  /*10550*/  BSYNC B1 ;  /* 0x0000000000017941 */ /* 0x000fea0003800000 */
.L_x_448:
        /* <DEDUP_REMOVED lines=45> */
.L_x_452:
[----:B------:R-:W-:Y:S05]  /*10830*/  BSYNC B0 ;  /* 0x0000000000007941 */ /* 0x000fea0003800000 */
.L_x_451:
[----:B------:R-:W-:Y:S06]  /*10840*/  BAR.SYNC.DEFER_BLOCKING 0x1, 0x100 ;  /* 0x0044000000007b1d */ /* 0x000fec0000010000 */
[----:B------:R-:W-:Y:S04]  /*10850*/  BSSY B0, `(.L_x_453) ;  /* 0x000000a000007945 */ /* 0x000fe80003800000 */
[----:B------:R-:W-:Y:S05]  /*10860*/  @P0 BRA `(.L_x_454) ;  /* 0x0000000000200947 */ /* 0x000fea0003800000 */
[----:B------:R-:W-:-:S06]  /*10870*/  UISETP.NE.AND UP0, UPT, UR49, 0x3, UPT ;  /* 0x000000033100788c */ /* 0x000fcc000bf05270 */
[----:B------:R-:W-:-:S13]  /*10880*/  PLOP3.LUT P2, PT, PT, PT, UP0, 0x80, 0x0 ;  /* 0x000000000000781c */ /* 0x000fda0003f4f008 */
[----:B------:R-:W-:Y:S05]  /*10890*/  @!P2 BRA `(.L_x_455) ;  /* 0x000000000004a947 */ /* 0x000fea0003800000 */
[----:B------:R-:W-:Y:S01]  /*108a0*/  BPT.TRAP 0x1 ;  /* 0x000000040000795c */ /* 0x000fe20000300000 */
.L_x_455:
[----:B------:R-:W-:-:S04]  /*108b0*/  ULEA UR4, UR8, UR51, 0x3 ;  /* 0x0000003308047291 */ /* 0x000fc8000f8e183f */
[----:B------:R-:W-:-:S04]  /*108c0*/  UIADD3 UR4, UR4, 0x60, URZ ;  /* 0x0000006004047890 */ /* 0x000fc8000fffe03f */
[----:B------:R-:W-:-:S09]  /*108d0*/  UPRMT UR4, UR54, 0x654, UR4 ;  /* 0x0000065436047896 */ /* 0x000fd20008000004 */
[----:B------:R-:W-:Y:S03]  /*108e0*/  SYNCS.ARRIVE.TRANS64.RED.A1T0 RZ, [UR4], RZ ;  /* 0x000000ffffff79a7 */ /* 0x000fe60008100404 */
.L_x_454:
[----:B------:R-:W-:Y:S05]  /*108f0*/  BSYNC B0 ;  /* 0x0000000000007941 */ /* 0x000fea0003800000 */
.L_x_453:
        /* <DEDUP_REMOVED lines=9> */
.L_x_458:
[----:B------:R-:W-:Y:S01]  /*10990*/  SHF.L.U32 R19, R19, 0x1f, RZ ;  /* 0x0000001f13137819 */ /* 0x000fe200000006ff */
[----:B------:R-:W-:Y:S01]  /*109a0*/  BSSY B1, `(.L_x_459) ;  /* 0x0000006000017945 */ /* 0x000fe20003800000 */
[C---:B------:R-:W-:Y:S02]  /*109b0*/  LEA R20, R12.reuse, UR51, 0x3 ;  /* 0x000000330c147c11 */ /* 0x040fe4000f8e18ff */
[----:B------:R-:W-:Y:S02]  /*109c0*/  @!P1 LEA R12, R12, R15, 0xd ;  /* 0x0000000f0c0c9211 */ /* 0x000fe400078e68ff */
[----:B------:R-:W2:Y:S02]  /*109d0*/  SYNCS.PHASECHK.TRANS64.TRYWAIT P2, [R20+URZ+0x40], R19 ;  /* 0x00004013140075a7 */ /* 0x000ea4000804017f */
[----:B------:R-:W-:Y:S01]  /*109e0*/  @!P1 LEA R0, R155, R12, 0x1 ;  /* 0x0000000c9b009211 */ /* 0x000fe200078e08ff */
[----:B--2---:R-:W-:Y:S06]  /*109f0*/  @!P2 BRA `(.L_x_460) ;  /* 0x000000580054a947 */ /* 0x004fec0003800000 */
.L_x_621:
[----:B------:R-:W-:Y:S05]  /*10a00*/  BSYNC B1 ;  /* 0x0000000000017941 */ /* 0x000fea0003800000 */
.L_x_459:
[----:B------:R-:W-:Y:S05]  /*10a10*/  @!P1 WARPSYNC.ALL ;  /* 0x0000000000009948 */ /* 0x000fea0003800000 */
[----:B------:R3:W4:Y:S04]  /*10a20*/  @!P1 LDSM.16.M88.4 R4, [R12] ;  /* 0x000000000c04983b */ /* 0x0007280000000200 */
[----:B------:R3:W1:Y:S02]  /*10a30*/  @!P1 LDSM.16.M88.4 R8, [R0] ;  /* 0x000000000008983b */ /* 0x0006640000000200 */
.L_x_457:
[----:B------:R-:W-:Y:S05]  /*10a40*/  BSYNC B0 ;  /* 0x0000000000007941 */ /* 0x000fea0003800000 */
.L_x_456:
[--C-:B---34-:R-:W-:Y:S02]  /*10a50*/  HADD2.F32 R0, -RZ, R4.reuse.H0_H0 ;  /* 0x20000004ff007230 */ /* 0x118fe40000004100 */
[C---:B------:R-:W-:Y:S01]  /*10a60*/  FMUL R72, R154.reuse, R72 ;  /* 0x000000489a487220 */ /* 0x040fe20000400000 */
[----:B------:R-:W-:Y:S02]  /*10a70*/  HADD2.F32 R12, -RZ, R4.H1_H1 ;  /* 0x30000004ff0c7230 */ /* 0x000fe40000004100 */
[----:B------:R-:W-:Y:S01]  /*10a80*/  FMUL R73, R154, R73 ;  /* 0x000000499a497220 */ /* 0x000fe20000400000 */
[----:B------:R-:W-:Y:S01]  /*10a90*/  MOV R58, 0x3bbb989d ;  /* 0x3bbb989d003a7802 */ /* 0x000fe20000000f00 */
[----:B------:R-:W-:Y:S01]  /*10aa0*/  FFMA R4, R153, R0, R72 ;  /* 0x0000000099047223 */ /* 0x000fe20000000048 */
[--C-:B--2---:R-:W-:Y:S01]  /*10ab0*/  HADD2.F32 R20, -RZ, R5.reuse.H0_H0 ;  /* 0x20000005ff147230 */ /* 0x104fe20000004100 */
[----:B------:R-:W-:Y:S01]  /*10ac0*/  MOV R53, 0x437c0000 ;  /* 0x437c000000357802 */ /* 0x000fe20000000f00 */
[----:B------:R-:W-:-:S02]  /*10ad0*/  HADD2.F32 R26, -RZ, R5.H1_H1 ;  /* 0x30000005ff1a7230 */ /* 0x000fc40000004100 */
[----:B------:R-:W-:Y:S01]  /*10ae0*/  FFMA R5, R153, R12, R73 ;  /* 0x0000000c99057223 */ /* 0x000fe20000000049 */
[--C-:B------:R-:W-:Y:S02]  /*10af0*/  HADD2.F32 R32, -RZ, R7.reuse.H0_H0 ;  /* 0x20000007ff207230 */ /* 0x100fe40000004100 */
[-C--:B------:R-:W-:Y:S01]  /*10b00*/  FFMA.SAT R12, -R4, R58.reuse, 0.5 ;  /* 0x3f000000040c7423 */ /* 0x080fe2000000213a */
[----:B------:R-:W-:Y:S02]  /*10b10*/  HADD2.F32 R34, -RZ, R7.H1_H1 ;  /* 0x30000007ff227230 */ /* 0x000fe40000004100 */
[----:B------:R-:W-:Y:S01]  /*10b20*/  FMUL R7, R154, R75 ;  /* 0x0000004b9a077220 */ /* 0x000fe20000400000 */
[--C-:B------:R-:W-:Y:S02]  /*10b30*/  HADD2.F32 R28, -RZ, R6.reuse.H0_H0 ;  /* 0x20000006ff1c7230 */ /* 0x100fe40000004100 */
[----:B------:R-:W-:Y:S01]  /*10b40*/  FFMA.RM R27, R12, R53, 12582913 ;  /* 0x4b4000010c1b7423 */ /* 0x000fe20000004035 */
[----:B------:R-:W-:Y:S01]  /*10b50*/  FFMA.SAT R12, -R5, R58, 0.5 ;  /* 0x3f000000050c7423 */ /* 0x000fe2000000213a */
[----:B------:R-:W-:Y:S01]  /*10b60*/  FFMA R7, R153, R26, R7 ;  /* 0x0000001a99077223 */ /* 0x000fe20000000007 */
[----:B------:R-:W-:-:S02]  /*10b70*/  HADD2.F32 R30, -RZ, R6.H1_H1 ;  /* 0x30000006ff1e7230 */ /* 0x000fc40000004100 */
[----:B------:R-:W-:Y:S01]  /*10b80*/  FMUL R6, R154, R74 ;  /* 0x0000004a9a067220 */ /* 0x000fe20000400000 */
[-C--:B------:R-:W-:Y:S01]  /*10b90*/  FFMA.RM R29, R12, R53.reuse, 12582913 ;  /* 0x4b4000010c1d7423 */ /* 0x080fe20000004035 */
[----:B-1----:R-:W-:Y:S01]  /*10ba0*/  FFMA.SAT R21, -R7, R58, 0.5 ;  /* 0x3f00000007157423 */ /* 0x002fe2000000213a */
[----:B------:R-:W-:Y:S01]  /*10bb0*/  FADD R13, R27, -12583039 ;  /* 0xcb40007f1b0d7421 */ /* 0x000fe20000000000 */
[----:B------:R-:W-:Y:S01]  /*10bc0*/  FFMA R6, R153, R20, R6 ;  /* 0x0000001499067223 */ /* 0x000fe20000000006 */
[----:B------:R-:W-:Y:S01]  /*10bd0*/  FMUL R3, R154, R76 ;  /* 0x0000004c9a037220 */ /* 0x000fe20000400000 */
[----:B------:R-:W-:Y:S01]  /*10be0*/  FADD R20, R29, -12583039 ;  /* 0xcb40007f1d147421 */ /* 0x000fe20000000000 */
[----:B------:R-:W-:Y:S01]  /*10bf0*/  FFMA.RM R33, R21, R53, 12582913 ;  /* 0x4b40000115217423 */ /* 0x000fe20000004035 */
[----:B------:R-:W-:Y:S01]  /*10c00*/  FFMA R13, -R4, 1.4426950216293334961, -R13 ;  /* 0x3fb8aa3b040d7823 */ /* 0x000fe2000000090d */
[----:B------:R-:W-:Y:S01]  /*10c10*/  FMUL R0, R154, R77 ;  /* 0x0000004d9a007220 */ /* 0x000fe20000400000 */
[----:B------:R-:W-:Y:S01]  /*10c20*/  FFMA.SAT R15, -R6, R58, 0.5 ;  /* 0x3f000000060f7423 */ /* 0x000fe2000000213a */
[----:B------:R-:W-:Y:S01]  /*10c30*/  FFMA R12, R153, R28, R3 ;  /* 0x0000001c990c7223 */ /* 0x000fe20000000003 */
[----:B------:R-:W-:Y:S01]  /*10c40*/  FFMA R20, -R5, 1.4426950216293334961, -R20 ;  /* 0x3fb8aa3b05147823 */ /* 0x000fe20000000914 */
[----:B------:R-:W-:Y:S01]  /*10c50*/  FADD R26, R33, -12583039 ;  /* 0xcb40007f211a7421 */ /* 0x000fe20000000000 */
[----:B------:R-:W-:Y:S01]  /*10c60*/  FFMA R3, -R4, 1.925963033500011079e-08, R13 ;  /* 0x32a5706004037823 */ /* 0x000fe2000000010d */
[C---:B------:R-:W-:Y:S01]  /*10c70*/  FMUL R78, R154.reuse, R78 ;  /* 0x0000004e9a4e7220 */ /* 0x040fe20000400000 */
[----:B------:R-:W-:Y:S01]  /*10c80*/  FFMA R13, R153, R30, R0 ;  /* 0x0000001e990d7223 */ /* 0x000fe20000000000 */
[----:B------:R-:W-:Y:S01]  /*10c90*/  FFMA.RM R31, R15, R53, 12582913 ;  /* 0x4b4000010f1f7423 */ /* 0x000fe20000004035 */
[----:B------:R-:W-:Y:S01]  /*10ca0*/  FFMA R0, -R5, 1.925963033500011079e-08, R20 ;  /* 0x32a5706005007823 */ /* 0x000fe20000000114 */
[----:B------:R-:W-:Y:S01]  /*10cb0*/  FFMA R26, -R7, 1.4426950216293334961, -R26 ;  /* 0x3fb8aa3b071a7823 */ /* 0x000fe2000000091a */
[----:B------:R-:W-:Y:S01]  /*10cc0*/  FFMA R15, R153, R32, R78 ;  /* 0x00000020990f7223 */ /* 0x000fe2000000004e */
[----:B------:R-:W-:Y:S01]  /*10cd0*/  FADD R19, R31, -12583039 ;  /* 0xcb40007f1f137421 */ /* 0x000fe20000000000 */
[----:B------:R-:W-:Y:S01]  /*10ce0*/  FFMA.SAT R28, -R13, R58, 0.5 ;  /* 0x3f0000000d1c7423 */ /* 0x000fe2000000213a */
[----:B------:R-:W-:Y:S01]  /*10cf0*/  FMUL R36, R154, R79 ;  /* 0x0000004f9a247220 */ /* 0x000fe20000400000 */
[----:B------:R1:W-:Y:S01]  /*10d00*/  MUFU.EX2 R46, R3 ;  /* 0x00000003002e7308 */ /* 0x0003e20000000800 */
[----:B------:R-:W-:Y:S01]  /*10d10*/  FFMA R21, -R6, 1.4426950216293334961, -R19 ;  /* 0x3fb8aa3b06157823 */ /* 0x000fe20000000913 */
[----:B------:R-:W-:Y:S01]  /*10d20*/  FFMA.RM R37, R28, R53, 12582913 ;  /* 0x4b4000011c257423 */ /* 0x000fe20000004035 */
[----:B------:R-:W-:-:S02]  /*10d30*/  HADD2.F32 R20, -RZ, R8.H0_H0 ;  /* 0x20000008ff147230 */ /* 0x000fc40000004100 */
[----:B------:R-:W-:Y:S01]  /*10d40*/  FFMA R19, R153, R34, R36 ;  /* 0x0000002299137223 */ /* 0x000fe20000000024 */
[----:B------:R-:W-:Y:S01]  /*10d50*/  FMUL R80, R154, R80 ;  /* 0x000000509a507220 */ /* 0x000fe20000400000 */
[----:B------:R-:W-:Y:S01]  /*10d60*/  FFMA.SAT R25, -R12, R58, 0.5 ;  /* 0x3f0000000c197423 */ /* 0x000fe2000000213a */
[----:B------:R-:W-:Y:S01]  /*10d70*/  FADD R30, R37, -12583039 ;  /* 0xcb40007f251e7421 */ /* 0x000fe20000000000 */
[----:B------:R2:W-:Y:S01]  /*10d80*/  MUFU.EX2 R48, R0 ;  /* 0x0000000000307308 */ /* 0x0005e20000000800 */
[----:B-1----:R-:W-:Y:S01]  /*10d90*/  FFMA R3, -R7, 1.925963033500011079e-08, R26 ;  /* 0x32a5706007037823 */ /* 0x002fe2000000011a */
[----:B------:R-:W-:Y:S02]  /*10da0*/  HADD2.F32 R26, -RZ, R9.H1_H1 ;  /* 0x30000009ff1a7230 */ /* 0x000fe40000004100 */
[----:B------:R-:W-:Y:S01]  /*10db0*/  FFMA R20, R153, R20, R80 ;  /* 0x0000001499147223 */ /* 0x000fe20000000050 */
[----:B------:R-:W-:Y:S01]  /*10dc0*/  FFMA.RM R35, R25, R53, 12582913 ;  /* 0x4b40000119237423 */ /* 0x000fe20000004035 */
[----:B------:R-:W-:-:S02]  /*10dd0*/  HADD2.F32 R8, -RZ, R8.H1_H1 ;  /* 0x30000008ff087230 */ /* 0x000fc40000004100 */
[C---:B------:R-:W-:Y:S01]  /*10de0*/  FMUL R38, R154.reuse, R81 ;  /* 0x000000519a267220 */ /* 0x040fe20000400000 */
[----:B------:R-:W-:Y:S01]  /*10df0*/  FFMA R32, -R13, 1.4426950216293334961, -R30 ;  /* 0x3fb8aa3b0d207823 */ /* 0x000fe2000000091e */
[--C-:B------:R-:W-:Y:S02]  /*10e00*/  HADD2.F32 R28, -RZ, R10.reuse.H0_H0 ;  /* 0x2000000aff1c7230 */ /* 0x100fe40000004100 */
[----:B------:R-:W-:Y:S01]  /*10e10*/  FMUL R82, R154, R82 ;  /* 0x000000529a527220 */ /* 0x000fe20000400000 */
[----:B--2---:R-:W-:Y:S02]  /*10e20*/  HADD2.F32 R0, -RZ, R9.H0_H0 ;  /* 0x20000009ff007230 */ /* 0x004fe40000004100 */
[----:B------:R-:W-:Y:S01]  /*10e30*/  FFMA.SAT R9, -R15, R58, 0.5 ;  /* 0x3f0000000f097423 */ /* 0x000fe2000000213a */
[----:B------:R-:W-:Y:S02]  /*10e40*/  HADD2.F32 R30, -RZ, R10.H1_H1 ;  /* 0x3000000aff1e7230 */ /* 0x000fe40000004100 */
[----:B------:R-:W-:Y:S01]  /*10e50*/  FADD R25, R35, -12583039 ;  /* 0xcb40007f23197421 */ /* 0x000fe20000000000 */
[----:B------:R-:W-:Y:S01]  /*10e60*/  FFMA R8, R153, R8, R38 ;  /* 0x0000000899087223 */ /* 0x000fe20000000026 */
[----:B------:R-:W-:Y:S01]  /*10e70*/  FFMA.RM R39, R9, R53, 12582913 ;  /* 0x4b40000109277423 */ /* 0x000fe20000004035 */
[-C--:B------:R-:W-:Y:S01]  /*10e80*/  FFMA.SAT R9, -R19, R58.reuse, 0.5 ;  /* 0x3f00000013097423 */ /* 0x080fe2000000213a */
[----:B------:R-:W-:Y:S01]  /*10e90*/  FFMA R21, -R6, 1.925963033500011079e-08, R21 ;  /* 0x32a5706006157823 */ /* 0x000fe20000000115 */
[----:B------:R-:W-:Y:S01]  /*10ea0*/  FMUL R40, R154, R83 ;  /* 0x000000539a287220 */ /* 0x000fe20000400000 */
[----:B------:R-:W-:Y:S01]  /*10eb0*/  FADD R10, R39, -12583039 ;  /* 0xcb40007f270a7421 */ /* 0x000fe20000000000 */
[-C--:B------:R-:W-:Y:S01]  /*10ec0*/  FFMA.RM R41, R9, R53.reuse, 12582913 ;  /* 0x4b40000109297423 */ /* 0x080fe20000004035 */
[----:B------:R-:W-:Y:S01]  /*10ed0*/  FFMA.SAT R9, -R20, R58, 0.5 ;  /* 0x3f00000014097423 */ /* 0x000fe2000000213a */
[----:B------:R-:W-:Y:S01]  /*10ee0*/  FFMA R25, -R12, 1.4426950216293334961, -R25 ;  /* 0x3fb8aa3b0c197823 */ /* 0x000fe20000000919 */
[----:B------:R-:W-:Y:S01]  /*10ef0*/  FFMA R10, -R15, 1.4426950216293334961, -R10 ;  /* 0x3fb8aa3b0f0a7823 */ /* 0x000fe2000000090a */
[----:B------:R1:W2:Y:S01]  /*10f00*/  MUFU.EX2 R36, R21 ;  /* 0x0000001500247308 */ /* 0x0002a20000000800 */
[-C--:B------:R-:W-:Y:S01]  /*10f10*/  FFMA.RM R43, R9, R53.reuse, 12582913 ;  /* 0x4b400001092b7423 */ /* 0x080fe20000004035 */
[----:B------:R-:W-:Y:S01]  /*10f20*/  FFMA R9, R153, R0, R82 ;  /* 0x0000000099097223 */ /* 0x000fe20000000052 */
[----:B------:R-:W-:Y:S01]  /*10f30*/  FFMA.SAT R0, -R8, R58, 0.5 ;  /* 0x3f00000008007423 */ /* 0x000fe2000000213a */
[----:B------:R-:W-:Y:S01]  /*10f40*/  FFMA R25, -R12, 1.925963033500011079e-08, R25 ;  /* 0x32a570600c197823 */ /* 0x000fe20000000119 */
[C---:B------:R-:W-:Y:S01]  /*10f50*/  FMUL R84, R154.reuse, R84 ;  /* 0x000000549a547220 */ /* 0x040fe20000400000 */
[----:B------:R-:W-:Y:S01]  /*10f60*/  FMUL R86, R154, R86 ;  /* 0x000000569a567220 */ /* 0x000fe20000400000 */
[--C-:B------:R-:W-:Y:S01]  /*10f70*/  HADD2.F32 R34, -RZ, R11.reuse.H1_H1 ;  /* 0x3000000bff227230 */ /* 0x100fe20000004100 */
[----:B------:R3:W4:Y:S01]  /*10f80*/  MUFU.EX2 R50, R3 ;  /* 0x0000000300327308 */ /* 0x0007220000000800 */
[----:B-1----:R-:W-:Y:S01]  /*10f90*/  FFMA R21, -R15, 1.925963033500011079e-08, R10 ;  /* 0x32a570600f157823 */ /* 0x002fe2000000010a */
[----:B------:R-:W-:Y:S01]  /*10fa0*/  FFMA R10, R153, R26, R40 ;  /* 0x0000001a990a7223 */ /* 0x000fe20000000028 */
[----:B------:R-:W-:Y:S01]  /*10fb0*/  FFMA.RM R40, R0, R53, 12582913 ;  /* 0x4b40000100287423 */ /* 0x000fe20000004035 */
[----:B------:R-:W-:Y:S01]  /*10fc0*/  FFMA.SAT R0, -R9, R58, 0.5 ;  /* 0x3f00000009007423 */ /* 0x000fe2000000213a */
[C---:B------:R-:W-:Y:S01]  /*10fd0*/  FMUL R42, R154.reuse, R85 ;  /* 0x000000559a2a7220 */ /* 0x040fe20000400000 */
[----:B------:R-:W-:Y:S01]  /*10fe0*/  FMUL R44, R154, R87 ;  /* 0x000000579a2c7220 */ /* 0x000fe20000400000 */
[----:B------:R-:W-:Y:S01]  /*10ff0*/  SHF.L.U32 R27, R27, 0x17, RZ ;  /* 0x000000171b1b7819 */ /* 0x000fe200000006ff */
[----:B------:R1:W-:Y:S01]  /*11000*/  MUFU.EX2 R52, R25 ;  /* 0x0000001900347308 */ /* 0x0003e20000000800 */
[----:B---3--:R-:W-:Y:S01]  /*11010*/  FFMA R3, -R13, 1.925963033500011079e-08, R32 ;  /* 0x32a570600d037823 */ /* 0x008fe20000000120 */
[----:B------:R-:W-:-:S02]  /*11020*/  HADD2.F32 R32, -RZ, R11.H0_H0 ;  /* 0x2000000bff207230 */ /* 0x000fc40000004100 */
[C---:B------:R-:W-:Y:S01]  /*11030*/  FFMA R11, R153.reuse, R28, R84 ;  /* 0x0000001c990b7223 */ /* 0x040fe20000000054 */
[-C--:B------:R-:W-:Y:S01]  /*11040*/  FFMA.RM R28, R0, R53.reuse, 12582913 ;  /* 0x4b400001001c7423 */ /* 0x080fe20000004035 */
[----:B------:R-:W-:Y:S01]  /*11050*/  FFMA R26, R153, R34, R44 ;  /* 0x00000022991a7223 */ /* 0x000fe2000000002c */
[----:B------:R-:W-:Y:S01]  /*11060*/  SHF.L.U32 R31, R31, 0x17, RZ ;  /* 0x000000171f1f7819 */ /* 0x000fe200000006ff */
[-C--:B------:R-:W-:Y:S01]  /*11070*/  FFMA.SAT R34, -R11, R58.reuse, 0.5 ;  /* 0x3f0000000b227423 */ /* 0x080fe2000000213a */
[----:B------:R3:W-:Y:S01]  /*11080*/  MUFU.EX2 R54, R3 ;  /* 0x0000000300367308 */ /* 0x0007e20000000800 */
[----:B-1----:R-:W-:Y:S01]  /*11090*/  FADD R25, R40, -12583039 ;  /* 0xcb40007f28197421 */ /* 0x002fe20000000000 */
[----:B------:R-:W-:Y:S01]  /*110a0*/  FFMA.SAT R51, -R26, R58, 0.5 ;  /* 0x3f0000001a337423 */ /* 0x000fe2000000213a */
[-C--:B------:R-:W-:Y:S01]  /*110b0*/  FFMA.RM R34, R34, R53.reuse, 12582913 ;  /* 0x4b40000122227423 */ /* 0x080fe20000004035 */
[----:B------:R-:W-:Y:S01]  /*110c0*/  FADD R56, R41, -12583039 ;  /* 0xcb40007f29387421 */ /* 0x000fe20000000000 */
[----:B------:R-:W-:Y:S01]  /*110d0*/  FFMA R45, -R8, 1.4426950216293334961, -R25 ;  /* 0x3fb8aa3b082d7823 */ /* 0x000fe20000000919 */
[----:B------:R-:W-:Y:S01]  /*110e0*/  FFMA R25, R153, R32, R86 ;  /* 0x0000002099197223 */ /* 0x000fe20000000056 */
[-C--:B------:R-:W-:Y:S01]  /*110f0*/  FFMA.SAT R32, -R10, R58.reuse, 0.5 ;  /* 0x3f0000000a207423 */ /* 0x080fe2000000213a */
[----:B------:R1:W5:Y:S01]  /*11100*/  MUFU.EX2 R38, R21 ;  /* 0x0000001500267308 */ /* 0x0003620000000800 */
[----:B---3--:R-:W-:Y:S01]  /*11110*/  FADD R3, R43, -12583039 ;  /* 0xcb40007f2b037421 */ /* 0x008fe20000000000 */
[----:B------:R-:W-:Y:S01]  /*11120*/  FFMA.SAT R49, -R25, R58, 0.5 ;  /* 0x3f00000019317423 */ /* 0x000fe2000000213a */
[-C--:B------:R-:W-:Y:S01]  /*11130*/  FFMA.RM R32, R32, R53.reuse, 12582913 ;  /* 0x4b40000120207423 */ /* 0x080fe20000004035 */
[-C--:B------:R-:W-:Y:S01]  /*11140*/  FFMA.RM R51, R51, R53.reuse, 12582913 ;  /* 0x4b40000133337423 */ /* 0x080fe20000004035 */
[----:B------:R-:W-:Y:S01]  /*11150*/  FFMA R3, -R20, 1.4426950216293334961, -R3 ;  /* 0x3fb8aa3b14037823 */ /* 0x000fe20000000903 */
[-C--:B------:R-:W-:Y:S01]  /*11160*/  FFMA.RM R49, R49, R53.reuse, 12582913 ;  /* 0x4b40000131317423 */ /* 0x080fe20000004035 */
[----:B--2---:R-:W-:Y:S01]  /*11170*/  FFMA R36, R31, R36, 1 ;  /* 0x3f8000001f247423 */ /* 0x004fe20000000024 */
[----:B------:R-:W-:Y:S01]  /*11180*/  SHF.L.U32 R33, R33, 0x17, RZ ;  /* 0x0000001721217819 */ /* 0x000fe200000006ff */
[----:B-1----:R-:W-:Y:S01]  /*11190*/  FFMA R21, R153, R30, R42 ;  /* 0x0000001e99157223 */ /* 0x002fe2000000002a */
[----:B------:R-:W-:Y:S01]  /*111a0*/  FADD R30, R28, -12583039 ;  /* 0xcb40007f1c1e7421 */ /* 0x000fe20000000000 */
[----:B------:R-:W-:Y:S01]  /*111b0*/  FFMA R3, -R20, 1.925963033500011079e-08, R3 ;  /* 0x32a5706014037823 */ /* 0x000fe20000000103 */
[----:B------:R-:W-:Y:S01]  /*111c0*/  FADD R31, R51, -12583039 ;  /* 0xcb40007f331f7421 */ /* 0x000fe20000000000 */
[----:B------:R-:W-:Y:S01]  /*111d0*/  FFMA.SAT R42, -R21, R58, 0.5 ;  /* 0x3f000000152a7423 */ /* 0x000fe2000000213a */
[----:B------:R-:W-:Y:S01]  /*111e0*/  FFMA R30, -R9, 1.4426950216293334961, -R30 ;  /* 0x3fb8aa3b091e7823 */ /* 0x000fe2000000091e */
[----:B------:R1:W2:Y:S01]  /*111f0*/  MUFU.EX2 R0, R3 ;  /* 0x0000000300007308 */ /* 0x0002a20000000800 */
[----:B------:R-:W-:Y:S01]  /*11200*/  FFMA R58, R27, R46, 1 ;  /* 0x3f8000001b3a7423 */ /* 0x000fe2000000002e */
[----:B------:R-:W-:Y:S01]  /*11210*/  FFMA.RM R44, R42, R53, 12582913 ;  /* 0x4b4000012a2c7423 */ /* 0x000fe20000004035 */
[----:B------:R-:W-:Y:S01]  /*11220*/  FFMA R30, -R9, 1.925963033500011079e-08, R30 ;  /* 0x32a57060091e7823 */ /* 0x000fe2000000011e */
[----:B------:R-:W-:Y:S01]  /*11230*/  FADD R46, R49, -12583039 ;  /* 0xcb40007f312e7421 */ /* 0x000fe20000000000 */
[----:B------:R-:W-:Y:S01]  /*11240*/  FADD R42, R34, -12583039 ;  /* 0xcb40007f222a7421 */ /* 0x000fe20000000000 */
[----:B------:R-:W-:Y:S01]  /*11250*/  FFMA R56, -R19, 1.4426950216293334961, -R56 ;  /* 0x3fb8aa3b13387823 */ /* 0x000fe20000000938 */
[----:B------:R-:W-:Y:S01]  /*11260*/  FFMA R31, -R26, 1.4426950216293334961, -R31 ;  /* 0x3fb8aa3b1a1f7823 */ /* 0x000fe2000000091f */
[----:B------:R-:W-:Y:S01]  /*11270*/  FFMA R46, -R25, 1.4426950216293334961, -R46 ;  /* 0x3fb8aa3b192e7823 */ /* 0x000fe2000000092e */
[----:B-1----:R-:W-:Y:S01]  /*11280*/  FADD R3, R32, -12583039 ;  /* 0xcb40007f20037421 */ /* 0x002fe20000000000 */
[----:B------:R-:W-:Y:S01]  /*11290*/  FFMA R42, -R11, 1.4426950216293334961, -R42 ;  /* 0x3fb8aa3b0b2a7823 */ /* 0x000fe2000000092a */
[----:B------:R-:W-:Y:S01]  /*112a0*/  FFMA R45, -R8, 1.925963033500011079e-08, R45 ;  /* 0x32a57060082d7823 */ /* 0x000fe2000000012d */
[----:B------:R-:W-:Y:S01]  /*112b0*/  SHF.L.U32 R29, R29, 0x17, RZ ;  /* 0x000000171d1d7819 */ /* 0x000fe200000006ff */
[C---:B------:R-:W-:Y:S01]  /*112c0*/  FFMA R47, -R10.reuse, 1.4426950216293334961, -R3 ;  /* 0x3fb8aa3b0a2f7823 */ /* 0x040fe20000000903 */
[----:B----4-:R-:W-:Y:S01]  /*112d0*/  FFMA R55, R33, R50, 1 ;  /* 0x3f80000021377423 */ /* 0x010fe20000000032 */
[----:B------:R1:W-:Y:S01]  /*112e0*/  MUFU.EX2 R3, R30 ;  /* 0x0000001e00037308 */ /* 0x0003e20000000800 */
[----:B------:R-:W-:Y:S01]  /*112f0*/  FFMA R56, -R19, 1.925963033500011079e-08, R56 ;  /* 0x32a5706013387823 */ /* 0x000fe20000000138 */
[----:B------:R-:W-:Y:S01]  /*11300*/  FFMA R47, -R10, 1.925963033500011079e-08, R47 ;  /* 0x32a570600a2f7823 */ /* 0x000fe2000000012f */
[----:B------:R-:W-:Y:S01]  /*11310*/  FFMA R46, -R25, 1.925963033500011079e-08, R46 ;  /* 0x32a57060192e7823 */ /* 0x000fe2000000012e */
[----:B------:R-:W-:Y:S01]  /*11320*/  IADD3 R33, R58, 0x1800000, RZ ;  /* 0x018000003a217810 */ /* 0x000fe20007ffe0ff */
[----:B------:R-:W-:Y:S01]  /*11330*/  FFMA R42, -R11, 1.925963033500011079e-08, R42 ;  /* 0x32a570600b2a7823 */ /* 0x000fe2000000012a */
[----:B------:R-:W-:Y:S01]  /*11340*/  FFMA R31, -R26, 1.925963033500011079e-08, R31 ;  /* 0x32a570601a1f7823 */ /* 0x000fe2000000011f */
[----:B------:R-:W-:Y:S01]  /*11350*/  FFMA R53, R29, R48, 1 ;  /* 0x3f8000001d357423 */ /* 0x000fe20000000030 */
[----:B------:R-:W-:Y:S01]  /*11360*/  LOP3.LUT R33, R33, 0x7f800000, RZ, 0xc0, !PT ;  /* 0x7f80000021217812 */ /* 0x000fe200078ec0ff */
[----:B-1----:R-:W-:Y:S01]  /*11370*/  FADD R30, R44, -12583039 ;  /* 0xcb40007f2c1e7421 */ /* 0x002fe20000000000 */
[----:B------:R-:W1:Y:S01]  /*11380*/  MUFU.EX2 R45, R45 ;  /* 0x0000002d002d7308 */ /* 0x000e620000000800 */
[----:B------:R-:W-:Y:S01]  /*11390*/  SHF.L.U32 R39, R39, 0x17, RZ ;  /* 0x0000001727277819 */ /* 0x000fe200000006ff */
[----:B------:R-:W-:Y:S01]  /*113a0*/  BSSY B1, `(.L_x_461) ;  /* 0x000002b000017945 */ /* 0x000fe20003800000 */
[----:B------:R-:W-:Y:S01]  /*113b0*/  FFMA R30, -R21, 1.4426950216293334961, -R30 ;  /* 0x3fb8aa3b151e7823 */ /* 0x000fe2000000091e */
[----:B------:R-:W-:-:S02]  /*113c0*/  ISETP.GT.U32.AND P1, PT, R33, 0x1ffffff, PT ;  /* 0x01ffffff2100780c */ /* 0x000fc40003f24070 */
[----:B------:R-:W-:Y:S01]  /*113d0*/  SHF.L.U32 R43, R43, 0x17, RZ ;  /* 0x000000172b2b7819 */ /* 0x000fe200000006ff */
[----:B------:R-:W-:Y:S01]  /*113e0*/  FFMA R30, -R21, 1.925963033500011079e-08, R30 ;  /* 0x32a57060151e7823 */ /* 0x000fe2000000011e */
[----:B------:R-:W3:Y:S01]  /*113f0*/  MUFU.EX2 R47, R47 ;  /* 0x0000002f002f7308 */ /* 0x000ee20000000800 */
[----:B------:R-:W-:Y:S01]  /*11400*/  SHF.L.U32 R40, R40, 0x17, RZ ;  /* 0x0000001728287819 */ /* 0x000fe200000006ff */
[----:B-----5:R-:W-:Y:S01]  /*11410*/  FFMA R39, R39, R38, 1 ;  /* 0x3f80000027277423 */ /* 0x020fe20000000026 */
[----:B------:R-:W-:Y:S01]  /*11420*/  SHF.L.U32 R32, R32, 0x17, RZ ;  /* 0x0000001720207819 */ /* 0x000fe200000006ff */
[----:B--2---:R-:W-:Y:S01]  /*11430*/  FFMA R38, R43, R0, 1 ;  /* 0x3f8000002b267423 */ /* 0x004fe20000000000 */
[----:B------:R-:W-:Y:S02]  /*11440*/  SHF.L.U32 R35, R35, 0x17, RZ ;  /* 0x0000001723237819 */ /* 0x000fe400000006ff */
[----:B------:R-:W-:Y:S01]  /*11450*/  SHF.L.U32 R37, R37, 0x17, RZ ;  /* 0x0000001725257819 */ /* 0x000fe200000006ff */
[----:B------:R-:W-:Y:S01]  /*11460*/  MUFU.EX2 R29, R30 ;  /* 0x0000001e001d7308 */ /* 0x000fe20000000800 */
        /* <DEDUP_REMOVED lines=10> */
[----:B------:R-:W-:-:S05]  /*11510*/  SHF.L.U32 R51, R51, 0x17, RZ ;  /* 0x0000001733337819 */ /* 0x000fca00000006ff */
[----:B------:R3:W2:Y:S08]  /*11520*/  MUFU.EX2 R27, R42 ;  /* 0x0000002a001b7308 */ /* 0x0006b00000000800 */
[----:B------:R-:W4:Y:S01]  /*11530*/  MUFU.EX2 R46, R46 ;  /* 0x0000002e002e7308 */ /* 0x000f220000000800 */
[----:B---3--:R-:W-:Y:S01]  /*11540*/  FFMA R42, R32, R47, 1 ;  /* 0x3f800000202a7423 */ /* 0x008fe2000000002f */
[----:B-1----:R-:W-:Y:S01]  /*11550*/  FFMA R41, R41, R56, 1 ;  /* 0x3f80000029297423 */ /* 0x002fe20000000038 */
[----:B------:R-:W-:-:S05]  /*11560*/  FFMA R47, R44, R29, 1 ;  /* 0x3f8000002c2f7423 */ /* 0x000fca000000001d */
[----:B------:R-:W1:Y:S01]  /*11570*/  MUFU.EX2 R30, R31 ;  /* 0x0000001f001e7308 */ /* 0x000e620000000800 */
[----:B--2---:R-:W-:Y:S01]  /*11580*/  FFMA R45, R34, R27, 1 ;  /* 0x3f800000222d7423 */ /* 0x004fe2000000001b */
[----:B----4-:R-:W-:Y:S01]  /*11590*/  FFMA R49, R49, R46, 1 ;  /* 0x3f80000031317423 */ /* 0x010fe2000000002e */
[----:B-1----:R-:W-:Y:S01]  /*115a0*/  FFMA R51, R51, R30, 1 ;  /* 0x3f80000033337423 */ /* 0x002fe2000000001e */
[----:B------:R-:W-:Y:S06]  /*115b0*/  @P1 BRA `(.L_x_462) ;  /* 0x0000000000141947 */ /* 0x000fec0003800000 */
[----:B------:R-:W-:Y:S02]  /*115c0*/  MOV R0, R58 ;  /* 0x0000003a00007202 */ /* 0x000fe40000000f00 */
[----:B------:R-:W-:-:S07]  /*115d0*/  MOV R90, 0x115f0 ;  /* 0x000115f0005a7802 */ /* 0x000fce0000000f00 */
[----:B------:R-:W-:Y:S05]  /*115e0*/  CALL.REL.NOINC `($__internal_0_$__cuda_sm20_rcp_rn_f32_slowpath) ;  /* 0x0000005400107944 */ /* 0x000fea0003c00000 */
[----:B------:R-:W-:Y:S01]  /*115f0*/  MOV R27, R0 ;  /* 0x00000000001b7202 */ /* 0x000fe20000000f00 */
[----:B------:R-:W-:Y:S06]  /*11600*/  BRA `(.L_x_463) ;  /* 0x0000000000107947 */ /* 0x000fec0003800000 */
.L_x_462:
[----:B------:R-:W1:Y:S02]  /*11610*/  MUFU.RCP R27, R58 ;  /* 0x0000003a001b7308 */ /* 0x000e640000001000 */
[----:B-1----:R-:W-:-:S04]  /*11620*/  FFMA R0, R58, R27, -1 ;  /* 0xbf8000003a007423 */ /* 0x002fc8000000001b */
[----:B------:R-:W-:-:S04]  /*11630*/  FADD.FTZ R0, -R0, -RZ ;  /* 0x800000ff00007221 */ /* 0x000fc80000010100 */
[----:B------:R-:W-:-:S07]  /*11640*/  FFMA R27, R27, R0, R27 ;  /* 0x000000001b1b7223 */ /* 0x000fce000000001b */
.L_x_463:
[----:B------:R-:W-:Y:S05]  /*11650*/  BSYNC B1 ;  /* 0x0000000000017941 */ /* 0x000fea0003800000 */
.L_x_461:
        /* <DEDUP_REMOVED lines=10> */
.L_x_465:
[----:B------:R-:W1:Y:S02]  /*11700*/  MUFU.RCP R28, R53 ;  /* 0x00000035001c7308 */ /* 0x000e640000001000 */
[----:B-1----:R-:W-:-:S04]  /*11710*/  FFMA R0, R53, R28, -1 ;  /* 0xbf80000035007423 */ /* 0x002fc8000000001c */
[----:B------:R-:W-:-:S04]  /*11720*/  FADD.FTZ R3, -R0, -RZ ;  /* 0x800000ff00037221 */ /* 0x000fc80000010100 */
[----:B------:R-:W-:-:S07]  /*11730*/  FFMA R28, R28, R3, R28 ;  /* 0x000000031c1c7223 */ /* 0x000fce000000001c */
.L_x_466:
[----:B------:R-:W-:Y:S05]  /*11740*/  BSYNC B1 ;  /* 0x0000000000017941 */ /* 0x000fea0003800000 */
.L_x_464:
        /* <DEDUP_REMOVED lines=10> */
.L_x_468:
[----:B------:R-:W1:Y:S02]  /*117f0*/  MUFU.RCP R29, R36 ;  /* 0x00000024001d7308 */ /* 0x000e640000001000 */
[----:B-1----:R-:W-:-:S04]  /*11800*/  FFMA R0, R36, R29, -1 ;  /* 0xbf80000024007423 */ /* 0x002fc8000000001d */
[----:B------:R-:W-:-:S04]  /*11810*/  FADD.FTZ R0, -R0, -RZ ;  /* 0x800000ff00007221 */ /* 0x000fc80000010100 */
[----:B------:R-:W-:-:S07]  /*11820*/  FFMA R29, R29, R0, R29 ;  /* 0x000000001d1d7223 */ /* 0x000fce000000001d */
.L_x_469:
[----:B------:R-:W-:Y:S05]  /*11830*/  BSYNC B1 ;  /* 0x0000000000017941 */ /* 0x000fea0003800000 */
.L_x_467:
        /* <DEDUP_REMOVED lines=10> */
.L_x_471:
[----:B------:R-:W1:Y:S02]  /*118e0*/  MUFU.RCP R30, R55 ;  /* 0x00000037001e7308 */ /* 0x000e640000001000 */
[----:B-1----:R-:W-:-:S04]  /*118f0*/  FFMA R0, R55, R30, -1 ;  /* 0xbf80000037007423 */ /* 0x002fc8000000001e */
[----:B------:R-:W-:-:S04]  /*11900*/  FADD.FTZ R3, -R0, -RZ ;  /* 0x800000ff00037221 */ /* 0x000fc80000010100 */
[----:B------:R-:W-:-:S07]  /*11910*/  FFMA R30, R30, R3, R30 ;  /* 0x000000031e1e7223 */ /* 0x000fce000000001e */
.L_x_472:
[----:B------:R-:W-:Y:S05]  /*11920*/  BSYNC B1 ;  /* 0x0000000000017941 */ /* 0x000fea0003800000 */
.L_x_470:
        /* <DEDUP_REMOVED lines=10> */
.L_x_474:
[----:B------:R-:W1:Y:S02]  /*119d0*/  MUFU.RCP R31, R52 ;  /* 0x00000034001f7308 */ /* 0x000e640000001000 */
[----:B-1----:R-:W-:-:S04]  /*119e0*/  FFMA R0, R52, R31, -1 ;  /* 0xbf80000034007423 */ /* 0x002fc8000000001f */
[----:B------:R-:W-:-:S04]  /*119f0*/  FADD.FTZ R0, -R0, -RZ ;  /* 0x800000ff00007221 */ /* 0x000fc80000010100 */
[----:B------:R-:W-:-:S07]  /*11a00*/  FFMA R31, R31, R0, R31 ;  /* 0x000000001f1f7223 */ /* 0x000fce000000001f */
.L_x_475:
[----:B------:R-:W-:Y:S05]  /*11a10*/  BSYNC B1 ;  /* 0x0000000000017941 */ /* 0x000fea0003800000 */
.L_x_473:
        /* <DEDUP_REMOVED lines=10> */
.L_x_477:
[----:B------:R-:W1:Y:S02]  /*11ac0*/  MUFU.RCP R32, R37 ;  /* 0x0000002500207308 */ /* 0x000e640000001000 */
[----:B-1----:R-:W-:-:S04]  /*11ad0*/  FFMA R0, R37, R32, -1 ;  /* 0xbf80000025007423 */ /* 0x002fc80000000020 */
[----:B------:R-:W-:-:S04]  /*11ae0*/  FADD.FTZ R3, -R0, -RZ ;  /* 0x800000ff00037221 */ /* 0x000fc80000010100 */
[----:B------:R-:W-:-:S07]  /*11af0*/  FFMA R32, R32, R3, R32 ;  /* 0x0000000320207223 */ /* 0x000fce0000000020 */
.L_x_478:
[----:B------:R-:W-:Y:S05]  /*11b00*/  BSYNC B1 ;  /* 0x0000000000017941 */ /* 0x000fea0003800000 */
.L_x_476:
        /* <DEDUP_REMOVED lines=10> */
.L_x_480:
[----:B------:R-:W1:Y:S02]  /*11bb0*/  MUFU.RCP R34, R39 ;  /* 0x0000002700227308 */ /* 0x000e640000001000 */
[----:B-1----:R-:W-:-:S04]  /*11bc0*/  FFMA R0, R39, R34, -1 ;  /* 0xbf80000027007423 */ /* 0x002fc80000000022 */
[----:B------:R-:W-:-:S04]  /*11bd0*/  FADD.FTZ R3, -R0, -RZ ;  /* 0x800000ff00037221 */ /* 0x000fc80000010100 */
[----:B------:R-:W-:-:S07]  /*11be0*/  FFMA R34, R34, R3, R34 ;  /* 0x0000000322227223 */ /* 0x000fce0000000022 */
.L_x_481:
[----:B------:R-:W-:Y:S05]  /*11bf0*/  BSYNC B1 ;  /* 0x0000000000017941 */ /* 0x000fea0003800000 */
.L_x_479:
        /* <DEDUP_REMOVED lines=10> */
.L_x_483:
[----:B------:R-:W1:Y:S02]  /*11ca0*/  MUFU.RCP R36, R41 ;  /* 0x0000002900247308 */ /* 0x000e640000001000 */
[----:B-1----:R-:W-:-:S04]  /*11cb0*/  FFMA R0, R41, R36, -1 ;  /* 0xbf80000029007423 */ /* 0x002fc80000000024 */
[----:B------:R-:W-:-:S04]  /*11cc0*/  FADD.FTZ R3, -R0, -RZ ;  /* 0x800000ff00037221 */ /* 0x000fc80000010100 */
[----:B------:R-:W-:-:S07]  /*11cd0*/  FFMA R36, R36, R3, R36 ;  /* 0x0000000324247223 */ /* 0x000fce0000000024 */
.L_x_484:
[----:B------:R-:W-:Y:S05]  /*11ce0*/  BSYNC B1 ;  /* 0x0000000000017941 */ /* 0x000fea0003800000 */
.L_x_482:
        /* <DEDUP_REMOVED lines=10> */
.L_x_486:
[----:B------:R-:W1:Y:S02]  /*11d90*/  MUFU.RCP R33, R38 ;  /* 0x0000002600217308 */ /* 0x000e640000001000 */
[----:B-1----:R-:W-:-:S04]  /*11da0*/  FFMA R0, R38, R33, -1 ;  /* 0xbf80000026007423 */ /* 0x002fc80000000021 */
[----:B------:R-:W-:-:S04]  /*11db0*/  FADD.FTZ R0, -R0, -RZ ;  /* 0x800000ff00007221 */ /* 0x000fc80000010100 */
[----:B------:R-:W-:-:S07]  /*11dc0*/  FFMA R33, R33, R0, R33 ;  /* 0x0000000021217223 */ /* 0x000fce0000000021 */
.L_x_487:
[----:B------:R-:W-:Y:S05]  /*11dd0*/  BSYNC B1 ;  /* 0x0000000000017941 */ /* 0x000fea0003800000 */
.L_x_485:
        /* <DEDUP_REMOVED lines=10> */
.L_x_489:
[----:B------:R-:W1:Y:S02]  /*11e80*/  MUFU.RCP R35, R40 ;  /* 0x0000002800237308 */ /* 0x000e640000001000 */
[----:B-1----:R-:W-:-:S04]  /*11e90*/  FFMA R0, R40, R35, -1 ;  /* 0xbf80000028007423 */ /* 0x002fc80000000023 */
[----:B------:R-:W-:-:S04]  /*11ea0*/  FADD.FTZ R0, -R0, -RZ ;  /* 0x800000ff00007221 */ /* 0x000fc80000010100 */
[----:B------:R-:W-:-:S07]  /*11eb0*/  FFMA R35, R35, R0, R35 ;  /* 0x0000000023237223 */ /* 0x000fce0000000023 */
.L_x_490:
[----:B------:R-:W-:Y:S05]  /*11ec0*/  BSYNC B1 ;  /* 0x0000000000017941 */ /* 0x000fea0003800000 */
.L_x_488:
        /* <DEDUP_REMOVED lines=10> */
.L_x_492:
[----:B------:R-:W1:Y:S02]  /*11f70*/  MUFU.RCP R38, R43 ;  /* 0x0000002b00267308 */ /* 0x000e640000001000 */
[----:B-1----:R-:W-:-:S04]  /*11f80*/  FFMA R0, R43, R38, -1 ;  /* 0xbf8000002b007423 */ /* 0x002fc80000000026 */
[----:B------:R-:W-:-:S04]  /*11f90*/  FADD.FTZ R3, -R0, -RZ ;  /* 0x800000ff00037221 */ /* 0x000fc80000010100 */
[----:B------:R-:W-:-:S07]  /*11fa0*/  FFMA R38, R38, R3, R38 ;  /* 0x0000000326267223 */ /* 0x000fce0000000026 */
.L_x_493:
[----:B------:R-:W-:Y:S05]  /*11fb0*/  BSYNC B1 ;  /* 0x0000000000017941 */ /* 0x000fea0003800000 */
.L_x_491:
        /* <DEDUP_REMOVED lines=10> */
.L_x_495:
[----:B------:R-:W1:Y:S02]  /*12060*/  MUFU.RCP R37, R42 ;  /* 0x0000002a00257308 */ /* 0x000e640000001000 */
[----:B-1----:R-:W-:-:S04]  /*12070*/  FFMA R0, R42, R37, -1 ;  /* 0xbf8000002a007423 */ /* 0x002fc80000000025 */
[----:B------:R-:W-:-:S04]  /*12080*/  FADD.FTZ R0, -R0, -RZ ;  /* 0x800000ff00007221 */ /* 0x000fc80000010100 */
[----:B------:R-:W-:-:S07]  /*12090*/  FFMA R37, R37, R0, R37 ;  /* 0x0000000025257223 */ /* 0x000fce0000000025 */
.L_x_496:
[----:B------:R-:W-:Y:S05]  /*120a0*/  BSYNC B1 ;  /* 0x0000000000017941 */ /* 0x000fea0003800000 */
.L_x_494:
        /* <DEDUP_REMOVED lines=10> */
.L_x_498:
[----:B------:R-:W1:Y:S02]  /*12150*/  MUFU.RCP R40, R45 ;  /* 0x0000002d00287308 */ /* 0x000e640000001000 */
[----:B-1----:R-:W-:-:S04]  /*12160*/  FFMA R0, R45, R40, -1 ;  /* 0xbf8000002d007423 */ /* 0x002fc80000000028 */
[----:B------:R-:W-:-:S04]  /*12170*/  FADD.FTZ R3, -R0, -RZ ;  /* 0x800000ff00037221 */ /* 0x000fc80000010100 */
[----:B------:R-:W-:-:S07]  /*12180*/  FFMA R40, R40, R3, R40 ;  /* 0x0000000328287223 */ /* 0x000fce0000000028 */
.L_x_499:
[----:B------:R-:W-:Y:S05]  /*12190*/  BSYNC B1 ;  /* 0x0000000000017941 */ /* 0x000fea0003800000 */
.L_x_497:
        /* <DEDUP_REMOVED lines=10> */
.L_x_501:
[----:B------:R-:W1:Y:S02]  /*12240*/  MUFU.RCP R42, R47 ;  /* 0x0000002f002a7308 */ /* 0x000e640000001000 */
[----:B-1----:R-:W-:-:S04]  /*12250*/  FFMA R0, R47, R42, -1 ;  /* 0xbf8000002f007423 */ /* 0x002fc8000000002a */
[----:B------:R-:W-:-:S04]  /*12260*/  FADD.FTZ R3, -R0, -RZ ;  /* 0x800000ff00037221 */ /* 0x000fc80000010100 */
[----:B------:R-:W-:-:S07]  /*12270*/  FFMA R42, R42, R3, R42 ;  /* 0x000000032a2a7223 */ /* 0x000fce000000002a */
.L_x_502:
[----:B------:R-:W-:Y:S05]  /*12280*/  BSYNC B1 ;  /* 0x0000000000017941 */ /* 0x000fea0003800000 */
.L_x_500:
        /* <DEDUP_REMOVED lines=10> */
.L_x_504:
[----:B------:R-:W1:Y:S02]  /*12330*/  MUFU.RCP R44, R49 ;  /* 0x00000031002c7308 */ /* 0x000e640000001000 */
[----:B-1----:R-:W-:-:S04]  /*12340*/  FFMA R0, R49, R44, -1 ;  /* 0xbf80000031007423 */ /* 0x002fc8000000002c */
[----:B------:R-:W-:-:S04]  /*12350*/  FADD.FTZ R3, -R0, -RZ ;  /* 0x800000ff00037221 */ /* 0x000fc80000010100 */
[----:B------:R-:W-:-:S07]  /*12360*/  FFMA R44, R44, R3, R44 ;  /* 0x000000032c2c7223 */ /* 0x000fce000000002c */
.L_x_505:
[----:B------:R-:W-:Y:S05]  /*12370*/  BSYNC B1 ;  /* 0x0000000000017941 */ /* 0x000fea0003800000 */
.L_x_503:
        /* <DEDUP_REMOVED lines=9> */
.L_x_507:
[----:B------:R-:W1:Y:S02]  /*12410*/  MUFU.RCP R0, R51 ;  /* 0x0000003300007308 */ /* 0x000e640000001000 */
[----:B-1----:R-:W-:-:S04]  /*12420*/  FFMA R3, R51, R0, -1 ;  /* 0xbf80000033037423 */ /* 0x002fc80000000000 */
[----:B------:R-:W-:-:S04]  /*12430*/  FADD.FTZ R3, -R3, -RZ ;  /* 0x800000ff03037221 */ /* 0x000fc80000010100 */
[----:B------:R-:W-:-:S07]  /*12440*/  FFMA R0, R0, R3, R0 ;  /* 0x0000000300007223 */ /* 0x000fce0000000000 */
.L_x_508:
[----:B------:R-:W-:Y:S05]  /*12450*/  BSYNC B1 ;  /* 0x0000000000017941 */ /* 0x000fea0003800000 */
.L_x_506:
        /* <DEDUP_REMOVED lines=45> */
.L_x_510:
[----:B------:R-:W-:Y:S05]  /*12730*/  BSYNC B0 ;  /* 0x0000000000007941 */ /* 0x000fea0003800000 */
.L_x_509:
[----:B------:R-:W-:Y:S06]  /*12740*/  BAR.SYNC.DEFER_BLOCKING 0x1, 0x100 ;  /* 0x0044000000007b1d */ /* 0x000fec0000010000 */
[----:B------:R-:W-:Y:S04]  /*12750*/  BSSY B0, `(.L_x_511) ;  /* 0x000000a000007945 */ /* 0x000fe80003800000 */
[----:B------:R-:W-:Y:S05]  /*12760*/  @P0 BRA `(.L_x_512) ;  /* 0x0000000000200947 */ /* 0x000fea0003800000 */
[----:B------:R-:W-:-:S06]  /*12770*/  UISETP.NE.AND UP0, UPT, UR49, 0x3, UPT ;  /* 0x000000033100788c */ /* 0x000fcc000bf05270 */
[----:B------:R-:W-:-:S13]  /*12780*/  PLOP3.LUT P0, PT, PT, PT, UP0, 0x80, 0x0 ;  /* 0x000000000000781c */ /* 0x000fda0003f0f008 */
[----:B------:R-:W-:Y:S05]  /*12790*/  @!P0 BRA `(.L_x_513) ;  /* 0x0000000000048947 */ /* 0x000fea0003800000 */
[----:B------:R-:W-:Y:S01]  /*127a0*/  BPT.TRAP 0x1 ;  /* 0x000000040000795c */ /* 0x000fe20000300000 */
.L_x_513:
[----:B------:R-:W-:-:S04]  /*127b0*/  ULEA UR4, UR36, UR51, 0x3 ;  /* 0x0000003324047291 */ /* 0x000fc8000f8e183f */
[----:B------:R-:W-:-:S04]  /*127c0*/  UIADD3 UR4, UR4, 0x60, URZ ;  /* 0x0000006004047890 */ /* 0x000fc8000fffe03f */
[----:B------:R-:W-:-:S09]  /*127d0*/  UPRMT UR4, UR54, 0x654, UR4 ;  /* 0x0000065436047896 */ /* 0x000fd20008000004 */
[----:B------:R-:W-:Y:S03]  /*127e0*/  SYNCS.ARRIVE.TRANS64.RED.A1T0 RZ, [UR4], RZ ;  /* 0x000000ffffff79a7 */ /* 0x000fe60008100404 */
.L_x_512:
[----:B------:R-:W-:Y:S05]  /*127f0*/  BSYNC B0 ;  /* 0x0000000000007941 */ /* 0x000fea0003800000 */
.L_x_511:
[----:B------:R-:W-:Y:S01]  /*12800*/  IADD3 R2, P0, R2, UR42, RZ ;  /* 0x0000002a02027c10 */ /* 0x000fe2000ff1e0ff */
[----:B------:R-:W-:Y:S01]  /*12810*/  ULDC.64 UR4, c[0x0][0x8f8] ;  /* 0x00023e0000047ab9 */ /* 0x000fe20000000a00 */
[----:B------:R-:W-:Y:S01]  /*12820*/  UIADD3 UR36, UR36, 0x1, URZ ;  /* 0x0000000124247890 */ /* 0x000fe2000fffe03f */
[----:B------:R-:W-:Y:S01]  /*12830*/  PRMT R0, RZ, 0x7610, R0 ;  /* 0x00007610ff007816 */ /* 0x000fe20000000000 */
[----:B------:R-:W-:Y:S01]  /*12840*/  UMOV UR47, 0xffffffff ;  /* 0xffffffff002f7882 */ /* 0x000fe20000000000 */
[----:B------:R-:W-:Y:S01]  /*12850*/  IADD3.X R16, R16, UR53, RZ, P0, !PT ;  /* 0x0000003510107c10 */ /* 0x000fe200087fe4ff */
[----:B------:R-:W-:Y:S01]  /*12860*/  UISETP.NE.AND UP0, UPT, UR36, 0x4, UPT ;  /* 0x000000042400788c */ /* 0x000fe2000bf05270 */
[----:B------:R-:W-:Y:S02]  /*12870*/  ISETP.GE.U32.AND P0, PT, R2, UR4, PT ;  /* 0x0000000402007c0c */ /* 0x000fe4000bf06070 */
[----:B------:R-:W-:Y:S01]  /*12880*/  MOV R19, 0xffffffff ;  /* 0xffffffff00137802 */ /* 0x000fe20000000f00 */
[----:B------:R-:W-:Y:S01]  /*12890*/  USEL UR36, UR36, URZ, UP0 ;  /* 0x0000003f24247287 */ /* 0x000fe20008000000 */
[----:B------:R-:W-:-:S02]  /*128a0*/  ISETP.GE.U32.AND.EX P0, PT, R16, UR5, PT, P0 ;  /* 0x0000000510007c0c */ /* 0x000fc4000bf06100 */
[----:B------:R-:W-:-:S11]  /*128b0*/  MOV R156, 0xffffffff ;  /* 0xffffffff009c7802 */ /* 0x000fd60000000f00 */
[----:B------:R-:W-:Y:S05]  /*128c0*/  @P0 BRA `(.L_x_514) ;  /* 0x00000004006c0947 */ /* 0x000fea0003800000 */
[----:B------:R-:W2:Y:S01]  /*128d0*/  S2R R12, SR_CTAID.X ;  /* 0x00000000000c7919 */ /* 0x000ea20000002500 */
[----:B-1----:R-:W1:Y:S01]  /*128e0*/  LDC.64 R10, c[0x0][0x8d0] ;  /* 0x00023400ff0a7b82 */ /* 0x002e620000000a00 */
[----:B------:R-:W-:Y:S01]  /*128f0*/  ULDC UR4, c[0x0][0x150] ;  /* 0x0000540000047ab9 */ /* 0x000fe20000000800 */
[----:B------:R-:W-:Y:S01]  /*12900*/  MOV R8, R2 ;  /* 0x0000000200087202 */ /* 0x000fe20000000f00 */
[----:B------:R-:W3:Y:S01]  /*12910*/  S2R R24, SR_CTAID.Y ;  /* 0x0000000000187919 */ /* 0x000ee20000002600 */
[----:B------:R-:W-:-:S04]  /*12920*/  MOV R9, R16 ;  /* 0x0000001000097202 */ /* 0x000fc80000000f00 */
[----:B------:R-:W4:Y:S08]  /*12930*/  LDC R25, c[0x0][0x144] ;  /* 0x00005100ff197b82 */ /* 0x000f300000000800 */
[----:B------:R-:W3:Y:S08]  /*12940*/  LDC R0, c[0x0][0x8d8] ;  /* 0x00023600ff007b82 */ /* 0x000ef00000000800 */
[----:B------:R-:W3:Y:S01]  /*12950*/  LDC.64 R14, c[0x0][0x8c8] ;  /* 0x00023200ff0e7b82 */ /* 0x000ee20000000a00 */
[----:B-1----:R-:W-:-:S04]  /*12960*/  ISETP.NE.U32.AND P0, PT, R10, RZ, PT ;  /* 0x000000ff0a00720c */ /* 0x002fc80003f05070 */
[----:B------:R-:W-:Y:S02]  /*12970*/  ISETP.NE.AND.EX P0, PT, R11, RZ, PT, P0 ;  /* 0x000000ff0b00720c */ /* 0x000fe40003f05300 */
[----:B--2---:R-:W-:-:S05]  /*12980*/  I2FP.F32.U32 R3, R12 ;  /* 0x0000000c00037245 */ /* 0x004fca0000201000 */
[----:B------:R-:W-:-:S04]  /*12990*/  FMUL R3, R3, UR4 ;  /* 0x0000000403037c20 */ /* 0x000fc80008400000 */
[----:B------:R1:W2:Y:S02]  /*129a0*/  F2I.U32.TRUNC.NTZ R19, R3 ;  /* 0x0000000300137305 */ /* 0x0002a4000020f000 */
[----:B----4-:R-:W-:Y:S05]  /*129b0*/  @!P0 BRA `(.L_x_515) ;  /* 0x0000000000288947 */ /* 0x010fea0003800000 */
[----:B-1----:R-:W1:Y:S02]  /*129c0*/  LDC R3, c[0x0][0x8dc] ;  /* 0x00023700ff037b82 */ /* 0x002e640000000800 */
[----:B-1----:R-:W-:-:S04]  /*129d0*/  IADD3 R3, P0, R2, R3, RZ ;  /* 0x0000000302037210 */ /* 0x002fc80007f1e0ff */
        /* <DEDUP_REMOVED lines=8> */
.L_x_515:
[-CC-:B---3--:R-:W-:Y:S01]  /*12a60*/  SHF.R.U64 R31, R8, R0.reuse, R9.reuse ;  /* 0x00000000081f7219 */ /* 0x188fe20000001209 */
[----:B------:R-:W3:Y:S01]  /*12a70*/  LDC.64 R20, c[0x0][0x8e8] ;  /* 0x00023a00ff147b82 */ /* 0x000ee20000000a00 */
[----:B------:R-:W-:Y:S01]  /*12a80*/  SHF.R.U32.HI R0, RZ, R0, R9 ;  /* 0x00000000ff007219 */ /* 0x000fe20000011609 */
[----:B------:R-:W-:Y:S01]  /*12a90*/  ULDC UR4, c[0x0][0x154] ;  /* 0x0000550000047ab9 */ /* 0x000fe20000000800 */
[----:B------:R-:W-:Y:S02]  /*12aa0*/  IADD3 R7, P0, RZ, -R31, RZ ;  /* 0x8000001fff077210 */ /* 0x000fe40007f1e0ff */
[----:B--2---:R-:W-:Y:S02]  /*12ab0*/  IADD3 R19, -R19, RZ, RZ ;  /* 0x000000ff13137210 */ /* 0x004fe40007ffe1ff */
[----:B-1----:R-:W-:Y:S01]  /*12ac0*/  IADD3.X R3, RZ, ~R0, RZ, P0, !PT ;  /* 0x80000000ff037210 */ /* 0x002fe200007fe4ff */
[----:B------:R-:W1:Y:S02]  /*12ad0*/  LDC R6, c[0x0][0x8c0] ;  /* 0x00023000ff067b82 */ /* 0x000e640000000800 */
[----:B------:R-:W-:-:S02]  /*12ae0*/  IMAD R26, R25, R19, R12 ;  /* 0x00000013191a7224 */ /* 0x000fc400078e020c */
[----:B------:R-:W-:Y:S01]  /*12af0*/  IMAD R0, R3, R14, RZ ;  /* 0x0000000e03007224 */ /* 0x000fe200078e02ff */
[----:B------:R-:W-:-:S03]  /*12b00*/  MOV R3, R16 ;  /* 0x0000001000037202 */ /* 0x000fc60000000f00 */
[----:B------:R-:W2:Y:S01]  /*12b10*/  LDC R8, c[0x0][0x8b0] ;  /* 0x00022c00ff087b82 */ /* 0x000ea20000000800 */
[----:B------:R-:W-:-:S04]  /*12b20*/  IMAD.WIDE.U32 R4, R7, R14, R2 ;  /* 0x0000000e07047225 */ /* 0x000fc800078e0002 */
[----:B------:R-:W-:Y:S01]  /*12b30*/  IMAD R3, R7, R15, R0 ;  /* 0x0000000f07037224 */ /* 0x000fe200078e0200 */
[----:B------:R-:W-:Y:S02]  /*12b40*/  I2FP.F32.U32 R0, R24 ;  /* 0x0000001800007245 */ /* 0x000fe40000201000 */
[----:B------:R-:W4:Y:S01]  /*12b50*/  LDC R28, c[0x0][0x900] ;  /* 0x00024000ff1c7b82 */ /* 0x000f220000000800 */
[----:B---3--:R-:W-:Y:S02]  /*12b60*/  ISETP.NE.U32.AND P0, PT, R20, RZ, PT ;  /* 0x000000ff1400720c */ /* 0x008fe40003f05070 */
[----:B------:R-:W-:Y:S01]  /*12b70*/  IADD3 R3, R5, R3, RZ ;  /* 0x0000000305037210 */ /* 0x000fe20007ffe0ff */
[----:B------:R-:W-:Y:S01]  /*12b80*/  FMUL R0, R0, UR4 ;  /* 0x0000000400007c20 */ /* 0x000fe20008400000 */
[----:B------:R-:W-:Y:S02]  /*12b90*/  ISETP.NE.AND.EX P0, PT, R21, RZ, PT, P0 ;  /* 0x000000ff1500720c */ /* 0x000fe40003f05300 */
[----:B------:R-:W-:Y:S01]  /*12ba0*/  MOV R5, 0xffffffff ;  /* 0xffffffff00057802 */ /* 0x000fe20000000f00 */
[----:B------:R-:W3:Y:S01]  /*12bb0*/  LDC R15, c[0x0][0x148] ;  /* 0x00005200ff0f7b82 */ /* 0x000ee20000000800 */
[-CC-:B-1----:R-:W-:Y:S01]  /*12bc0*/  SHF.R.U64 R12, R4, R6.reuse, R3.reuse ;  /* 0x00000006040c7219 */ /* 0x182fe20000001203 */
[----:B------:R1:W1:Y:S01]  /*12bd0*/  F2I.U32.TRUNC.NTZ R13, R0 ;  /* 0x00000000000d7305 */ /* 0x000262000020f000 */
[----:B------:R-:W-:-:S02]  /*12be0*/  SHF.R.U32.HI R3, RZ, R6, R3 ;  /* 0x00000006ff037219 */ /* 0x000fc40000011603 */
[----:B------:R-:W-:-:S03]  /*12bf0*/  MOV R7, 0x1 ;  /* 0x0000000100077802 */ /* 0x000fc60000000f00 */
[----:B------:R-:W1:Y:S01]  /*12c00*/  LDC R25, c[0x0][0x8a8] ;  /* 0x00022a00ff197b82 */ /* 0x000e620000000800 */
[-CC-:B--2---:R-:W-:Y:S02]  /*12c10*/  SHF.R.U64 R10, R12, R8.reuse, R3.reuse ;  /* 0x000000080c0a7219 */ /* 0x184fe40000001203 */
[----:B------:R-:W-:-:S05]  /*12c20*/  SHF.R.U32.HI R3, RZ, R8, R3 ;  /* 0x00000008ff037219 */ /* 0x000fca0000011603 */
[----:B------:R-:W2:Y:S01]  /*12c30*/  LDC R27, c[0x0][0x8f0] ;  /* 0x00023c00ff1b7b82 */ /* 0x000ea20000000800 */
[-C--:B----4-:R-:W-:Y:S02]  /*12c40*/  SHF.L.U32 R4, R5, R28.reuse, RZ ;  /* 0x0000001c05047219 */ /* 0x090fe400000006ff */
[-CC-:B------:R-:W-:Y:S02]  /*12c50*/  SHF.R.U64 R14, R10, R28.reuse, R3.reuse ;  /* 0x0000001c0a0e7219 */ /* 0x180fe40000001203 */
[----:B------:R-:W-:Y:S02]  /*12c60*/  SHF.R.U32.HI R5, RZ, R28, R3 ;  /* 0x0000001cff057219 */ /* 0x000fe40000011603 */
[----:B------:R-:W-:Y:S01]  /*12c70*/  LOP3.LUT R19, RZ, R4, RZ, 0x33, !PT ;  /* 0x00000004ff137212 */ /* 0x000fe200078e33ff */
[----:B------:R-:W4:Y:S01]  /*12c80*/  LDC R29, c[0x0][0x8e0] ;  /* 0x00023800ff1d7b82 */ /* 0x000f220000000800 */
[----:B------:R-:W-:Y:S02]  /*12c90*/  SHF.L.U32 R28, R7, R28, RZ ;  /* 0x0000001c071c7219 */ /* 0x000fe400000006ff */
[----:B------:R-:W-:-:S05]  /*12ca0*/  MOV R4, R14 ;  /* 0x0000000e00047202 */ /* 0x000fca0000000f00 */
[----:B------:R-:W1:Y:S01]  /*12cb0*/  LDC R30, c[0x0][0x8b8] ;  /* 0x00022e00ff1e7b82 */ /* 0x000e620000000800 */
[----:B------:R-:W-:Y:S05]  /*12cc0*/  @!P0 BRA `(.L_x_516) ;  /* 0x0000000000288947 */ /* 0x000fea0003800000 */
        /* <DEDUP_REMOVED lines=10> */
.L_x_516:
[----:B------:R-:W-:Y:S02]  /*12d70*/  ISETP.NE.AND P0, PT, R18, 0x1, PT ;  /* 0x000000011200780c */ /* 0x000fe40003f05270 */
[----:B-12---:R-:W-:Y:S02]  /*12d80*/  SHF.R.U64 R0, R4, R27, R5 ;  /* 0x0000001b04007219 */ /* 0x006fe40000001205 */
[----:B------:R-:W-:Y:S02]  /*12d90*/  LOP3.LUT R19, R10, R19, RZ, 0xc0, !PT ;  /* 0x000000130a137212 */ /* 0x000fe400078ec0ff */
[----:B------:R-:W-:Y:S02]  /*12da0*/  IADD3 R13, -R13, RZ, RZ ;  /* 0x000000ff0d0d7210 */ /* 0x000fe40007ffe1ff */
[----:B------:R-:W-:Y:S01]  /*12db0*/  IADD3 R5, R25, -0x1, RZ ;  /* 0xffffffff19057810 */ /* 0x000fe20007ffe0ff */
[----:B------:R-:W-:Y:S01]  /*12dc0*/  IMAD R19, R28, R0, R19 ;  /* 0x000000001c137224 */ /* 0x000fe200078e0213 */
[----:B------:R-:W-:-:S02]  /*12dd0*/  IADD3 R3, -R0, RZ, RZ ;  /* 0x000000ff00037210 */ /* 0x000fc40007ffe1ff */
[----:B------:R-:W-:Y:S01]  /*12de0*/  LOP3.LUT R5, R12, R5, RZ, 0xc0, !PT ;  /* 0x000000050c057212 */ /* 0x000fe200078ec0ff */
[----:B---3--:R-:W-:Y:S01]  /*12df0*/  @P0 IMAD R26, R15, R13, R24 ;  /* 0x0000000d0f1a0224 */ /* 0x008fe200078e0218 */
[----:B------:R-:W-:Y:S01]  /*12e00*/  R2UR UR47, R31 ;  /* 0x000000001f2f72ca */ /* 0x000fe200000e0000 */
[----:B----4-:R-:W-:Y:S01]  /*12e10*/  IMAD R0, R3, R29, R14 ;  /* 0x0000001d03007224 */ /* 0x010fe200078e020e */
[----:B------:R-:W-:Y:S01]  /*12e20*/  MOV R3, 0x1 ;  /* 0x0000000100037802 */ /* 0x000fe20000000f00 */
[----:B------:R-:W-:Y:S02]  /*12e30*/  IMAD R19, R19, R30, R26 ;  /* 0x0000001e13137224 */ /* 0x000fe400078e021a */
[----:B------:R-:W-:-:S05]  /*12e40*/  IMAD R0, R0, R25, R5 ;  /* 0x0000001900007224 */ /* 0x000fca00078e0205 */
[----:B------:R-:W-:Y:S02]  /*12e50*/  SEL R156, R0, R19, !P0 ;  /* 0x00000013009c7207 */ /* 0x000fe40004000000 */
[----:B------:R-:W-:Y:S02]  /*12e60*/  SEL R19, R19, R0, !P0 ;  /* 0x0000000013137207 */ /* 0x000fe40004000000 */
[----:B------:R-:W-:-:S07]  /*12e70*/  PRMT R0, R3, 0x7610, R0 ;  /* 0x0000761003007816 */ /* 0x000fce0000000000 */
.L_x_514:
[----:B------:R-:W-:Y:S01]  /*12e80*/  UIADD3 UR48, UR50, UR48, URZ ;  /* 0x0000003032307290 */ /* 0x000fe2000fffe03f */
[----:B------:R-:W-:Y:S01]  /*12e90*/  LOP3.LUT P0, RZ, R0, 0xff, RZ, 0xc0, !PT ;  /* 0x000000ff00ff7812 */ /* 0x000fe2000780c0ff */
[----:B------:R-:W-:Y:S02]  /*12ea0*/  UIADD3 UR52, UR52, 0x8, URZ ;  /* 0x0000000834347890 */ /* 0x000fe4000fffe03f */
[----:B------:R-:W-:Y:S02]  /*12eb0*/  USHF.R.U32.HI UR4, URZ, 0x2, UR48 ;  /* 0x000000023f047899 */ /* 0x000fe40008011630 */
[----:B------:R-:W-:Y:S02]  /*12ec0*/  UISETP.GT.U32.AND UP0, UPT, UR48, 0x3, UPT ;  /* 0x000000033000788c */ /* 0x000fe4000bf04070 */
[----:B------:R-:W-:Y:S02]  /*12ed0*/  ULOP3.LUT UR4, UR4, 0x1, URZ, 0xc0, !UPT ;  /* 0x0000000104047892 */ /* 0x000fe4000f8ec03f */
[----:B------:R-:W-:-:S02]  /*12ee0*/  UISETP.LT.U32.AND UP1, UPT, UR50, 0x4, UP0 ;  /* 0x000000043200788c */ /* 0x000fc40008721070 */
[----:B------:R-:W-:Y:S02]  /*12ef0*/  UISETP.NE.U32.AND UP2, UPT, UR4, 0x1, UPT ;  /* 0x000000010400788c */ /* 0x000fe4000bf45070 */
[----:B------:R-:W-:Y:S02]  /*12f00*/  USEL UR5, URZ, 0x1, !UP1 ;  /* 0x000000013f057887 */ /* 0x000fe4000c800000 */
[----:B------:R-:W-:Y:S02]  /*12f10*/  UISETP.GT.U32.AND UP0, UPT, UR50, 0x3, !UP2 ;  /* 0x000000033200788c */ /* 0x000fe4000d704070 */
[----:B------:R-:W-:Y:S02]  /*12f20*/  ULOP3.LUT UR48, UR48, 0x3, URZ, 0xc0, !UPT ;  /* 0x0000000330307892 */ /* 0x000fe4000f8ec03f */
[----:B------:R-:W-:-:S04]  /*12f30*/  USEL UR4, URZ, 0x1, !UP0 ;  /* 0x000000013f047887 */ /* 0x000fc8000c000000 */
[----:B------:R-:W-:Y:S01]  /*12f40*/  ULOP3.LUT UR39, UR4, UR39, UR5, 0x96, !UPT ;  /* 0x0000002704277292 */ /* 0x000fe2000f8e9605 */
[----:B------:R-:W-:Y:S11]  /*12f50*/  @P0 BRA `(.L_x_517) ;  /* 0xfffffee8001c0947 */ /* 0x000ff6000383ffff */
[----:B------:R-:W-:-:S13]  /*12f60*/  PLOP3.LUT P0, PT, PT, PT, PT, 0x8, 0x0 ;  /* 0x000000000000781c */ /* 0x000fda0003f0e170 */
.L_x_22:
[----:B------:R-:W-:Y:S05]  /*12f70*/  @P0 BRA `(.L_x_14) ;  /* 0x0000003000300947 */ /* 0x000fea0003800000 */
[----:B------:R-:W-:Y:S01]  /*12f80*/  ULDC.64 UR6, c[0x0][0x588] ;  /* 0x0001620000067ab9 */ /* 0x000fe20000000a00 */
[----:B------:R-:W-:Y:S01]  /*12f90*/  ULDC.64 UR4, c[0x0][0x590] ;  /* 0x0001640000047ab9 */ /* 0x000fe20000000a00 */
[----:B------:R-:W-:Y:S01]  /*12fa0*/  ISETP.NE.U32.AND P0, PT, RZ, UR6, PT ;  /* 0x00000006ff007c0c */ /* 0x000fe2000bf05070 */
[----:B------:R-:W-:-:S04]  /*12fb0*/  DEPBAR.LE SB0, 0x0 ;  /* 0x000080000000791a */ /* 0x000fc80000000000 */
[----:B------:R-:W-:Y:S01]  /*12fc0*/  ISETP.NE.U32.AND P1, PT, RZ, UR4, PT ;  /* 0x00000004ff007c0c */ /* 0x000fe2000bf25070 */
[----:B------:R-:W-:Y:S01]  /*12fd0*/  BSSY B0, `(.L_x_518) ;  /* 0x0000015000007945 */ /* 0x000fe20003800000 */
[----:B------:R-:W-:Y:S02]  /*12fe0*/  ISETP.NE.AND.EX P0, PT, RZ, UR7, PT, P0 ;  /* 0x00000007ff007c0c */ /* 0x000fe4000bf05300 */
[----:B------:R-:W-:-:S13]  /*12ff0*/  ISETP.NE.AND.EX P1, PT, RZ, UR5, PT, P1 ;  /* 0x00000005ff007c0c */ /* 0x000fda000bf25310 */
[----:B------:R-:W-:Y:S05]  /*13000*/  @P0 BRA P1, `(.L_x_519) ;  /* 0x0000000000440947 */ /* 0x000fea0000800000 */
[----:B------:R-:W-:-:S04]  /*13010*/  ISETP.NE.U32.AND P0, PT, RZ, UR4, PT ;  /* 0x00000004ff007c0c */ /* 0x000fc8000bf05070 */
[----:B------:R-:W-:-:S13]  /*13020*/  ISETP.NE.AND.EX P0, PT, RZ, UR5, PT, P0 ;  /* 0x00000005ff007c0c */ /* 0x000fda000bf05300 */
[----:B------:R-:W-:Y:S05]  /*13030*/  @!P0 BRA `(.L_x_520) ;  /* 0x00000000002c8947 */ /* 0x000fea0003800000 */
[----:B------:R-:W-:-:S13]  /*13040*/  LOP3.LUT P0, RZ, R22, 0xff, RZ, 0xc0, !PT ;  /* 0x000000ff16ff7812 */ /* 0x000fda000780c0ff */
[----:B------:R-:W-:Y:S05]  /*13050*/  @!P0 BRA `(.L_x_521) ;  /* 0x0000000000108947 */ /* 0x000fea0003800000 */
[----:B-----5:R-:W-:-:S13]  /*13060*/  FSETP.NEU.AND P0, PT, R153, RZ, PT ;  /* 0x000000ff9900720b */ /* 0x020fda0003f0d000 */
[----:B------:R-:W-:Y:S05]  /*13070*/  @!P0 BREAK B0 ;  /* 0x0000000000008942 */ /* 0x000fea0003800000 */
[----:B------:R-:W-:Y:S05]  /*13080*/  @P0 BRA `(.L_x_519) ;  /* 0x0000000000240947 */ /* 0x000fea0003800000 */
[----:B------:R-:W-:Y:S05]  /*13090*/  BRA `(.L_x_14) ;  /* 0x0000002c00e87947 */ /* 0x000fea0003800000 */
.L_x_521:
[----:B------:R-:W-:-:S04]  /*130a0*/  ISETP.NE.U32.AND P0, PT, RZ, UR6, PT ;  /* 0x00000006ff007c0c */ /* 0x000fc8000bf05070 */
[----:B------:R-:W-:-:S13]  /*130b0*/  ISETP.NE.AND.EX P0, PT, RZ, UR7, PT, P0 ;  /* 0x00000007ff007c0c */ /* 0x000fda000bf05300 */
[----:B------:R-:W-:Y:S05]  /*130c0*/  @!P0 BREAK B0 ;  /* 0x0000000000008942 */ /* 0x000fea0003800000 */
[----:B------:R-:W-:Y:S05]  /*130d0*/  @P0 BRA `(.L_x_519) ;  /* 0x0000000000100947 */ /* 0x000fea0003800000 */
[----:B------:R-:W-:Y:S05]  /*130e0*/  BRA `(.L_x_14) ;  /* 0x0000002c00d47947 */ /* 0x000fea0003800000 */
.L_x_520:
[----:B-----5:R-:W-:-:S13]  /*130f0*/  FSETP.NEU.AND P0, PT, R153, RZ, PT ;  /* 0x000000ff9900720b */ /* 0x020fda0003f0d000 */
[----:B------:R-:W-:Y:S05]  /*13100*/  @!P0 BREAK B0 ;  /* 0x0000000000008942 */ /* 0x000fea0003800000 */
[----:B------:R-:W-:Y:S05]  /*13110*/  @!P0 BRA `(.L_x_14) ;  /* 0x0000002c00c88947 */ /* 0x000fea0003800000 */
.L_x_519:
[----:B-1----:R-:W-:Y:S05]  /*13120*/  BSYNC B0 ;  /* 0x0000000000007941 */ /* 0x002fea0003800000 */
.L_x_518:
[----:B------:R-:W-:-:S04]  /*13130*/  ULOP3.LUT UR4, UR59, 0x1, URZ, 0xfc, !UPT ;  /* 0x000000013b047892 */ /* 0x000fc8000f8efc3f */
[----:B------:R-:W-:-:S06]  /*13140*/  UISETP.NE.AND UP0, UPT, UR4, 0x3, UPT ;  /* 0x000000030400788c */ /* 0x000fcc000bf05270 */
[----:B------:R-:W-:-:S13]  /*13150*/  PLOP3.LUT P0, PT, PT, PT, UP0, 0x80, 0x0 ;  /* 0x000000000000781c */ /* 0x000fda0003f0f008 */
[----:B------:R-:W-:Y:S05]  /*13160*/  @!P0 BRA `(.L_x_522) ;  /* 0x0000000000048947 */ /* 0x000fea0003800000 */
[----:B------:R-:W-:Y:S01]  /*13170*/  BPT.TRAP 0x1 ;  /* 0x000000040000795c */ /* 0x000fe20000300000 */
.L_x_522:
[----:B------:R-:W1:Y:S01]  /*13180*/  S2UR UR5, SR_CgaCtaId ;  /* 0x00000000000579c3 */ /* 0x000e620000008800 */
[----:B------:R-:W-:Y:S02]  /*13190*/  UMOV UR4, 0x400 ;  /* 0x0000040000047882 */ /* 0x000fe40000000000 */
[----:B-1----:R-:W-:-:S04]  /*131a0*/  ULEA UR4, UR5, UR4, 0x18 ;  /* 0x0000000405047291 */ /* 0x002fc8000f8ec03f */
[----:B------:R-:W-:-:S04]  /*131b0*/  ULEA UR4, UR36, UR4, 0x3 ;  /* 0x0000000424047291 */ /* 0x000fc8000f8e183f */
[----:B------:R-:W-:-:S04]  /*131c0*/  UIADD3 UR4, UR4, 0x60, URZ ;  /* 0x0000006004047890 */ /* 0x000fc8000fffe03f */
[----:B------:R-:W-:-:S09]  /*131d0*/  UPRMT UR4, UR5, 0x654, UR4 ;  /* 0x0000065405047896 */ /* 0x000fd20008000004 */
[----:B------:R-:W-:Y:S01]  /*131e0*/  SYNCS.ARRIVE.TRANS64.RED.A1T0 RZ, [UR4], RZ ;  /* 0x000000ffffff79a7 */ /* 0x000fe20008100404 */
[----:B------:R-:W-:Y:S05]  /*131f0*/  BRA `(.L_x_14) ;  /* 0x0000002c00907947 */ /* 0x000fea0003800000 */
.L_x_13:
[----:B------:R-:W-:Y:S01]  /*13200*/  ULDC.64 UR4, c[0x0][0x8f8] ;  /* 0x00023e0000047ab9 */ /* 0x000fe20000000a00 */
[----:B------:R-:W-:Y:S02]  /*13210*/  PRMT R8, RZ, 0x7610, R8 ;  /* 0x00007610ff087816 */ /* 0x000fe40000000008 */
[----:B------:R-:W-:Y:S02]  /*13220*/  ISETP.GE.U32.AND P0, PT, R2, UR4, PT ;  /* 0x0000000402007c0c */ /* 0x000fe4000bf06070 */
[----:B------:R-:W-:Y:S02]  /*13230*/  MOV R7, 0xffffffff ;  /* 0xffffffff00077802 */ /* 0x000fe40000000f00 */
[----:B------:R-:W-:Y:S02]  /*13240*/  ISETP.GE.U32.AND.EX P0, PT, R16, UR5, PT, P0 ;  /* 0x0000000510007c0c */ /* 0x000fe4000bf06100 */
[----:B------:R-:W-:Y:S02]  /*13250*/  MOV R6, 0xffffffff ;  /* 0xffffffff00067802 */ /* 0x000fe40000000f00 */
[----:B------:R-:W-:-:S09]  /*13260*/  MOV R3, 0xffffffff ;  /* 0xffffffff00037802 */ /* 0x000fd20000000f00 */
        /* <DEDUP_REMOVED lines=19> */
.L_x_524:
[-CC-:B------:R-:W-:Y:S01]  /*133a0*/  SHF.R.U64 R19, R10, R12.reuse, R11.reuse ;  /* 0x0000000c0a137219 */ /* 0x180fe2000000120b */
[----:B------:R-:W2:Y:S01]  /*133b0*/  LDC.64 R28, c[0x0][0x8e8] ;  /* 0x00023a00ff1c7b82 */ /* 0x000ea20000000a00 */
[----:B------:R-:W-:Y:S02]  /*133c0*/  SHF.R.U32.HI R3, RZ, R12, R11 ;  /* 0x0000000cff037219 */ /* 0x000fe4000001160b */
[----:B------:R-:W-:Y:S02]  /*133d0*/  IADD3 R9, P0, RZ, -R19, RZ ;  /* 0x80000013ff097210 */ /* 0x000fe40007f1e0ff */
[----:B------:R-:W-:Y:S02]  /*133e0*/  MOV R27, 0x1 ;  /* 0x00000001001b7802 */ /* 0x000fe40000000f00 */
[----:B------:R-:W-:Y:S01]  /*133f0*/  IADD3.X R3, RZ, ~R3, RZ, P0, !PT ;  /* 0x80000003ff037210 */ /* 0x000fe200007fe4ff */
[----:B------:R-:W3:Y:S04]  /*13400*/  LDC R10, c[0x0][0x8c0] ;  /* 0x00023000ff0a7b82 */ /* 0x000ee80000000800 */
[----:B------:R-:W-:Y:S01]  /*13410*/  IMAD R8, R3, R22, RZ ;  /* 0x0000001603087224 */ /* 0x000fe200078e02ff */
[----:B------:R-:W-:-:S03]  /*13420*/  MOV R3, R16 ;  /* 0x0000001000037202 */ /* 0x000fc60000000f00 */
[----:B------:R-:W4:Y:S01]  /*13430*/  LDC R24, c[0x0][0x8b0] ;  /* 0x00022c00ff187b82 */ /* 0x000f220000000800 */
[----:B------:R-:W-:-:S04]  /*13440*/  IMAD.WIDE.U32 R6, R9, R22, R2 ;  /* 0x0000001609067225 */ /* 0x000fc800078e0002 */
[----:B------:R-:W-:-:S03]  /*13450*/  IMAD R3, R9, R23, R8 ;  /* 0x0000001709037224 */ /* 0x000fc600078e0208 */
[----:B------:R-:W5:Y:S01]  /*13460*/  LDC R26, c[0x0][0x900] ;  /* 0x00024000ff1a7b82 */ /* 0x000f620000000800 */
[----:B--2---:R-:W-:Y:S02]  /*13470*/  ISETP.NE.U32.AND P0, PT, R28, RZ, PT ;  /* 0x000000ff1c00720c */ /* 0x004fe40003f05070 */
[----:B------:R-:W-:Y:S02]  /*13480*/  IADD3 R3, R7, R3, RZ ;  /* 0x0000000307037210 */ /* 0x000fe40007ffe0ff */
[----:B------:R-:W-:Y:S02]  /*13490*/  ISETP.NE.AND.EX P0, PT, R29, RZ, PT, P0 ;  /* 0x000000ff1d00720c */ /* 0x000fe40003f05300 */
[----:B------:R-:W-:Y:S01]  /*134a0*/  MOV R7, 0xffffffff ;  /* 0xffffffff00077802 */ /* 0x000fe20000000f00 */
        /* <DEDUP_REMOVED lines=8> */
[--C-:B------:R-:W-:Y:S02]  /*13530*/  SHF.R.U64 R22, R20, R26, R3.reuse ;  /* 0x0000001a14167219 */ /* 0x100fe40000001203 */
[----:B------:R-:W-:Y:S02]  /*13540*/  LOP3.LUT R31, RZ, R6, RZ, 0x33, !PT ;  /* 0x00000006ff1f7212 */ /* 0x000fe400078e33ff */
[----:B------:R-:W-:Y:S01]  /*13550*/  SHF.R.U32.HI R7, RZ, R26, R3 ;  /* 0x0000001aff077219 */ /* 0x000fe20000011603 */
        /* <DEDUP_REMOVED lines=13> */
.L_x_525:
[----:B------:R-:W-:Y:S02]  /*13630*/  ISETP.NE.AND P0, PT, R18, 0x1, PT ;  /* 0x000000011200780c */ /* 0x000fe40003f05270 */
[----:B---3--:R-:W-:Y:S02]  /*13640*/  SHF.R.U64 R6, R6, R23, R7 ;  /* 0x0000001706067219 */ /* 0x008fe40000001207 */
[----:B------:R-:W-:Y:S02]  /*13650*/  SHF.L.U32 R5, R27, R26, RZ ;  /* 0x0000001a1b057219 */ /* 0x000fe400000006ff */
[----:B------:R-:W-:Y:S02]  /*13660*/  LOP3.LUT R3, R20, R31, RZ, 0xc0, !PT ;  /* 0x0000001f14037212 */ /* 0x000fe400078ec0ff */
[----:B--2---:R-:W-:Y:S02]  /*13670*/  IADD3 R9, R21, -0x1, RZ ;  /* 0xffffffff15097810 */ /* 0x004fe40007ffe0ff */
[----:B------:R-:W-:Y:S01]  /*13680*/  IADD3 R7, -R6, RZ, RZ ;  /* 0x000000ff06077210 */ /* 0x000fe20007ffe1ff */
[----:B------:R-:W-:Y:S01]  /*13690*/  IMAD R5, R5, R6, R3 ;  /* 0x0000000605057224 */ /* 0x000fe200078e0203 */
[----:B------:R-:W-:Y:S01]  /*136a0*/  LOP3.LUT R12, R12, R9, RZ, 0xc0, !PT ;  /* 0x000000090c0c7212 */ /* 0x000fe200078ec0ff */
[----:B------:R-:W-:Y:S01]  /*136b0*/  @P0 IMAD R0, R13, R14, R4 ;  /* 0x0000000e0d000224 */ /* 0x000fe200078e0204 */
[----:B------:R-:W-:Y:S01]  /*136c0*/  MOV R8, 0x1 ;  /* 0x0000000100087802 */ /* 0x000fe20000000f00 */
[----:B----4-:R-:W-:-:S02]  /*136d0*/  IMAD R3, R7, R25, R22 ;  /* 0x0000001907037224 */ /* 0x010fc400078e0216 */
[----:B-1----:R-:W-:Y:S02]  /*136e0*/  IMAD R0, R5, R30, R0 ;  /* 0x0000001e05007224 */ /* 0x002fe400078e0200 */
[----:B------:R-:W-:-:S05]  /*136f0*/  IMAD R3, R3, R21, R12 ;  /* 0x0000001503037224 */ /* 0x000fca00078e020c */
[----:B------:R-:W-:Y:S02]  /*13700*/  SEL R6, R3, R0, !P0 ;  /* 0x0000000003067207 */ /* 0x000fe40004000000 */
[----:B------:R-:W-:Y:S02]  /*13710*/  SEL R7, R0, R3, !P0 ;  /* 0x0000000300077207 */ /* 0x000fe40004000000 */
[----:B------:R-:W-:-:S07]  /*13720*/  MOV R3, R19 ;  /* 0x0000001300037202 */ /* 0x000fce0000000f00 */
.L_x_523:
[----:B------:R-:W-:-:S08]  /*13730*/  NOP ;  /* 0x0000000000007918 */ /* 0x000fd00000000000 */
[----:B------:R-:W2:-:S00]  /*13740*/  USETMAXREG.DEALLOC.CTAPOOL 0x28 ;  /* 0x00000028000079c8 */ /* 0x000e8000080e0500 */
[----:B------:R-:W-:-:S06]  /*13750*/  UISETP.NE.AND UP0, UPT, UR58, 0x1, UPT ;  /* 0x000000013a00788c */ /* 0x000fcc000bf05270 */
[----:B------:R-:W-:-:S13]  /*13760*/  PLOP3.LUT P0, PT, PT, PT, UP0, 0x80, 0x0 ;  /* 0x000000000000781c */ /* 0x000fda0003f0f008 */
[----:B--2---:R-:W-:Y:S05]  /*13770*/  @!P0 BRA `(.L_x_14) ;  /* 0x0000002800308947 */ /* 0x004fea0003800000 */
[----:B------:R-:W-:-:S06]  /*13780*/  UISETP.NE.AND UP0, UPT, UR58, URZ, UPT ;  /* 0x0000003f3a00728c */ /* 0x000fcc000bf05270 */
[----:B------:R-:W-:-:S13]  /*13790*/  PLOP3.LUT P0, PT, PT, PT, UP0, 0x80, 0x0 ;  /* 0x000000000000781c */ /* 0x000fda0003f0f008 */
[----:B------:R-:W-:Y:S05]  /*137a0*/  @!P0 BRA `(.L_x_526) ;  /* 0x0000001800308947 */ /* 0x000fea0003800000 */
[----:B------:R-:W-:-:S04]  /*137b0*/  UISETP.NE.AND UP0, UPT, UR60, URZ, UPT ;  /* 0x0000003f3c00728c */ /* 0x000fc8000bf05270 */
[----:B------:R-:W-:-:S06]  /*137c0*/  UISETP.NE.OR UP0, UPT, UR58, 0x2, UP0 ;  /* 0x000000023a00788c */ /* 0x000fcc0008705670 */
[----:B------:R-:W-:-:S13]  /*137d0*/  PLOP3.LUT P0, PT, PT, PT, UP0, 0x80, 0x0 ;  /* 0x000000000000781c */ /* 0x000fda0003f0f008 */
[----:B------:R-:W-:Y:S05]  /*137e0*/  @P0 BRA `(.L_x_14) ;  /* 0x0000002800140947 */ /* 0x000fea0003800000 */
[----:B------:R-:W-:-:S13]  /*137f0*/  LOP3.LUT P2, RZ, R8, 0xff, RZ, 0xc0, !PT ;  /* 0x000000ff08ff7812 */ /* 0x000fda000784c0ff */
[----:B------:R-:W-:Y:S05]  /*13800*/  @!P2 BRA `(.L_x_527) ;  /* 0x000000000018a947 */ /* 0x000fea0003800000 */
[----:B------:R-:W-:Y:S01]  /*13810*/  UMOV UR4, 0x400 ;  /* 0x0000040000047882 */ /* 0x000fe20000000000 */
[----:B------:R-:W-:Y:S01]  /*13820*/  MOV R0, RZ ;  /* 0x000000ff00007202 */ /* 0x000fe20000000f00 */
[----:B-1----:R-:W-:-:S03]  /*13830*/  ULEA UR4, UR38, UR4, 0x18 ;  /* 0x0000000426047291 */ /* 0x002fc6000f8ec03f */
[----:B------:R-:W-:-:S06]  /*13840*/  SHF.L.U32 R0, R0, 0x1f, RZ ;  /* 0x0000001f00007819 */ /* 0x000fcc00000006ff */
[----:B------:R-:W1:Y:S02]  /*13850*/  SYNCS.PHASECHK.TRANS64.TRYWAIT P0, [UR4+0x88], R0 ;  /* 0x00008800ff0075a7 */ /* 0x000e640008000144 */
[----:B-1----:R-:W-:Y:S05]  /*13860*/  @!P0 BRA `(.L_x_528) ;  /* 0x0000002800cc8947 */ /* 0x002fea0003800000 */
.L_x_527:
[----:B------:R-:W-:Y:S01]  /*13870*/  PRMT R13, RZ, 0x7610, R13 ;  /* 0x00007610ff0d7816 */ /* 0x000fe2000000000d */
[----:B------:R-:W-:Y:S06]  /*13880*/  @P1 BRA `(.L_x_529) ;  /* 0x0000000000301947 */ /* 0x000fec0003800000 */
[----:B------:R-:W-:Y:S02]  /*13890*/  ULDC.64 UR4, c[0x0][0x588] ;  /* 0x0001620000047ab9 */ /* 0x000fe40000000a00 */
[----:B------:R-:W-:-:S04]  /*138a0*/  ISETP.NE.U32.AND P0, PT, RZ, UR4, PT ;  /* 0x00000004ff007c0c */ /* 0x000fc8000bf05070 */
[----:B------:R-:W-:-:S13]  /*138b0*/  ISETP.NE.AND.EX P0, PT, RZ, UR5, PT, P0 ;  /* 0x00000005ff007c0c */ /* 0x000fda000bf05300 */
[----:B------:R-:W-:Y:S05]  /*138c0*/  @!P0 BRA `(.L_x_530) ;  /* 0x0000000000188947 */ /* 0x000fea0003800000 */
[----:B------:R-:W-:Y:S02]  /*138d0*/  ULDC.64 UR4, c[0x0][0x588] ;  /* 0x0001620000047ab9 */ /* 0x000fe40000000a00 */
[----:B------:R-:W-:Y:S02]  /*138e0*/  MOV R4, UR4 ;  /* 0x0000000400047c02 */ /* 0x000fe40008000f00 */
[----:B-1----:R-:W-:-:S05]  /*138f0*/  MOV R5, UR5 ;  /* 0x0000000500057c02 */ /* 0x002fca0008000f00 */
[----:B------:R3:W5:Y:S01]  /*13900*/  LDG.E R12, desc[UR56][R4.64] ;  /* 0x00000038040c7981 */ /* 0x000762000c1e1900 */
[----:B------:R-:W-:Y:S01]  /*13910*/  MOV R13, 0x1 ;  /* 0x00000001000d7802 */ /* 0x000fe20000000f00 */
[----:B------:R-:W-:Y:S06]  /*13920*/  BRA `(.L_x_529) ;  /* 0x0000000000087947 */ /* 0x000fec0003800000 */
.L_x_530:
[----:B------:R-:W2:Y:S01]  /*13930*/  LDC R12, c[0x0][0x580] ;  /* 0x00016000ff0c7b82 */ /* 0x000ea20000000800 */
[----:B------:R-:W-:-:S07]  /*13940*/  MOV R13, 0x1 ;  /* 0x00000001000d7802 */ /* 0x000fce0000000f00 */
.L_x_529:
[----:B------:R-:W-:Y:S05]  /*13950*/  @!P2 BRA `(.L_x_531) ;  /* 0x000000140048a947 */ /* 0x000fea0003800000 */
[----:B------:R-:W4:Y:S01]  /*13960*/  LDC R11, c[0x0][0x900] ;  /* 0x00024000ff0b7b82 */ /* 0x000f220000000800 */
[----:B-1----:R-:W-:Y:S01]  /*13970*/  MOV R0, 0xffffffff ;  /* 0xffffffff00007802 */ /* 0x002fe20000000f00 */
[----:B------:R-:W-:Y:S01]  /*13980*/  ULOP3.LUT UR13, UR59, 0x2, URZ, 0xfc, !UPT ;  /* 0x000000023b0d7892 */ /* 0x000fe2000f8efc3f */
[----:B---3--:R-:W-:Y:S01]  /*13990*/  MOV R4, 0x1 ;  /* 0x0000000100047802 */ /* 0x008fe20000000f00 */
[----:B------:R-:W-:Y:S01]  /*139a0*/  ULDC.64 UR4, c[0x0][0x198] ;  /* 0x0000660000047ab9 */ /* 0x000fe20000000a00 */
[----:B------:R-:W-:Y:S01]  /*139b0*/  ULDC.64 UR22, c[0x0][0x588] ;  /* 0x0001620000167ab9 */ /* 0x000fe20000000a00 */
[----:B------:R-:W-:Y:S01]  /*139c0*/  ULDC.64 UR6, c[0x0][0x590] ;  /* 0x0001640000067ab9 */ /* 0x000fe20000000a00 */
[----:B------:R-:W-:Y:S01]  /*139d0*/  ULDC.64 UR14, c[0x0][0x8f8] ;  /* 0x00023e00000e7ab9 */ /* 0x000fe20000000a00 */
[----:B------:R-:W1:Y:S01]  /*139e0*/  LDC R10, c[0x0][0x8a8] ;  /* 0x00022a00ff0a7b82 */ /* 0x000e620000000800 */
[-C--:B----4-:R-:W-:Y:S02]  /*139f0*/  SHF.L.U32 R0, R0, R11.reuse, RZ ;  /* 0x0000000b00007219 */ /* 0x090fe400000006ff */
[----:B------:R-:W-:-:S02]  /*13a00*/  SHF.L.U32 R11, R4, R11, RZ ;  /* 0x0000000b040b7219 */ /* 0x000fc400000006ff */
[----:B------:R-:W-:Y:S02]  /*13a10*/  LOP3.LUT R0, RZ, R0, RZ, 0x33, !PT ;  /* 0x00000000ff007212 */ /* 0x000fe400078e33ff */
[----:B-1----:R-:W-:-:S07]  /*13a20*/  IADD3 R10, R10, -0x1, RZ ;  /* 0xffffffff0a0a7810 */ /* 0x002fce0007ffe0ff */
.L_x_587:
[----:B------:R-:W-:Y:S02]  /*13a30*/  ISETP.NE.U32.AND P0, PT, RZ, UR6, PT ;  /* 0x00000006ff007c0c */ /* 0x000fe4000bf05070 */
[----:B------:R-:W-:Y:S02]  /*13a40*/  R2UR UR19, R7 ;  /* 0x00000000071372ca */ /* 0x000fe400000e0000 */
[----:B------:R-:W-:Y:S02]  /*13a50*/  R2UR UR18, R6 ;  /* 0x00000000061272ca */ /* 0x000fe400000e0000 */
[----:B------:R-:W-:-:S09]  /*13a60*/  ISETP.NE.AND.EX P0, PT, RZ, UR7, PT, P0 ;  /* 0x00000007ff007c0c */ /* 0x000fd2000bf05300 */
[----:B------:R-:W-:Y:S02]  /*13a70*/  USHF.L.U32 UR19, UR19, 0x8, URZ ;  /* 0x0000000813137899 */ /* 0x000fe4000800063f */
[----:B------:R-:W-:Y:S02]  /*13a80*/  USHF.L.U32 UR18, UR18, 0x7, URZ ;  /* 0x0000000712127899 */ /* 0x000fe4000800063f */
[----:B--234-:R-:W-:Y:S10]  /*13a90*/  @!P0 BRA `(.L_x_532) ;  /* 0x00000000002c8947 */ /* 0x01cff40003800000 */
[----:B------:R-:W-:-:S04]  /*13aa0*/  ISETP.NE.U32.AND P1, PT, RZ, UR22, PT ;  /* 0x00000016ff007c0c */ /* 0x000fc8000bf25070 */
[----:B------:R-:W-:-:S13]  /*13ab0*/  ISETP.NE.AND.EX P1, PT, RZ, UR23, PT, P1 ;  /* 0x00000017ff007c0c */ /* 0x000fda000bf25310 */
[----:B------:R-:W-:Y:S05]  /*13ac0*/  @!P1 BRA `(.L_x_533) ;  /* 0x0000000000189947 */ /* 0x000fea0003800000 */
[----:B------:R-:W1:Y:S01]  /*13ad0*/  LDC.64 R4, c[0x0][0x588] ;  /* 0x00016200ff047b82 */ /* 0x000e620000000a00 */
[----:B------:R-:W-:-:S04]  /*13ae0*/  IMAD R7, R3, UR6, RZ ;  /* 0x0000000603077c24 */ /* 0x000fc8000f8e02ff */
[----:B-1----:R-:W-:-:S05]  /*13af0*/  IMAD.WIDE R4, R7, 0x4, R4 ;  /* 0x0000000407047825 */ /* 0x002fca00078e0204 */
[----:B--2--5:R1:W5:Y:S01]  /*13b00*/  LDG.E R12, desc[UR56][R4.64] ;  /* 0x00000038040c7981 */ /* 0x024362000c1e1900 */
[----:B------:R-:W-:Y:S01]  /*13b10*/  MOV R13, 0x1 ;  /* 0x00000001000d7802 */ /* 0x000fe20000000f00 */
[----:B------:R-:W-:Y:S06]  /*13b20*/  BRA `(.L_x_532) ;  /* 0x0000000000087947 */ /* 0x000fec0003800000 */
.L_x_533:
[----:B--2--5:R-:W3:Y:S01]  /*13b30*/  LDC R12, c[0x0][0x580] ;  /* 0x00016000ff0c7b82 */ /* 0x024ee20000000800 */
[----:B------:R-:W-:-:S07]  /*13b40*/  MOV R13, 0x1 ;  /* 0x00000001000d7802 */ /* 0x000fce0000000f00 */
.L_x_532:
[----:B------:R-:W-:Y:S05]  /*13b50*/  @!P0 BRA `(.L_x_534) ;  /* 0x00000000001c8947 */ /* 0x000fea0003800000 */
[----:B------:R-:W-:-:S13]  /*13b60*/  LOP3.LUT P2, RZ, R13, 0xff, RZ, 0xc0, !PT ;  /* 0x000000ff0dff7812 */ /* 0x000fda000784c0ff */
[----:B-1----:R-:W1:Y:S02]  /*13b70*/  @!P2 LDC.64 R4, c[0x0][0x588] ;  /* 0x00016200ff04ab82 */ /* 0x002e640000000a00 */
[----:B-1----:R-:W-:-:S04]  /*13b80*/  @!P2 ISETP.NE.U32.AND P0, PT, R4, RZ, PT ;  /* 0x000000ff0400a20c */ /* 0x002fc80003f05070 */
[----:B------:R-:W-:Y:S02]  /*13b90*/  @!P2 ISETP.NE.AND.EX P1, PT, R5, RZ, PT, P0 ;  /* 0x000000ff0500a20c */ /* 0x000fe40003f25300 */
[----:B--23-5:R-:W-:Y:S02]  /*13ba0*/  @P2 FSETP.EQ.AND P0, PT, R12, RZ, PT ;  /* 0x000000ff0c00220b */ /* 0x02cfe40003f02000 */
[----:B------:R-:W-:Y:S01]  /*13bb0*/  @!P2 PLOP3.LUT P0, PT, P1, PT, PT, 0x8, 0x0 ;  /* 0x000000000000a81c */ /* 0x000fe20000f0e170 */
[----:B------:R-:W-:-:S12]  /*13bc0*/  BRA `(.L_x_535) ;  /* 0x0000000000047947 */ /* 0x000fd80003800000 */
.L_x_534:
[----:B--23-5:R-:W-:-:S13]  /*13bd0*/  FSETP.EQ.AND P0, PT, R12, RZ, PT ;  /* 0x000000ff0c00720b */ /* 0x02cfda0003f02000 */
.L_x_535:
[----:B------:R-:W-:Y:S01]  /*13be0*/  UISETP.NE.AND UP0, UPT, UR13, 0x3, UPT ;  /* 0x000000030d00788c */ /* 0x000fe2000bf05270 */
[----:B------:R-:W-:-:S04]  /*13bf0*/  ELECT P1, URZ, PT ;  /* 0x00000000003f782f */ /* 0x000fc80003820000 */
[----:B------:R-:W-:Y:S02]  /*13c00*/  PLOP3.LUT P0, PT, P1, P0, PT, 0x20, 0x0 ;  /* 0x000000000000781c */ /* 0x000fe40000f00470 */
[----:B------:R-:W-:-:S13]  /*13c10*/  PLOP3.LUT P1, PT, PT, PT, UP0, 0x80, 0x0 ;  /* 0x000000000000781c */ /* 0x000fda0003f2f008 */
[----:B------:R-:W-:Y:S05]  /*13c20*/  @!P1 BRA `(.L_x_536) ;  /* 0x0000000000049947 */ /* 0x000fea0003800000 */
[----:B------:R-:W-:Y:S01]  /*13c30*/  BPT.TRAP 0x1 ;  /* 0x000000040000795c */ /* 0x000fe20000300000 */
.L_x_536:
[----:B------:R-:W2:Y:S01]  /*13c40*/  S2UR UR38, SR_CgaCtaId ;  /* 0x00000000002679c3 */ /* 0x000ea20000008800 */
[----:B------:R-:W-:Y:S01]  /*13c50*/  UMOV UR21, 0x400 ;  /* 0x0000040000157882 */ /* 0x000fe20000000000 */
[----:B-1----:R-:W-:-:S04]  /*13c60*/  MOV R4, 0x1 ;  /* 0x0000000100047802 */ /* 0x002fc80000000f00 */
[----:B------:R-:W-:Y:S01]  /*13c70*/  SHF.L.U32 R4, R4, 0x1f, RZ ;  /* 0x0000001f04047819 */ /* 0x000fe200000006ff */
[----:B--2---:R-:W-:-:S09]  /*13c80*/  ULEA UR21, UR38, UR21, 0x18 ;  /* 0x0000001526157291 */ /* 0x004fd2000f8ec03f */
[----:B------:R-:W1:Y:S02]  /*13c90*/  SYNCS.PHASECHK.TRANS64.TRYWAIT P2, [UR21+0x60], R4 ;  /* 0x00006004ff0075a7 */ /* 0x000e640008040155 */
[----:B-1----:R-:W-:Y:S05]  /*13ca0*/  @!P2 BRA `(.L_x_537) ;  /* 0x0000002400d4a947 */ /* 0x002fea0003800000 */
.L_x_622:
[----:B------:R-:W-:Y:S04]  /*13cb0*/  BSSY B0, `(.L_x_538) ;  /* 0x000000e000007945 */ /* 0x000fe80003800000 */
[----:B------:R-:W-:Y:S05]  /*13cc0*/  @!P0 BRA `(.L_x_539) ;  /* 0x0000000000308947 */ /* 0x000fea0003800000 */
[----:B------:R-:W-:Y:S01]  /*13cd0*/  R2UR UR20, R3 ;  /* 0x00000000031472ca */ /* 0x000fe200000e0000 */
[----:B------:R-:W-:Y:S02]  /*13ce0*/  UIADD3 UR8, UP0, UR4, 0x3f0, URZ ;  /* 0x000003f004087890 */ /* 0x000fe4000ff1e03f */
[----:B------:R-:W-:Y:S02]  /*13cf0*/  UIADD3 UR16, UR21, 0x200, URZ ;  /* 0x0000020015107890 */ /* 0x000fe4000fffe03f */
[----:B------:R-:W-:Y:S02]  /*13d00*/  UIADD3 UR17, UR21, 0x40, URZ ;  /* 0x0000004015117890 */ /* 0x000fe4000fffe03f */
[----:B------:R-:W-:Y:S01]  /*13d10*/  UIADD3.X UR9, URZ, UR5, URZ, UP0, !UPT ;  /* 0x000000053f097290 */ /* 0x000fe200087fe43f */
[----:B------:R-:W-:Y:S01]  /*13d20*/  UMOV UR10, 0x0 ;  /* 0x00000000000a7882 */ /* 0x000fe20000000000 */
[----:B------:R-:W-:-:S07]  /*13d30*/  UMOV UR11, 0x10000000 ;  /* 0x10000000000b7882 */ /* 0x000fce0000000000 */
[----:B------:R2:W-:Y:S02]  /*13d40*/  UTMALDG.3D [UR16], [UR8], desc[UR10] ;  /* 0x00000a10080075b4 */ /* 0x0005e40008011000 */
[----:B--2---:R-:W-:Y:S05]  /*13d50*/  @!P1 BRA `(.L_x_540) ;  /* 0x0000000000049947 */ /* 0x004fea0003800000 */
[----:B------:R-:W-:Y:S01]  /*13d60*/  BPT.TRAP 0x1 ;  /* 0x000000040000795c */ /* 0x000fe20000300000 */
.L_x_540:
[----:B-1----:R-:W1:Y:S02]  /*13d70*/  LDC R5, c[0x0][0x800] ;  /* 0x00020000ff057b82 */ /* 0x002e640000000800 */
[----:B-1----:R2:W-:Y:S02]  /*13d80*/  SYNCS.ARRIVE.TRANS64.RED.A0TR RZ, [UR21+0x40], R5 ;  /* 0x00004005ffff79a7 */ /* 0x0025e40008300415 */
.L_x_539:
[----:B------:R-:W-:Y:S05]  /*13d90*/  BSYNC B0 ;  /* 0x0000000000007941 */ /* 0x000fea0003800000 */
.L_x_538:
[----:B------:R-:W-:Y:S05]  /*13da0*/  @!P1 BRA `(.L_x_541) ;  /* 0x0000000000049947 */ /* 0x000fea0003800000 */
[----:B------:R-:W-:Y:S01]  /*13db0*/  BPT.TRAP 0x1 ;  /* 0x000000040000795c */ /* 0x000fe20000300000 */
.L_x_541:
[----:B------:R-:W-:-:S04]  /*13dc0*/  UIADD3 UR33, UR21, 0x40, URZ ;  /* 0x0000004015217890 */ /* 0x000fc8000fffe03f */
[----:B------:R-:W-:-:S09]  /*13dd0*/  UPRMT UR16, UR38, 0x654, UR33 ;  /* 0x0000065426107896 */ /* 0x000fd20008000021 */
[----:B------:R-:W-:Y:S01]  /*13de0*/  SYNCS.ARRIVE.TRANS64.RED.A1T0 RZ, [UR16], RZ ;  /* 0x000000ffffff79a7 */ /* 0x000fe20008100410 */
[----:B------:R-:W-:Y:S05]  /*13df0*/  @!P1 BRA `(.L_x_542) ;  /* 0x0000000000049947 */ /* 0x000fea0003800000 */
[----:B------:R-:W-:Y:S01]  /*13e00*/  BPT.TRAP 0x1 ;  /* 0x000000040000795c */ /* 0x000fe20000300000 */
.L_x_542:
[----:B------:R-:W3:Y:S02]  /*13e10*/  SYNCS.PHASECHK.TRANS64.TRYWAIT P2, [UR21+0x68], R4 ;  /* 0x00006804ff0075a7 */ /* 0x000ee40008040155 */
[----:B---3--:R-:W-:Y:S05]  /*13e20*/  @!P2 BRA `(.L_x_543) ;  /* 0x00000024008ca947 */ /* 0x008fea0003800000 */
.L_x_623:
[----:B------:R-:W-:Y:S04]  /*13e30*/  BSSY B0, `(.L_x_544) ;  /* 0x0000010000007945 */ /* 0x000fe80003800000 */
[----:B------:R-:W-:Y:S05]  /*13e40*/  @!P0 BRA `(.L_x_545) ;  /* 0x0000000000388947 */ /* 0x000fea0003800000 */
[----:B------:R-:W-:Y:S01]  /*13e50*/  UIADD3 UR24, UP0, UR4, 0x3f0, URZ ;  /* 0x000003f004187890 */ /* 0x000fe2000ff1e03f */
[----:B------:R-:W-:Y:S01]  /*13e60*/  R2UR UR12, R3 ;  /* 0x00000000030c72ca */ /* 0x000fe200000e0000 */
[----:B------:R-:W-:Y:S02]  /*13e70*/  UIADD3 UR11, UR19, 0x80, URZ ;  /* 0x00000080130b7890 */ /* 0x000fe4000fffe03f */
[----:B------:R-:W-:Y:S02]  /*13e80*/  UIADD3 UR8, UR21, 0x2200, URZ ;  /* 0x0000220015087890 */ /* 0x000fe4000fffe03f */
[----:B------:R-:W-:Y:S02]  /*13e90*/  UIADD3 UR9, UR21, 0x48, URZ ;  /* 0x0000004815097890 */ /* 0x000fe4000fffe03f */
[----:B------:R-:W-:Y:S01]  /*13ea0*/  UIADD3.X UR25, URZ, UR5, URZ, UP0, !UPT ;  /* 0x000000053f197290 */ /* 0x000fe200087fe43f */
[----:B------:R-:W-:Y:S01]  /*13eb0*/  UMOV UR26, 0x0 ;  /* 0x00000000001a7882 */ /* 0x000fe20000000000 */
[----:B------:R-:W-:Y:S01]  /*13ec0*/  UMOV UR27, 0x10000000 ;  /* 0x10000000001b7882 */ /* 0x000fe20000000000 */
[----:B------:R-:W-:-:S06]  /*13ed0*/  UMOV UR10, UR18 ;  /* 0x00000012000a7c82 */ /* 0x000fcc0008000000 */
[----:B------:R3:W-:Y:S02]  /*13ee0*/  UTMALDG.3D [UR8], [UR24], desc[UR26] ;  /* 0x00001a08180075b4 */ /* 0x0007e40008011000 */
[----:B---3--:R-:W-:Y:S05]  /*13ef0*/  @!P1 BRA `(.L_x_546) ;  /* 0x0000000000049947 */ /* 0x008fea0003800000 */
[----:B------:R-:W-:Y:S01]  /*13f00*/  BPT.TRAP 0x1 ;  /* 0x000000040000795c */ /* 0x000fe20000300000 */
.L_x_546:
[----:B-12---:R-:W1:Y:S02]  /*13f10*/  LDC R5, c[0x0][0x800] ;  /* 0x00020000ff057b82 */ /* 0x006e640000000800 */
[----:B-1----:R3:W-:Y:S02]  /*13f20*/  SYNCS.ARRIVE.TRANS64.RED.A0TR RZ, [UR21+0x48], R5 ;  /* 0x00004805ffff79a7 */ /* 0x0027e40008300415 */
.L_x_545:
[----:B------:R-:W-:Y:S05]  /*13f30*/  BSYNC B0 ;  /* 0x0000000000007941 */ /* 0x000fea0003800000 */
.L_x_544:
[----:B------:R-:W-:Y:S05]  /*13f40*/  @!P1 BRA `(.L_x_547) ;  /* 0x0000000000049947 */ /* 0x000fea0003800000 */
[----:B------:R-:W-:Y:S01]  /*13f50*/  BPT.TRAP 0x1 ;  /* 0x000000040000795c */ /* 0x000fe20000300000 */
.L_x_547:
[----:B------:R-:W-:Y:S02]  /*13f60*/  UIADD3 UR25, UR21, 0x48, URZ ;  /* 0x0000004815197890 */ /* 0x000fe4000fffe03f */
[----:B------:R-:W-:Y:S02]  /*13f70*/  UIADD3 UR10, UR18, 0x20, URZ ;  /* 0x00000020120a7890 */ /* 0x000fe4000fffe03f */
[----:B------:R-:W-:-:S09]  /*13f80*/  UPRMT UR20, UR38, 0x654, UR25 ;  /* 0x0000065426147896 */ /* 0x000fd20008000019 */
[----:B------:R-:W-:Y:S01]  /*13f90*/  SYNCS.ARRIVE.TRANS64.RED.A1T0 RZ, [UR20], RZ ;  /* 0x000000ffffff79a7 */ /* 0x000fe20008100414 */
[----:B------:R-:W-:Y:S05]  /*13fa0*/  @!P1 BRA `(.L_x_548) ;  /* 0x0000000000049947 */ /* 0x000fea0003800000 */
[----:B------:R-:W-:Y:S01]  /*13fb0*/  BPT.TRAP 0x1 ;  /* 0x000000040000795c */ /* 0x000fe20000300000 */
.L_x_548:
[----:B------:R-:W4:Y:S02]  /*13fc0*/  SYNCS.PHASECHK.TRANS64.TRYWAIT P2, [UR21+0x70], R4 ;  /* 0x00007004ff0075a7 */ /* 0x000f240008040155 */
[----:B----4-:R-:W-:Y:S05]  /*13fd0*/  @!P2 BRA `(.L_x_549) ;  /* 0x000000240038a947 */ /* 0x010fea0003800000 */
.L_x_624:
        /* <DEDUP_REMOVED lines=8> */
[----:B------:R-:W-:Y:S01]  /*14060*/  UMOV UR29, 0x10000000 ;  /* 0x10000000001d7882 */ /* 0x000fe20000000000 */
[----:B------:R-:W-:-:S06]  /*14070*/  UMOV UR11, UR19 ;  /* 0x00000013000b7c82 */ /* 0x000fcc0008000000 */
[----:B------:R4:W-:Y:S02]  /*14080*/  UTMALDG.3D [UR8], [UR26], desc[UR28] ;  /* 0x00001c081a0075b4 */ /* 0x0009e40008011000 */
[----:B----4-:R-:W-:Y:S05]  /*14090*/  @!P1 BRA `(.L_x_552) ;  /* 0x0000000000049947 */ /* 0x010fea0003800000 */
[----:B------:R-:W-:Y:S01]  /*140a0*/  BPT.TRAP 0x1 ;  /* 0x000000040000795c */ /* 0x000fe20000300000 */
.L_x_552:
[----:B-123--:R-:W1:Y:S02]  /*140b0*/  LDC R5, c[0x0][0x800] ;  /* 0x00020000ff057b82 */ /* 0x00ee640000000800 */
[----:B-1----:R4:W-:Y:S02]  /*140c0*/  SYNCS.ARRIVE.TRANS64.RED.A0TR RZ, [UR21+0x50], R5 ;  /* 0x00005005ffff79a7 */ /* 0x0029e40008300415 */
.L_x_551:
[----:B------:R-:W-:Y:S05]  /*140d0*/  BSYNC B0 ;  /* 0x0000000000007941 */ /* 0x000fea0003800000 */
.L_x_550:
[----:B------:R-:W-:Y:S05]  /*140e0*/  @!P1 BRA `(.L_x_553) ;  /* 0x0000000000049947 */ /* 0x000fea0003800000 */
[----:B------:R-:W-:Y:S01]  /*140f0*/  BPT.TRAP 0x1 ;  /* 0x000000040000795c */ /* 0x000fe20000300000 */
.L_x_553:
[----:B------:R-:W-:-:S04]  /*14100*/  UIADD3 UR17, UR21, 0x50, URZ ;  /* 0x0000005015117890 */ /* 0x000fc8000fffe03f */
[----:B------:R-:W-:-:S09]  /*14110*/  UPRMT UR29, UR38, 0x654, UR17 ;  /* 0x00000654261d7896 */ /* 0x000fd20008000011 */
[----:B------:R-:W-:Y:S01]  /*14120*/  SYNCS.ARRIVE.TRANS64.RED.A1T0 RZ, [UR29], RZ ;  /* 0x000000ffffff79a7 */ /* 0x000fe2000810041d */
[----:B------:R-:W-:Y:S05]  /*14130*/  @!P1 BRA `(.L_x_554) ;  /* 0x0000000000049947 */ /* 0x000fea0003800000 */
[----:B------:R-:W-:Y:S01]  /*14140*/  BPT.TRAP 0x1 ;  /* 0x000000040000795c */ /* 0x000fe20000300000 */
.L_x_554:
[----:B------:R-:W5:Y:S02]  /*14150*/  SYNCS.PHASECHK.TRANS64.TRYWAIT P2, [UR21+0x78], R4 ;  /* 0x00007804ff0075a7 */ /* 0x000f640008040155 */
[----:B-----5:R-:W-:Y:S05]  /*14160*/  @!P2 BRA `(.L_x_555) ;  /* 0x0000002000eca947 */ /* 0x020fea0003800000 */
.L_x_625:
        /* <DEDUP_REMOVED lines=9> */
[----:B------:R-:W-:-:S07]  /*14200*/  UMOV UR31, 0x10000000 ;  /* 0x10000000001f7882 */ /* 0x000fce0000000000 */
[----:B------:R1:W-:Y:S02]  /*14210*/  UTMALDG.3D [UR8], [UR26], desc[UR30] ;  /* 0x00001e081a0075b4 */ /* 0x0003e40008011000 */
[----:B-1----:R-:W-:Y:S05]  /*14220*/  @!P1 BRA `(.L_x_558) ;  /* 0x0000000000049947 */ /* 0x002fea0003800000 */
[----:B------:R-:W-:Y:S01]  /*14230*/  BPT.TRAP 0x1 ;  /* 0x000000040000795c */ /* 0x000fe20000300000 */
.L_x_558:
[----:B------:R-:W1:Y:S02]  /*14240*/  LDC R4, c[0x0][0x800] ;  /* 0x00020000ff047b82 */ /* 0x000e640000000800 */
[----:B-1----:R1:W-:Y:S02]  /*14250*/  SYNCS.ARRIVE.TRANS64.RED.A0TR RZ, [UR21+0x58], R4 ;  /* 0x00005804ffff79a7 */ /* 0x0023e40008300415 */
.L_x_557:
[----:B------:R-:W-:Y:S05]  /*14260*/  BSYNC B0 ;  /* 0x0000000000007941 */ /* 0x000fea0003800000 */
.L_x_556:
[----:B------:R-:W-:Y:S05]  /*14270*/  @!P1 BRA `(.L_x_559) ;  /* 0x0000000000049947 */ /* 0x000fea0003800000 */
[----:B------:R-:W-:Y:S01]  /*14280*/  BPT.TRAP 0x1 ;  /* 0x000000040000795c */ /* 0x000fe20000300000 */
.L_x_559:
[----:B------:R-:W-:Y:S02]  /*14290*/  UIADD3 UR9, UR21, 0x58, URZ ;  /* 0x0000005815097890 */ /* 0x000fe4000fffe03f */
[----:B------:R-:W-:Y:S02]  /*142a0*/  UIADD3 UR34, UR18, 0x40, URZ ;  /* 0x0000004012227890 */ /* 0x000fe4000fffe03f */
[----:B------:R-:W-:-:S09]  /*142b0*/  UPRMT UR30, UR38, 0x654, UR9 ;  /* 0x00000654261e7896 */ /* 0x000fd20008000009 */
[----:B------:R-:W-:Y:S01]  /*142c0*/  SYNCS.ARRIVE.TRANS64.RED.A1T0 RZ, [UR30], RZ ;  /* 0x000000ffffff79a7 */ /* 0x000fe2000810041e */
[----:B------:R-:W-:Y:S05]  /*142d0*/  @!P1 BRA `(.L_x_560) ;  /* 0x0000000000049947 */ /* 0x000fea0003800000 */
[----:B------:R-:W-:Y:S01]  /*142e0*/  BPT.TRAP 0x1 ;  /* 0x000000040000795c */ /* 0x000fe20000300000 */
.L_x_560:
[----:B-1----:R-:W-:-:S04]  /*142f0*/  SHF.L.U32 R4, RZ, 0x1f, RZ ;  /* 0x0000001fff047819 */ /* 0x002fc800000006ff */
[----:B------:R-:W1:Y:S02]  /*14300*/  SYNCS.PHASECHK.TRANS64.TRYWAIT P2, [UR21+0x60], R4 ;  /* 0x00006004ff0075a7 */ /* 0x000e640008040155 */
[----:B-1----:R-:W-:Y:S05]  /*14310*/  @!P2 BRA `(.L_x_561) ;  /* 0x000000200098a947 */ /* 0x002fea0003800000 */
.L_x_626:
[----:B------:R-:W-:Y:S04]  /*14320*/  BSSY B0, `(.L_x_562) ;  /* 0x000000e000007945 */ /* 0x000fe80003800000 */
[----:B------:R-:W-:Y:S05]  /*14330*/  @!P0 BRA `(.L_x_563) ;  /* 0x0000000000308947 */ /* 0x000fea0003800000 */
[----:B------:R-:W-:Y:S01]  /*14340*/  R2UR UR36, R3 ;  /* 0x00000000032472ca */ /* 0x000fe200000e0000 */
[----:B------:R-:W-:Y:S02]  /*14350*/  UIADD3 UR10, UP0, UR4, 0x3f0, URZ ;  /* 0x000003f0040a7890 */ /* 0x000fe4000ff1e03f */
[----:B------:R-:W-:Y:S02]  /*14360*/  UIADD3 UR32, UR21, 0x200, URZ ;  /* 0x0000020015207890 */ /* 0x000fe4000fffe03f */
[----:B------:R-:W-:Y:S01]  /*14370*/  UIADD3.X UR11, URZ, UR5, URZ, UP0, !UPT ;  /* 0x000000053f0b7290 */ /* 0x000fe200087fe43f */
[----:B------:R-:W-:Y:S01]  /*14380*/  UMOV UR26, 0x0 ;  /* 0x00000000001a7882 */ /* 0x000fe20000000000 */
[----:B------:R-:W-:Y:S01]  /*14390*/  UMOV UR27, 0x10000000 ;  /* 0x10000000001b7882 */ /* 0x000fe20000000000 */
[----:B------:R-:W-:-:S06]  /*143a0*/  UMOV UR35, UR19 ;  /* 0x0000001300237c82 */ /* 0x000fcc0008000000 */
[----:B------:R1:W-:Y:S02]  /*143b0*/  UTMALDG.3D [UR32], [UR10], desc[UR26] ;  /* 0x00001a200a0075b4 */ /* 0x0003e40008011000 */
[----:B-1----:R-:W-:Y:S05]  /*143c0*/  @!P1 BRA `(.L_x_564) ;  /* 0x0000000000049947 */ /* 0x002fea0003800000 */
[----:B------:R-:W-:Y:S01]  /*143d0*/  BPT.TRAP 0x1 ;  /* 0x000000040000795c */ /* 0x000fe20000300000 */
.L_x_564:
[----:B--234-:R-:W1:Y:S02]  /*143e0*/  LDC R5, c[0x0][0x800] ;  /* 0x00020000ff057b82 */ /* 0x01ce640000000800 */
[----:B-1----:R1:W-:Y:S02]  /*143f0*/  SYNCS.ARRIVE.TRANS64.RED.A0TR RZ, [UR21+0x40], R5 ;  /* 0x00004005ffff79a7 */ /* 0x0023e40008300415 */
.L_x_563:
[----:B------:R-:W-:Y:S05]  /*14400*/  BSYNC B0 ;  /* 0x0000000000007941 */ /* 0x000fea0003800000 */
.L_x_562:
[----:B------:R-:W-:Y:S05]  /*14410*/  @!P1 BRA `(.L_x_565) ;  /* 0x0000000000049947 */ /* 0x000fea0003800000 */
[----:B------:R-:W-:Y:S01]  /*14420*/  BPT.TRAP 0x1 ;  /* 0x000000040000795c */ /* 0x000fe20000300000 */
.L_x_565:
[----:B------:R-:W-:Y:S01]  /*14430*/  SYNCS.ARRIVE.TRANS64.RED.A1T0 RZ, [UR16], RZ ;  /* 0x000000ffffff79a7 */ /* 0x000fe20008100410 */
[----:B------:R-:W-:Y:S05]  /*14440*/  @!P1 BRA `(.L_x_566) ;  /* 0x0000000000049947 */ /* 0x000fea0003800000 */
[----:B------:R-:W-:Y:S01]  /*14450*/  BPT.TRAP 0x1 ;  /* 0x000000040000795c */ /* 0x000fe20000300000 */
.L_x_566:
[----:B------:R-:W5:Y:S02]  /*14460*/  SYNCS.PHASECHK.TRANS64.TRYWAIT P2, [UR21+0x68], R4 ;  /* 0x00006804ff0075a7 */ /* 0x000f640008040155 */
[----:B-----5:R-:W-:Y:S05]  /*14470*/  @!P2 BRA `(.L_x_567) ;  /* 0x000000200058a947 */ /* 0x020fea0003800000 */
.L_x_627:
        /* <DEDUP_REMOVED lines=13> */
.L_x_570:
[----:B--234-:R-:W1:Y:S02]  /*14550*/  LDC R5, c[0x0][0x800] ;  /* 0x00020000ff057b82 */ /* 0x01ce640000000800 */
[----:B-1----:R1:W-:Y:S02]  /*14560*/  SYNCS.ARRIVE.TRANS64.RED.A0TR RZ, [UR21+0x48], R5 ;  /* 0x00004805ffff79a7 */ /* 0x0023e40008300415 */
.L_x_569:
[----:B------:R-:W-:Y:S05]  /*14570*/  BSYNC B0 ;  /* 0x0000000000007941 */ /* 0x000fea0003800000 */
.L_x_568:
[----:B------:R-:W-:Y:S05]  /*14580*/  @!P1 BRA `(.L_x_571) ;  /* 0x0000000000049947 */ /* 0x000fea0003800000 */
[----:B------:R-:W-:Y:S01]  /*14590*/  BPT.TRAP 0x1 ;  /* 0x000000040000795c */ /* 0x000fe20000300000 */
.L_x_571:
[----:B------:R-:W-:Y:S01]  /*145a0*/  SYNCS.ARRIVE.TRANS64.RED.A1T0 RZ, [UR20], RZ ;  /* 0x000000ffffff79a7 */ /* 0x000fe20008100414 */
[----:B------:R-:W-:Y:S01]  /*145b0*/  UIADD3 UR18, UR18, 0x60, URZ ;  /* 0x0000006012127890 */ /* 0x000fe2000fffe03f */
[----:B------:R-:W-:Y:S11]  /*145c0*/  @!P1 BRA `(.L_x_572) ;  /* 0x0000000000049947 */ /* 0x000ff60003800000 */
[----:B------:R-:W-:Y:S01]  /*145d0*/  BPT.TRAP 0x1 ;  /* 0x000000040000795c */ /* 0x000fe20000300000 */
.L_x_572:
[----:B------:R-:W5:Y:S02]  /*145e0*/  SYNCS.PHASECHK.TRANS64.TRYWAIT P2, [UR21+0x70], R4 ;  /* 0x00007004ff0075a7 */ /* 0x000f640008040155 */
[----:B-----5:R-:W-:Y:S05]  /*145f0*/  @!P2 BRA `(.L_x_573) ;  /* 0x000000200010a947 */ /* 0x020fea0003800000 */
.L_x_628:
[----:B------:R-:W-:Y:S04]  /*14600*/  BSSY B0, `(.L_x_574) ;  /* 0x000000d000007945 */ /* 0x000fe80003800000 */
[----:B------:R-:W-:Y:S05]  /*14610*/  @!P0 BRA `(.L_x_575) ;  /* 0x00000000002c8947 */ /* 0x000fea0003800000 */
[----:B------:R-:W-:Y:S01]  /*14620*/  R2UR UR20, R3 ;  /* 0x00000000031472ca */ /* 0x000fe200000e0000 */
[----:B------:R-:W-:Y:S02]  /*14630*/  UIADD3 UR10, UP0, UR4, 0x3f0, URZ ;  /* 0x000003f0040a7890 */ /* 0x000fe4000ff1e03f */
[----:B------:R-:W-:Y:S02]  /*14640*/  UIADD3 UR16, UR21, 0x4200, URZ ;  /* 0x0000420015107890 */ /* 0x000fe4000fffe03f */
[----:B------:R-:W-:Y:S01]  /*14650*/  UIADD3.X UR11, URZ, UR5, URZ, UP0, !UPT ;  /* 0x000000053f0b7290 */ /* 0x000fe200087fe43f */
[----:B------:R-:W-:Y:S01]  /*14660*/  UMOV UR24, 0x0 ;  /* 0x0000000000187882 */ /* 0x000fe20000000000 */
[----:B------:R-:W-:-:S07]  /*14670*/  UMOV UR25, 0x10000000 ;  /* 0x1000000000197882 */ /* 0x000fce0000000000 */
[----:B------:R1:W-:Y:S02]  /*14680*/  UTMALDG.3D [UR16], [UR10], desc[UR24] ;  /* 0x000018100a0075b4 */ /* 0x0003e40008011000 */
[----:B-1----:R-:W-:Y:S05]  /*14690*/  @!P1 BRA `(.L_x_576) ;  /* 0x0000000000049947 */ /* 0x002fea0003800000 */
[----:B------:R-:W-:Y:S01]  /*146a0*/  BPT.TRAP 0x1 ;  /* 0x000000040000795c */ /* 0x000fe20000300000 */
.L_x_576:
[----:B--234-:R-:W1:Y:S02]  /*146b0*/  LDC R5, c[0x0][0x800] ;  /* 0x00020000ff057b82 */ /* 0x01ce640000000800 */
[----:B-1----:R1:W-:Y:S02]  /*146c0*/  SYNCS.ARRIVE.TRANS64.RED.A0TR RZ, [UR21+0x50], R5 ;  /* 0x00005005ffff79a7 */ /* 0x0023e40008300415 */
.L_x_575:
[----:B------:R-:W-:Y:S05]  /*146d0*/  BSYNC B0 ;  /* 0x0000000000007941 */ /* 0x000fea0003800000 */
.L_x_574:
[----:B------:R-:W-:Y:S05]  /*146e0*/  @!P1 BRA `(.L_x_577) ;  /* 0x0000000000049947 */ /* 0x000fea0003800000 */
[----:B------:R-:W-:Y:S01]  /*146f0*/  BPT.TRAP 0x1 ;  /* 0x000000040000795c */ /* 0x000fe20000300000 */
.L_x_577:
[----:B------:R-:W-:Y:S01]  /*14700*/  SYNCS.ARRIVE.TRANS64.RED.A1T0 RZ, [UR29], RZ ;  /* 0x000000ffffff79a7 */ /* 0x000fe2000810041d */
[----:B------:R-:W-:Y:S05]  /*14710*/  @!P1 BRA `(.L_x_578) ;  /* 0x0000000000049947 */ /* 0x000fea0003800000 */
[----:B------:R-:W-:Y:S01]  /*14720*/  BPT.TRAP 0x1 ;  /* 0x000000040000795c */ /* 0x000fe20000300000 */
.L_x_578:
[----:B------:R-:W5:Y:S02]  /*14730*/  SYNCS.PHASECHK.TRANS64.TRYWAIT P2, [UR21+0x78], R4 ;  /* 0x00007804ff0075a7 */ /* 0x000f640008040155 */
[----:B-----5:R-:W-:Y:S05]  /*14740*/  @!P2 BRA `(.L_x_579) ;  /* 0x0000001c00d4a947 */ /* 0x020fea0003800000 */
.L_x_629:
        /* <DEDUP_REMOVED lines=13> */
.L_x_582:
[----:B------:R-:W1:Y:S02]  /*14820*/  LDC R3, c[0x0][0x800] ;  /* 0x00020000ff037b82 */ /* 0x000e640000000800 */
[----:B-1----:R1:W-:Y:S02]  /*14830*/  SYNCS.ARRIVE.TRANS64.RED.A0TR RZ, [UR21+0x58], R3 ;  /* 0x00005803ffff79a7 */ /* 0x0023e40008300415 */
.L_x_581:
[----:B------:R-:W-:Y:S05]  /*14840*/  BSYNC B0 ;  /* 0x0000000000007941 */ /* 0x000fea0003800000 */
.L_x_580:
[----:B------:R-:W-:Y:S05]  /*14850*/  @!P1 BRA `(.L_x_583) ;  /* 0x0000000000049947 */ /* 0x000fea0003800000 */
[----:B------:R-:W-:Y:S01]  /*14860*/  BPT.TRAP 0x1 ;  /* 0x000000040000795c */ /* 0x000fe20000300000 */
.L_x_583:
[----:B------:R-:W-:Y:S01]  /*14870*/  IADD3 R2, P0, R2, UR42, RZ ;  /* 0x0000002a02027c10 */ /* 0x000fe2000ff1e0ff */
[----:B------:R-:W-:Y:S01]  /*14880*/  SYNCS.ARRIVE.TRANS64.RED.A1T0 RZ, [UR30], RZ ;  /* 0x000000ffffff79a7 */ /* 0x000fe2000810041e */
[----:B-1----:R-:W-:Y:S02]  /*14890*/  PRMT R4, RZ, 0x7610, R4 ;  /* 0x00007610ff047816 */ /* 0x002fe40000000004 */
[----:B------:R-:W-:Y:S02]  /*148a0*/  IADD3.X R16, R16, UR53, RZ, P0, !PT ;  /* 0x0000003510107c10 */ /* 0x000fe400087fe4ff */
[----:B------:R-:W-:Y:S02]  /*148b0*/  ISETP.GE.U32.AND P0, PT, R2, UR14, PT ;  /* 0x0000000e02007c0c */ /* 0x000fe4000bf06070 */
[----:B------:R-:W-:Y:S02]  /*148c0*/  MOV R7, 0xffffffff ;  /* 0xffffffff00077802 */ /* 0x000fe40000000f00 */
[----:B------:R-:W-:-:S02]  /*148d0*/  ISETP.GE.U32.AND.EX P0, PT, R16, UR15, PT, P0 ;  /* 0x0000000f10007c0c */ /* 0x000fc4000bf06100 */
[----:B------:R-:W-:Y:S02]  /*148e0*/  MOV R6, 0xffffffff ;  /* 0xffffffff00067802 */ /* 0x000fe40000000f00 */
[----:B------:R-:W-:-:S09]  /*148f0*/  MOV R3, 0xffffffff ;  /* 0xffffffff00037802 */ /* 0x000fd20000000f00 */
[----:B------:R-:W-:Y:S05]  /*14900*/  @P0 BRA `(.L_x_584) ;  /* 0x0000000400540947 */ /* 0x000fea0003800000 */
[----:B------:R-:W1:Y:S01]  /*14910*/  LDC.64 R20, c[0x0][0x8d0] ;  /* 0x00023400ff147b82 */ /* 0x000e620000000a00 */
[----:B------:R-:W-:Y:S02]  /*14920*/  MOV R4, R2 ;  /* 0x0000000200047202 */ /* 0x000fe40000000f00 */
[----:B--234-:R-:W-:-:S05]  /*14930*/  MOV R5, R16 ;  /* 0x0000001000057202 */ /* 0x01cfca0000000f00 */
[----:B------:R-:W2:Y:S08]  /*14940*/  LDC R22, c[0x0][0x8d8] ;  /* 0x00023600ff167b82 */ /* 0x000eb00000000800 */
[----:B------:R-:W3:Y:S01]  /*14950*/  LDC.64 R14, c[0x0][0x8c8] ;  /* 0x00023200ff0e7b82 */ /* 0x000ee20000000a00 */
[----:B-1----:R-:W-:-:S04]  /*14960*/  ISETP.NE.U32.AND P0, PT, R20, RZ, PT ;  /* 0x000000ff1400720c */ /* 0x002fc80003f05070 */
[----:B------:R-:W-:-:S13]  /*14970*/  ISETP.NE.AND.EX P0, PT, R21, RZ, PT, P0 ;  /* 0x000000ff1500720c */ /* 0x000fda0003f05300 */
[----:B--23--:R-:W-:Y:S05]  /*14980*/  @!P0 BRA `(.L_x_585) ;  /* 0x0000000000288947 */ /* 0x00cfea0003800000 */
[----:B------:R-:W1:Y:S02]  /*14990*/  LDC R3, c[0x0][0x8dc] ;  /* 0x00023700ff037b82 */ /* 0x000e640000000800 */
[----:B-1----:R-:W-:-:S04]  /*149a0*/  IADD3 R3, P0, R2, R3, RZ ;  /* 0x0000000302037210 */ /* 0x002fc80007f1e0ff */
[----:B------:R-:W-:Y:S01]  /*149b0*/  IADD3.X R17, RZ, R16, RZ, P0, !PT ;  /* 0x00000010ff117210 */ /* 0x000fe200007fe4ff */
[----:B------:R-:W-:-:S04]  /*149c0*/  IMAD.WIDE.U32 R8, R3, R20, RZ ;  /* 0x0000001403087225 */ /* 0x000fc800078e00ff */
[----:B------:R-:W-:-:S04]  /*149d0*/  IMAD.WIDE.U32 R6, R17, R20, RZ ;  /* 0x0000001411067225 */ /* 0x000fc800078e00ff */
[----:B------:R-:W-:-:S05]  /*149e0*/  IMAD.WIDE.U32 R6, P0, R3, R21, R6 ;  /* 0x0000001503067225 */ /* 0x000fca0007800006 */
[----:B------:R-:W-:Y:S02]  /*149f0*/  IADD3.X R5, RZ, RZ, RZ, P0, !PT ;  /* 0x000000ffff057210 */ /* 0x000fe400007fe4ff */
[----:B------:R-:W-:Y:S02]  /*14a00*/  IADD3 RZ, P0, R9, R6, RZ ;  /* 0x0000000609ff7210 */ /* 0x000fe40007f1e0ff */
[----:B------:R-:W-:-:S05]  /*14a10*/  MOV R4, R7 ;  /* 0x0000000700047202 */ /* 0x000fca0000000f00 */
[----:B------:R-:W-:-:S07]  /*14a20*/  IMAD.WIDE.U32.X R4, R17, R21, R4, P0 ;  /* 0x0000001511047225 */ /* 0x000fce00000e0404 */
.L_x_585:
[----:B------:R-:W1:Y:S01]  /*14a30*/  LDC.64 R8, c[0x0][0x8e8] ;  /* 0x00023a00ff087b82 */ /* 0x000e620000000a00 */
[-CC-:B------:R-:W-:Y:S01]  /*14a40*/  SHF.R.U64 R17, R4, R22.reuse, R5.reuse ;  /* 0x0000001604117219 */ /* 0x180fe20000001205 */
[----:B------:R-:W2:Y:S01]  /*14a50*/  S2R R19, SR_CTAID.X ;  /* 0x0000000000137919 */ /* 0x000ea20000002500 */
[----:B------:R-:W-:Y:S01]  /*14a60*/  SHF.R.U32.HI R3, RZ, R22, R5 ;  /* 0x00000016ff037219 */ /* 0x000fe20000011605 */
[----:B------:R-:W-:Y:S01]  /*14a70*/  ULDC UR8, c[0x0][0x150] ;  /* 0x0000540000087ab9 */ /* 0x000fe20000000800 */
[----:B------:R-:W-:-:S03]  /*14a80*/  IADD3 R5, P0, RZ, -R17, RZ ;  /* 0x80000011ff057210 */ /* 0x000fc60007f1e0ff */
[----:B------:R-:W3:Y:S01]  /*14a90*/  LDC R6, c[0x0][0x8c0] ;  /* 0x00023000ff067b82 */ /* 0x000ee20000000800 */
[----:B------:R-:W-:-:S05]  /*14aa0*/  IADD3.X R3, RZ, ~R3, RZ, P0, !PT ;  /* 0x80000003ff037210 */ /* 0x000fca00007fe4ff */
[----:B------:R-:W-:Y:S01]  /*14ab0*/  IMAD R4, R3, R14, RZ ;  /* 0x0000000e03047224 */ /* 0x000fe200078e02ff */
[----:B------:R-:W-:Y:S01]  /*14ac0*/  MOV R3, R16 ;  /* 0x0000001000037202 */ /* 0x000fe20000000f00 */
[----:B------:R-:W4:Y:S02]  /*14ad0*/  LDC R23, c[0x0][0x8b0] ;  /* 0x00022c00ff177b82 */ /* 0x000f240000000800 */
[C---:B------:R-:W-:Y:S02]  /*14ae0*/  IMAD R7, R5.reuse, R15, R4 ;  /* 0x0000000f05077224 */ /* 0x040fe400078e0204 */
[----:B------:R-:W-:Y:S01]  /*14af0*/  IMAD.WIDE.U32 R4, R5, R14, R2 ;  /* 0x0000000e05047225 */ /* 0x000fe200078e0002 */
[----:B------:R-:W2:Y:S03]  /*14b00*/  S2R R15, SR_CTAID.Y ;  /* 0x00000000000f7919 */ /* 0x000ea60000002600 */
[----:B------:R-:W5:Y:S01]  /*14b10*/  LDC R25, c[0x0][0x900] ;  /* 0x00024000ff197b82 */ /* 0x000f620000000800 */
[----:B-1----:R-:W-:-:S02]  /*14b20*/  ISETP.NE.U32.AND P0, PT, R8, RZ, PT ;  /* 0x000000ff0800720c */ /* 0x002fc40003f05070 */
[----:B------:R-:W-:Y:S02]  /*14b30*/  IADD3 R5, R5, R7, RZ ;  /* 0x0000000705057210 */ /* 0x000fe40007ffe0ff */
[----:B------:R-:W-:Y:S02]  /*14b40*/  ISETP.NE.AND.EX P0, PT, R9, RZ, PT, P0 ;  /* 0x000000ff0900720c */ /* 0x000fe40003f05300 */
[-CC-:B---3--:R-:W-:Y:S02]  /*14b50*/  SHF.R.U64 R3, R4, R6.reuse, R5.reuse ;  /* 0x0000000604037219 */ /* 0x188fe40000001205 */
[----:B------:R-:W-:Y:S02]  /*14b60*/  SHF.R.U32.HI R4, RZ, R6, R5 ;  /* 0x00000006ff047219 */ /* 0x000fe40000011605 */
[----:B--2---:R-:W-:Y:S02]  /*14b70*/  I2FP.F32.U32 R5, R19 ;  /* 0x0000001300057245 */ /* 0x004fe40000201000 */
[----:B----4-:R-:W-:-:S03]  /*14b80*/  SHF.R.U64 R21, R3, R23, R4 ;  /* 0x0000001703157219 */ /* 0x010fc60000001204 */
[----:B------:R-:W-:Y:S01]  /*14b90*/  FMUL R20, R5, UR8 ;  /* 0x0000000805147c20 */ /* 0x000fe20008400000 */
[----:B------:R-:W-:-:S04]  /*14ba0*/  SHF.R.U32.HI R4, RZ, R23, R4 ;  /* 0x00000017ff047219 */ /* 0x000fc80000011604 */
[-CC-:B-----5:R-:W-:Y:S02]  /*14bb0*/  SHF.R.U64 R14, R21, R25.reuse, R4.reuse ;  /* 0x00000019150e7219 */ /* 0x1a0fe40000001204 */
[----:B------:R-:W-:Y:S02]  /*14bc0*/  SHF.R.U32.HI R23, RZ, R25, R4 ;  /* 0x00000019ff177219 */ /* 0x000fe40000011604 */
[----:B------:R-:W-:Y:S02]  /*14bd0*/  MOV R4, R14 ;  /* 0x0000000e00047202 */ /* 0x000fe40000000f00 */
[----:B------:R-:W-:Y:S01]  /*14be0*/  MOV R5, R23 ;  /* 0x0000001700057202 */ /* 0x000fe20000000f00 */
[----:B------:R-:W-:Y:S06]  /*14bf0*/  @!P0 BRA `(.L_x_586) ;  /* 0x0000000000288947 */ /* 0x000fec0003800000 */
[----:B------:R-:W1:Y:S02]  /*14c00*/  LDC R5, c[0x0][0x8f4] ;  /* 0x00023d00ff057b82 */ /* 0x000e640000000800 */
[----:B-1----:R-:W-:-:S04]  /*14c10*/  IADD3 R5, P0, R14, R5, RZ ;  /* 0x000000050e057210 */ /* 0x002fc80007f1e0ff */
[----:B------:R-:W-:-:S05]  /*14c20*/  IADD3.X R23, RZ, R23, RZ, P0, !PT ;  /* 0x00000017ff177210 */ /* 0x000fca00007fe4ff */
[----:B------:R-:W-:-:S04]  /*14c30*/  IMAD.WIDE.U32 R6, R23, R8, RZ ;  /* 0x0000000817067225 */ /* 0x000fc800078e00ff */
[----:B------:R-:W-:-:S04]  /*14c40*/  IMAD.WIDE.U32 R6, P0, R5, R9, R6 ;  /* 0x0000000905067225 */ /* 0x000fc80007800006 */
[----:B------:R-:W-:Y:S01]  /*14c50*/  IMAD.WIDE.U32 R4, R5, R8, RZ ;  /* 0x0000000805047225 */ /* 0x000fe200078e00ff */
[----:B------:R-:W-:-:S04]  /*14c60*/  MOV R4, R7 ;  /* 0x0000000700047202 */ /* 0x000fc80000000f00 */
[----:B------:R-:W-:Y:S02]  /*14c70*/  IADD3 RZ, P1, R5, R6, RZ ;  /* 0x0000000605ff7210 */ /* 0x000fe40007f3e0ff */
[----:B------:R-:W-:-:S03]  /*14c80*/  IADD3.X R5, RZ, RZ, RZ, P0, !PT ;  /* 0x000000ffff057210 */ /* 0x000fc600007fe4ff */
[----:B------:R-:W-:-:S08]  /*14c90*/  IMAD.WIDE.U32.X R4, R23, R9, R4, P1 ;  /* 0x0000000917047225 */ /* 0x000fd000008e0404 */
.L_x_586:
[----:B------:R-:W1:Y:S01]  /*14ca0*/  LDC R9, c[0x0][0x8f0] ;  /* 0x00023c00ff097b82 */ /* 0x000e620000000800 */
[----:B------:R-:W-:Y:S01]  /*14cb0*/  I2FP.F32.U32 R7, R15 ;  /* 0x0000000f00077245 */ /* 0x000fe20000201000 */
[----:B------:R-:W-:Y:S01]  /*14cc0*/  ULDC UR8, c[0x0][0x154] ;  /* 0x0000550000087ab9 */ /* 0x000fe20000000800 */
[----:B------:R-:W2:Y:S01]  /*14cd0*/  F2I.U32.TRUNC.NTZ R20, R20 ;  /* 0x0000001400147305 */ /* 0x000ea2000020f000 */
[----:B------:R-:W-:Y:S02]  /*14ce0*/  ISETP.NE.AND P0, PT, R18, 0x1, PT ;  /* 0x000000011200780c */ /* 0x000fe40003f05270 */
[----:B------:R-:W-:Y:S01]  /*14cf0*/  FMUL R8, R7, UR8 ;  /* 0x0000000807087c20 */ /* 0x000fe20008400000 */
[----:B------:R-:W-:Y:S01]  /*14d00*/  LOP3.LUT R3, R3, R10, RZ, 0xc0, !PT ;  /* 0x0000000a03037212 */ /* 0x000fe200078ec0ff */
[----:B------:R-:W3:Y:S04]  /*14d10*/  LDC R6, c[0x0][0x144] ;  /* 0x00005100ff067b82 */ /* 0x000ee80000000800 */
[----:B------:R-:W4:Y:S04]  /*14d20*/  F2I.U32.TRUNC.NTZ R8, R8 ;  /* 0x0000000800087305 */ /* 0x000f28000020f000 */
[----:B------:R-:W5:Y:S01]  /*14d30*/  LDC R22, c[0x0][0x148] ;  /* 0x00005200ff167b82 */ /* 0x000f620000000800 */
[----:B--2---:R-:W-:-:S07]  /*14d40*/  IADD3 R7, -R20, RZ, RZ ;  /* 0x000000ff14077210 */ /* 0x004fce0007ffe1ff */
[----:B------:R-:W2:Y:S01]  /*14d50*/  LDC R23, c[0x0][0x8e0] ;  /* 0x00023800ff177b82 */ /* 0x000ea20000000800 */
[----:B-1----:R-:W-:Y:S02]  /*14d60*/  SHF.R.U64 R5, R4, R9, R5 ;  /* 0x0000000904057219 */ /* 0x002fe40000001205 */
[----:B------:R-:W-:-:S05]  /*14d70*/  LOP3.LUT R4, R21, R0, RZ, 0xc0, !PT ;  /* 0x0000000015047212 */ /* 0x000fca00078ec0ff */
[----:B------:R-:W1:Y:S01]  /*14d80*/  LDC R24, c[0x0][0x8b8] ;  /* 0x00022e00ff187b82 */ /* 0x000e620000000800 */
[----:B---3--:R-:W-:Y:S01]  /*14d90*/  IMAD R19, R6, R7, R19 ;  /* 0x0000000706137224 */ /* 0x008fe200078e0213 */
[----:B----4-:R-:W-:Y:S01]  /*14da0*/  IADD3 R6, -R8, RZ, RZ ;  /* 0x000000ff08067210 */ /* 0x010fe20007ffe1ff */
[----:B------:R-:W-:Y:S01]  /*14db0*/  IMAD R4, R11, R5, R4 ;  /* 0x000000050b047224 */ /* 0x000fe200078e0204 */
[----:B------:R-:W-:-:S04]  /*14dc0*/  IADD3 R7, -R5, RZ, RZ ;  /* 0x000000ff05077210 */ /* 0x000fc80007ffe1ff */
[----:B------:R-:W3:Y:S01]  /*14dd0*/  LDC R25, c[0x0][0x8a8] ;  /* 0x00022a00ff197b82 */ /* 0x000ee20000000800 */
[----:B-----5:R-:W-:Y:S02]  /*14de0*/  @P0 IMAD R19, R22, R6, R15 ;  /* 0x0000000616130224 */ /* 0x020fe400078e020f */
[----:B--2---:R-:W-:Y:S02]  /*14df0*/  IMAD R14, R7, R23, R14 ;  /* 0x00000017070e7224 */ /* 0x004fe400078e020e */
[----:B-1----:R-:W-:Y:S01]  /*14e00*/  IMAD R7, R4, R24, R19 ;  /* 0x0000001804077224 */ /* 0x002fe200078e0213 */
[----:B------:R-:W-:Y:S01]  /*14e10*/  MOV R4, 0x1 ;  /* 0x0000000100047802 */ /* 0x000fe20000000f00 */
[----:B---3--:R-:W-:Y:S01]  /*14e20*/  IMAD R14, R14, R25, R3 ;  /* 0x000000190e0e7224 */ /* 0x008fe200078e0203 */
[----:B------:R-:W-:-:S04]  /*14e30*/  MOV R3, R17 ;  /* 0x0000001100037202 */ /* 0x000fc80000000f00 */
[----:B------:R-:W-:Y:S02]  /*14e40*/  SEL R6, R14, R7, !P0 ;  /* 0x000000070e067207 */ /* 0x000fe40004000000 */
[----:B------:R-:W-:-:S07]  /*14e50*/  SEL R7, R7, R14, !P0 ;  /* 0x0000000e07077207 */ /* 0x000fce0004000000 */
.L_x_584:
[----:B------:R-:W-:-:S13]  /*14e60*/  LOP3.LUT P0, RZ, R4, 0xff, RZ, 0xc0, !PT ;  /* 0x000000ff04ff7812 */ /* 0x000fda000780c0ff */
[----:B------:R-:W-:Y:S05]  /*14e70*/  @P0 BRA `(.L_x_587) ;  /* 0xffffffe800ec0947 */ /* 0x000fea000383ffff */
.L_x_531:
[----:B------:R-:W-:-:S13]  /*14e80*/  ELECT P0, URZ, PT ;  /* 0x00000000003f782f */ /* 0x000fda0003800000 */
[----:B------:R-:W-:Y:S05]  /*14e90*/  @!P0 BRA `(.L_x_14) ;  /* 0x0000001000688947 */ /* 0x000fea0003800000 */
[----:B------:R-:W-:-:S06]  /*14ea0*/  ULOP3.LUT UR4, UR59, 0x2, URZ, 0xfc, !UPT ;  /* 0x000000023b047892 */ /* 0x000fcc000f8efc3f */
[----:B-1----:R-:W-:-:S04]  /*14eb0*/  MOV R0, UR4 ;  /* 0x0000000400007c02 */ /* 0x002fc80008000f00 */
[----:B------:R-:W-:-:S13]  /*14ec0*/  ISETP.NE.AND P1, PT, R0, 0x3, PT ;  /* 0x000000030000780c */ /* 0x000fda0003f25270 */
[----:B------:R-:W-:Y:S05]  /*14ed0*/  @!P1 BRA `(.L_x_588) ;  /* 0x0000000000049947 */ /* 0x000fea0003800000 */
[----:B------:R-:W-:Y:S01]  /*14ee0*/  BPT.TRAP 0x1 ;  /* 0x000000040000795c */ /* 0x000fe20000300000 */
.L_x_588:
[----:B------:R-:W-:Y:S02]  /*14ef0*/  MOV R0, 0x400 ;  /* 0x0000040000007802 */ /* 0x000fe40000000f00 */
[----:B------:R-:W-:Y:S02]  /*14f00*/  MOV R3, UR38 ;  /* 0x0000002600037c02 */ /* 0x000fe40008000f00 */
[----:B------:R-:W-:Y:S02]  /*14f10*/  MOV R2, 0x1 ;  /* 0x0000000100027802 */ /* 0x000fe40000000f00 */
[----:B------:R-:W-:Y:S02]  /*14f20*/  LEA R0, R3, R0, 0x18 ;  /* 0x0000000003007211 */ /* 0x000fe400078ec0ff */
[----:B------:R-:W-:-:S04]  /*14f30*/  SHF.L.U32 R3, R2, 0x1f, RZ ;  /* 0x0000001f02037819 */ /* 0x000fc800000006ff */
[----:B------:R-:W1:Y:S02]  /*14f40*/  SYNCS.PHASECHK.TRANS64.TRYWAIT P0, [R0+URZ+0x60], R3 ;  /* 0x00006003000075a7 */ /* 0x000e64000800017f */
[----:B-1----:R-:W-:Y:S05]  /*14f50*/  @!P0 BRA `(.L_x_589) ;  /* 0x0000001400e88947 */ /* 0x002fea0003800000 */
.L_x_630:
[----:B------:R-:W-:Y:S05]  /*14f60*/  @!P1 BRA `(.L_x_590) ;  /* 0x0000000000049947 */ /* 0x000fea0003800000 */
[----:B------:R-:W-:Y:S01]  /*14f70*/  BPT.TRAP 0x1 ;  /* 0x000000040000795c */ /* 0x000fe20000300000 */
.L_x_590:
[----:B------:R-:W1:Y:S02]  /*14f80*/  SYNCS.PHASECHK.TRANS64.TRYWAIT P0, [R0+URZ+0x68], R3 ;  /* 0x00006803000075a7 */ /* 0x000e64000800017f */
[----:B-1----:R-:W-:Y:S05]  /*14f90*/  @!P0 BRA `(.L_x_591) ;  /* 0x0000001400ec8947 */ /* 0x002fea0003800000 */
.L_x_631:
[----:B------:R-:W-:Y:S05]  /*14fa0*/  @!P1 BRA `(.L_x_592) ;  /* 0x0000000000049947 */ /* 0x000fea0003800000 */
[----:B------:R-:W-:Y:S01]  /*14fb0*/  BPT.TRAP 0x1 ;  /* 0x000000040000795c */ /* 0x000fe20000300000 */
.L_x_592:
[----:B------:R-:W1:Y:S02]  /*14fc0*/  SYNCS.PHASECHK.TRANS64.TRYWAIT P0, [R0+URZ+0x70], R3 ;  /* 0x00007003000075a7 */ /* 0x000e64000800017f */
[----:B-1----:R-:W-:Y:S05]  /*14fd0*/  @!P0 BRA `(.L_x_593) ;  /* 0x0000001400f08947 */ /* 0x002fea0003800000 */
.L_x_632:
[----:B------:R-:W-:Y:S05]  /*14fe0*/  @!P1 BRA `(.L_x_594) ;  /* 0x0000000000049947 */ /* 0x000fea0003800000 */
[----:B------:R-:W-:Y:S01]  /*14ff0*/  BPT.TRAP 0x1 ;  /* 0x000000040000795c */ /* 0x000fe20000300000 */
.L_x_594:
[----:B------:R-:W-:-:S04]  /*15000*/  MOV R3, 0x1 ;  /* 0x0000000100037802 */ /* 0x000fc80000000f00 */
[----:B------:R-:W-:-:S07]  /*15010*/  SHF.L.U32 R3, R3, 0x1f, RZ ;  /* 0x0000001f03037819 */ /* 0x000fce00000006ff */
.L_x_595:
[----:B------:R1:W1:Y:S02]  /*15020*/  SYNCS.PHASECHK.TRANS64.TRYWAIT P0, [R0+URZ+0x78], R3 ;  /* 0x00007803000075a7 */ /* 0x000264000800017f */
[----:B-1----:R-:W-:Y:S05]  /*15030*/  @!P0 NANOSLEEP.SYNCS 0x989680 ;  /* 0x009896800000895d */ /* 0x002fea0003900000 */
[----:B------:R-:W1:Y:S02]  /*15040*/  @!P0 SYNCS.PHASECHK.TRANS64 P0, [R0+URZ+0x78], R3 ;  /* 0x00007803000085a7 */ /* 0x000e64000800007f */
[----:B-1----:R-:W-:Y:S05]  /*15050*/  @P0 BRA `(.L_x_14) ;  /* 0x0000000c00f80947 */ /* 0x002fea0003800000 */
[----:B------:R-:W-:Y:S05]  /*15060*/  BRA `(.L_x_595) ;  /* 0xfffffffc00ec7947 */ /* 0x000fea000383ffff */
.L_x_526:
[----:B------:R-:W-:Y:S02]  /*15070*/  LOP3.LUT P0, RZ, R8, 0xff, RZ, 0xc0, !PT ;  /* 0x000000ff08ff7812 */ /* 0x000fe4000780c0ff */
[----:B------:R-:W-:Y:S02]  /*15080*/  MOV R13, 0x1 ;  /* 0x00000001000d7802 */ /* 0x000fe40000000f00 */
[----:B------:R-:W-:-:S09]  /*15090*/  MOV R12, RZ ;  /* 0x000000ff000c7202 */ /* 0x000fd20000000f00 */
[----:B------:R-:W-:Y:S05]  /*150a0*/  @!P0 BRA `(.L_x_596) ;  /* 0x0000000c002c8947 */ /* 0x000fea0003800000 */
[----:B------:R-:W2:Y:S01]  /*150b0*/  LDC R0, c[0x0][0x28c] ;  /* 0x0000a300ff007b82 */ /* 0x000ea20000000800 */
[----:B------:R-:W-:Y:S01]  /*150c0*/  ULDC UR7, c[0x0][0x900] ;  /* 0x0002400000077ab9 */ /* 0x000fe20000000800 */
[----:B------:R-:W-:Y:S01]  /*150d0*/  UMOV UR8, 0xffffffff ;  /* 0xffffffff00087882 */ /* 0x000fe20000000000 */
[----:B------:R-:W-:Y:S01]  /*150e0*/  BSSY B0, `(.L_x_596) ;  /* 0x00000c7000007945 */ /* 0x000fe20003800000 */
[----:B-1----:R-:W-:Y:S01]  /*150f0*/  USHF.L.U32 UR4, UR38, 0x6, URZ ;  /* 0x0000000626047899 */ /* 0x002fe2000800063f */
[----:B------:R-:W-:Y:S01]  /*15100*/  MOV R10, 0x1 ;  /* 0x00000001000a7802 */ /* 0x000fe20000000f00 */
[----:B------:R-:W-:Y:S01]  /*15110*/  USHF.L.U32 UR5, UR38, 0xc, URZ ;  /* 0x0000000c26057899 */ /* 0x000fe2000800063f */
[----:B------:R-:W-:Y:S01]  /*15120*/  MOV R13, 0x1 ;  /* 0x00000001000d7802 */ /* 0x000fe20000000f00 */
[----:B------:R-:W-:Y:S01]  /*15130*/  USHF.L.U32 UR8, UR8, UR7, URZ ;  /* 0x0000000708087299 */ /* 0x000fe2000800063f */
[----:B------:R-:W-:Y:S01]  /*15140*/  MOV R12, RZ ;  /* 0x000000ff000c7202 */ /* 0x000fe20000000f00 */
[----:B------:R-:W-:Y:S01]  /*15150*/  ULDC UR6, c[0x0][0x8a8] ;  /* 0x00022a0000067ab9 */ /* 0x000fe20000000800 */
[----:B------:R-:W-:Y:S01]  /*15160*/  UMOV UR9, 0x1 ;  /* 0x0000000100097882 */ /* 0x000fe20000000000 */
[----:B------:R-:W-:-:S02]  /*15170*/  ULOP3.LUT UR21, UR37, 0x2, URZ, 0xfc, !UPT ;  /* 0x0000000225157892 */ /* 0x000fc4000f8efc3f */
[----:B------:R-:W-:Y:S02]  /*15180*/  ULOP3.LUT UR4, UR4, 0x40, URZ, 0xc0, !UPT ;  /* 0x0000004004047892 */ /* 0x000fe4000f8ec03f */
[----:B------:R-:W-:Y:S02]  /*15190*/  ULOP3.LUT UR5, UR5, 0x1000, URZ, 0xc0, !UPT ;  /* 0x0000100005057892 */ /* 0x000fe4000f8ec03f */
[----:B------:R-:W-:Y:S02]  /*151a0*/  UIADD3 UR6, UR6, -0x1, URZ ;  /* 0xffffffff06067890 */ /* 0x000fe4000fffe03f */
[----:B------:R-:W-:Y:S02]  /*151b0*/  USHF.L.U32 UR7, UR9, UR7, URZ ;  /* 0x0000000709077299 */ /* 0x000fe4000800063f */
[----:B------:R-:W-:Y:S01]  /*151c0*/  ULOP3.LUT UR13, URZ, UR8, URZ, 0x33, !UPT ;  /* 0x000000083f0d7292 */ /* 0x000fe2000f8e333f */
[----:B--2---:R-:W-:Y:S01]  /*151d0*/  IADD3 R0, R0, 0x3f, RZ ;  /* 0x0000003f00007810 */ /* 0x004fe20007ffe0ff */
[----:B------:R-:W-:-:S03]  /*151e0*/  ULDC.64 UR22, c[0x0][0x198] ;  /* 0x0000660000167ab9 */ /* 0x000fc60000000a00 */
[----:B------:R-:W-:-:S04]  /*151f0*/  SHF.R.S32.HI R5, RZ, 0x1f, R0 ;  /* 0x0000001fff057819 */ /* 0x000fc80000011400 */
[----:B------:R-:W-:-:S04]  /*15200*/  LEA.HI R5, R5, R0, RZ, 0x6 ;  /* 0x0000000005057211 */ /* 0x000fc800078f30ff */
[----:B------:R-:W-:-:S04]  /*15210*/  SHF.R.S32.HI R11, RZ, 0x6, R5 ;  /* 0x00000006ff0b7819 */ /* 0x000fc80000011405 */
[----:B------:R-:W-:-:S07]  /*15220*/  IADD3 R0, R11, 0x1, RZ ;  /* 0x000000010b007810 */ /* 0x000fce0007ffe0ff */
.L_x_607:
[----:B------:R-:W-:-:S03]  /*15230*/  UMOV UR8, 0xffffffff ;  /* 0xffffffff00087882 */ /* 0x000fc60000000000 */
[----:B------:R-:W-:Y:S05]  /*15240*/  BRA.DIV UR8, `(.L_x_597) ;  /* 0x0000001608687947 */ /* 0x000fea000b800000 */
[----:B------:R-:W-:-:S13]  /*15250*/  ELECT P6, URZ, PT ;  /* 0x00000000003f782f */ /* 0x000fda00038c0000 */
.L_x_635:
[----:B------:R-:W1:Y:S01]  /*15260*/  LDC R4, c[0x0][0x28c] ;  /* 0x0000a300ff047b82 */ /* 0x000e620000000800 */
[----:B------:R-:W-:Y:S01]  /*15270*/  BSSY B1, `(.L_x_598) ;  /* 0x0000039000017945 */ /* 0x000fe20003800000 */
[----:B-1----:R-:W-:-:S13]  /*15280*/  ISETP.LT.OR P6, PT, R4, 0x1, !P6 ;  /* 0x000000010400780c */ /* 0x002fda00077c1670 */
[----:B------:R-:W-:Y:S05]  /*15290*/  @P6 BRA `(.L_x_599) ;  /* 0x0000000000d86947 */ /* 0x000fea0003800000 */
[----:B------:R-:W-:Y:S02]  /*152a0*/  LEA R9, R6, UR4, 0x7 ;  /* 0x0000000406097c11 */ /* 0x000fe4000f8e38ff */
[----:B------:R-:W-:Y:S02]  /*152b0*/  SHF.L.U32 R14, R7, 0x8, RZ ;  /* 0x00000008070e7819 */ /* 0x000fe400000006ff */
[----:B------:R-:W-:Y:S02]  /*152c0*/  MOV R19, RZ ;  /* 0x000000ff00137202 */ /* 0x000fe40000000f00 */
[----:B------:R-:W-:Y:S02]  /*152d0*/  MOV R4, R0 ;  /* 0x0000000000047202 */ /* 0x000fe40000000f00 */
[----:B------:R-:W-:Y:S02]  /*152e0*/  MOV R5, R13 ;  /* 0x0000000d00057202 */ /* 0x000fe40000000f00 */
[----:B------:R-:W-:-:S07]  /*152f0*/  MOV R6, R12 ;  /* 0x0000000c00067202 */ /* 0x000fce0000000f00 */
.L_x_602:
[----:B------:R-:W1:Y:S01]  /*15300*/  S2R R8, SR_CgaCtaId ;  /* 0x0000000000087919 */ /* 0x000e620000008800 */
[----:B------:R-:W-:Y:S02]  /*15310*/  MOV R7, 0x400 ;  /* 0x0000040000077802 */ /* 0x000fe40000000f00 */
[----:B------:R-:W-:Y:S02]  /*15320*/  LOP3.LUT P1, RZ, R17, 0x7f, RZ, 0xc0, !PT ;  /* 0x0000007f11ff7812 */ /* 0x000fe4000782c0ff */
[----:B-1----:R-:W-:Y:S02]  /*15330*/  LEA R15, R8, R7, 0x18 ;  /* 0x00000007080f7211 */ /* 0x002fe400078ec0ff */
[----:B------:R-:W-:-:S09]  /*15340*/  SHF.L.U32 R7, R5, 0x1f, RZ ;  /* 0x0000001f05077819 */ /* 0x000fd200000006ff */
[----:B------:R-:W1:Y:S01]  /*15350*/  @!P1 LDC R8, c[0x0][0x500] ;  /* 0x00014000ff089b82 */ /* 0x000e620000000800 */
[----:B------:R-:W-:-:S04]  /*15360*/  LEA R20, R6, R15, 0x3 ;  /* 0x0000000f06147211 */ /* 0x000fc800078e18ff */
[----:B------:R-:W2:Y:S02]  /*15370*/  SYNCS.PHASECHK.TRANS64.TRYWAIT P0, [R20+URZ+0x20], R7 ;  /* 0x00002007140075a7 */ /* 0x000ea4000800017f */
[----:B--2---:R-:W-:Y:S05]  /*15380*/  @!P0 BRA `(.L_x_600) ;  /* 0x0000001400388947 */ /* 0x004fea0003800000 */
.L_x_636:
[----:B------:R-:W-:Y:S01]  /*15390*/  UPRMT UR8, UR21, 0x9910, URZ ;  /* 0x0000991015087896 */ /* 0x000fe2000800003f */
[----:B-1----:R1:W-:Y:S03]  /*153a0*/  @!P1 SYNCS.ARRIVE.TRANS64 RZ, [R20+URZ], R8 ;  /* 0x0000000814ff99a7 */ /* 0x0023e6000800003f */
[----:B------:R-:W-:-:S06]  /*153b0*/  UISETP.NE.AND UP0, UPT, UR8, 0x2, UPT ;  /* 0x000000020800788c */ /* 0x000fcc000bf05270 */
[----:B------:R-:W-:-:S13]  /*153c0*/  PLOP3.LUT P0, PT, PT, PT, UP0, 0x80, 0x0 ;  /* 0x000000000000781c */ /* 0x000fda0003f0f008 */
[----:B-1----:R-:W-:Y:S05]  /*153d0*/  @P0 BRA `(.L_x_601) ;  /* 0x0000000000040947 */ /* 0x002fea0003800000 */
[----:B------:R-:W-:Y:S01]  /*153e0*/  BPT.TRAP 0x1 ;  /* 0x000000040000795c */ /* 0x000fe20000300000 */
.L_x_601:
[C---:B--2---:R-:W-:Y:S01]  /*153f0*/  LEA R7, R6.reuse, UR5, 0xd ;  /* 0x0000000506077c11 */ /* 0x044fe2000f8e68ff */
[----:B------:R-:W-:Y:S01]  /*15400*/  UIADD3 UR14, UP0, UR22, 0xf0, URZ ;  /* 0x000000f0160e7890 */ /* 0x000fe2000ff1e03f */
[-C--:B------:R-:W-:Y:S01]  /*15410*/  LEA R8, R6, R15.reuse, 0xf ;  /* 0x0000000f06087211 */ /* 0x080fe200078e78ff */
[----:B------:R-:W-:Y:S01]  /*15420*/  UIADD3 UR24, UP1, UR22, 0x1f0, URZ ;  /* 0x000001f016187890 */ /* 0x000fe2000ff3e03f */
[----:B------:R-:W-:Y:S01]  /*15430*/  LEA R7, R7, R15, 0x1 ;  /* 0x0000000f07077211 */ /* 0x000fe200078e08ff */
[----:B------:R-:W-:Y:S01]  /*15440*/  UIADD3.X UR15, URZ, UR23, URZ, UP0, !UPT ;  /* 0x000000173f0f7290 */ /* 0x000fe200087fe43f */
[----:B------:R-:W-:Y:S01]  /*15450*/  R2UR UR8, R8 ;  /* 0x00000000080872ca */ /* 0x000fe200000e0000 */
[----:B------:R-:W-:Y:S01]  /*15460*/  UIADD3.X UR25, URZ, UR23, URZ, UP1, !UPT ;  /* 0x000000173f197290 */ /* 0x000fe20008ffe43f */
[----:B------:R-:W-:Y:S01]  /*15470*/  R2UR UR11, R7 ;  /* 0x00000000070b72ca */ /* 0x000fe200000e0000 */
[----:B------:R-:W-:Y:S01]  /*15480*/  UMOV UR16, 0x0 ;  /* 0x0000000000107882 */ /* 0x000fe20000000000 */
[----:B------:R-:W-:Y:S01]  /*15490*/  R2UR UR19, R14 ;  /* 0x000000000e1372ca */ /* 0x000fe200000e0000 */
[----:B------:R-:W-:Y:S01]  /*154a0*/  UMOV UR17, 0x10000000 ;  /* 0x1000000000117882 */ /* 0x000fe20000000000 */
[----:B------:R-:W-:Y:S01]  /*154b0*/  R2UR UR9, R20 ;  /* 0x00000000140972ca */ /* 0x000fe200000e0000 */
[----:B------:R-:W-:Y:S01]  /*154c0*/  UMOV UR26, 0x30000 ;  /* 0x00030000001a7882 */ /* 0x000fe20000000000 */
[----:B------:R-:W-:-:S02]  /*154d0*/  R2UR UR10, R19 ;  /* 0x00000000130a72ca */ /* 0x000fc400000e0000 */
[----:B------:R-:W-:Y:S02]  /*154e0*/  R2UR UR12, R3 ;  /* 0x00000000030c72ca */ /* 0x000fe400000e0000 */
[----:B------:R-:W-:Y:S01]  /*154f0*/  IADD3 R4, R4, -0x1, RZ ;  /* 0xffffffff04047810 */ /* 0x000fe20007ffe0ff */
[----:B------:R-:W-:Y:S01]  /*15500*/  UIADD3 UR8, UR8, 0x8400, URZ ;  /* 0x0000840008087890 */ /* 0x000fe2000fffe03f */
[----:B------:R-:W-:Y:S01]  /*15510*/  R2UR UR20, R9 ;  /* 0x00000000091472ca */ /* 0x000fe200000e0000 */
[----:B------:R-:W-:Y:S01]  /*15520*/  UIADD3 UR18, UR11, 0x28400, URZ ;  /* 0x000284000b127890 */ /* 0x000fe2000fffe03f */
[----:B------:R-:W-:Y:S02]  /*15530*/  ISETP.GT.AND P1, PT, R4, 0x1, PT ;  /* 0x000000010400780c */ /* 0x000fe40003f24270 */
[----:B------:R-:W-:Y:S01]  /*15540*/  IADD3 R6, R6, 0x1, RZ ;  /* 0x0000000106067810 */ /* 0x000fe20007ffe0ff */
[----:B------:R-:W-:Y:S01]  /*15550*/  UMOV UR11, UR19 ;  /* 0x00000013000b7c82 */ /* 0x000fe20008000000 */
[----:B------:R-:W-:-:S02]  /*15560*/  IADD3 R19, R19, 0x40, RZ ;  /* 0x0000004013137810 */ /* 0x000fc40007ffe0ff */
[C---:B------:R-:W-:Y:S01]  /*15570*/  ISETP.NE.AND P0, PT, R6.reuse, 0x4, PT ;  /* 0x000000040600780c */ /* 0x040fe20003f05270 */
[----:B------:R1:W-:Y:S03]  /*15580*/  UTMALDG.3D [UR8], [UR14], desc[UR16] ;  /* 0x000010080e0075b4 */ /* 0x0003e60008011000 */
[----:B------:R-:W-:Y:S02]  /*15590*/  SEL R8, RZ, 0x1, P0 ;  /* 0x00000001ff087807 */ /* 0x000fe40000000000 */
[----:B------:R-:W-:Y:S02]  /*155a0*/  SEL R6, R6, RZ, P0 ;  /* 0x000000ff06067207 */ /* 0x000fe40000000000 */
[----:B------:R-:W-:Y:S01]  /*155b0*/  LOP3.LUT R5, R5, R8, RZ, 0x3c, !PT ;  /* 0x0000000805057212 */ /* 0x000fe200078e3cff */
[----:B-1----:R-:W-:Y:S01]  /*155c0*/  UMOV UR8, UR18 ;  /* 0x0000001200087c82 */ /* 0x002fe20008000000 */
[----:B------:R-:W-:-:S02]  /*155d0*/  UMOV UR11, UR20 ;  /* 0x00000014000b7c82 */ /* 0x000fc40008000000 */
[----:B------:R1:W-:Y:S02]  /*155e0*/  UTMALDG.3D.MULTICAST [UR8], [UR24], UR26, desc[UR16] ;  /* 0x00001008180073b4 */ /* 0x0003e4000801181a */
[----:B-1----:R-:W-:Y:S05]  /*155f0*/  @P1 BRA `(.L_x_602) ;  /* 0xfffffffc00401947 */ /* 0x002fea000383ffff */
.L_x_599:
[----:B------:R-:W-:Y:S05]  /*15600*/  BSYNC B1 ;  /* 0x0000000000017941 */ /* 0x000fea0003800000 */
.L_x_598:
[----:B------:R-:W-:Y:S01]  /*15610*/  LOP3.LUT P1, RZ, R10, 0xff, RZ, 0xc0, !PT ;  /* 0x000000ff0aff7812 */ /* 0x000fe2000782c0ff */
[----:B------:R-:W-:Y:S01]  /*15620*/  ULDC.64 UR8, c[0x0][0x8f8] ;  /* 0x00023e0000087ab9 */ /* 0x000fe20000000a00 */
[C---:B------:R-:W-:Y:S01]  /*15630*/  IADD3 R12, R11.reuse, R12, RZ ;  /* 0x0000000c0b0c7210 */ /* 0x040fe20007ffe0ff */
[----:B------:R-:W-:Y:S01]  /*15640*/  BSSY B1, `(.L_x_603) ;  /* 0x000006e000017945 */ /* 0x000fe20003800000 */
[----:B------:R-:W-:Y:S02]  /*15650*/  IADD3 R2, P2, R2, UR42, RZ ;  /* 0x0000002a02027c10 */ /* 0x000fe4000ff5e0ff */
[----:B------:R-:W-:Y:S02]  /*15660*/  ISETP.GT.U32.AND P0, PT, R12, 0x3, PT ;  /* 0x000000030c00780c */ /* 0x000fe40003f04070 */
[----:B------:R-:W-:Y:S02]  /*15670*/  SHF.R.U32.HI R3, RZ, 0x2, R12 ;  /* 0x00000002ff037819 */ /* 0x000fe4000001160c */
[----:B------:R-:W-:-:S02]  /*15680*/  ISETP.LT.U32.AND P0, PT, R11, 0x4, P0 ;  /* 0x000000040b00780c */ /* 0x000fc40000701070 */
[----:B------:R-:W-:Y:S01]  /*15690*/  IADD3.X R16, R16, UR53, RZ, P2, !PT ;  /* 0x0000003510107c10 */ /* 0x000fe200097fe4ff */
[----:B------:R-:W1:Y:S01]  /*156a0*/  @P1 S2R R5, SR_CgaCtaId ;  /* 0x0000000000051919 */ /* 0x000e620000008800 */
[----:B------:R-:W-:Y:S02]  /*156b0*/  @P1 MOV R4, 0x400 ;  /* 0x0000040000041802 */ /* 0x000fe40000000f00 */
[----:B------:R-:W-:Y:S02]  /*156c0*/  ISETP.GE.U32.AND P2, PT, R2, UR8, PT ;  /* 0x0000000802007c0c */ /* 0x000fe4000bf46070 */
[----:B------:R-:W-:Y:S02]  /*156d0*/  LOP3.LUT R3, R3, 0x1, RZ, 0xc0, !PT ;  /* 0x0000000103037812 */ /* 0x000fe400078ec0ff */
[----:B------:R-:W-:Y:S02]  /*156e0*/  MOV R7, 0xffffffff ;  /* 0xffffffff00077802 */ /* 0x000fe40000000f00 */
[----:B------:R-:W-:-:S02]  /*156f0*/  MOV R6, 0xffffffff ;  /* 0xffffffff00067802 */ /* 0x000fc40000000f00 */
[----:B------:R-:W-:Y:S02]  /*15700*/  LOP3.LUT R12, R12, 0x3, RZ, 0xc0, !PT ;  /* 0x000000030c0c7812 */ /* 0x000fe400078ec0ff */
[----:B------:R-:W-:Y:S02]  /*15710*/  PRMT R10, RZ, 0x7610, R10 ;  /* 0x00007610ff0a7816 */ /* 0x000fe4000000000a */
[----:B-1----:R-:W-:-:S04]  /*15720*/  @P1 LEA R4, R5, R4, 0x18 ;  /* 0x0000000405041211 */ /* 0x002fc800078ec0ff */
[----:B------:R1:W-:Y:S01]  /*15730*/  @P1 SYNCS.ARRIVE.TRANS64.A1T0 RZ, [R4+URZ+0x88], RZ ;  /* 0x000088ff04ff19a7 */ /* 0x0003e2000810003f */
[----:B------:R-:W-:-:S04]  /*15740*/  ISETP.NE.U32.AND P1, PT, R3, 0x1, PT ;  /* 0x000000010300780c */ /* 0x000fc80003f25070 */
[----:B------:R-:W-:Y:S02]  /*15750*/  ISETP.GT.U32.AND P1, PT, R11, 0x3, !P1 ;  /* 0x000000030b00780c */ /* 0x000fe40004f24070 */
[----:B-1----:R-:W-:Y:S02]  /*15760*/  SEL R4, RZ, 0x1, !P0 ;  /* 0x00000001ff047807 */ /* 0x002fe40004000000 */
[----:B------:R-:W-:Y:S02]  /*15770*/  ISETP.GE.U32.AND.EX P0, PT, R16, UR9, PT, P2 ;  /* 0x0000000910007c0c */ /* 0x000fe4000bf06120 */
[----:B------:R-:W-:-:S04]  /*15780*/  SEL R3, RZ, 0x1, !P1 ;  /* 0x00000001ff037807 */ /* 0x000fc80004800000 */
[--C-:B------:R-:W-:Y:S02]  /*15790*/  LOP3.LUT R13, R3, R13, R4.reuse, 0x96, !PT ;  /* 0x0000000d030d7212 */ /* 0x100fe400078e9604 */
[----:B------:R-:W-:Y:S02]  /*157a0*/  MOV R3, 0xffffffff ;  /* 0xffffffff00037802 */ /* 0x000fe40000000f00 */
[----:B------:R-:W-:-:S03]  /*157b0*/  PRMT R4, RZ, 0x7610, R4 ;  /* 0x00007610ff047816 */ /* 0x000fc60000000004 */
[----:B------:R-:W-:Y:S05]  /*157c0*/  @P0 BRA `(.L_x_604) ;  /* 0x0000000400540947 */ /* 0x000fea0003800000 */
[----:B------:R-:W-:Y:S01]  /*157d0*/  ULDC.64 UR8, c[0x0][0x8d0] ;  /* 0x0002340000087ab9 */ /* 0x000fe20000000a00 */
[----:B------:R-:W1:Y:S01]  /*157e0*/  S2R R15, SR_CTAID.X ;  /* 0x00000000000f7919 */ /* 0x000e620000002500 */
[----:B------:R-:W-:Y:S01]  /*157f0*/  ISETP.NE.U32.AND P0, PT, RZ, UR8, PT ;  /* 0x00000008ff007c0c */ /* 0x000fe2000bf05070 */
[----:B------:R-:W-:Y:S01]  /*15800*/  ULDC UR11, c[0x0][0x8d8] ;  /* 0x00023600000b7ab9 */ /* 0x000fe20000000800 */
[----:B------:R-:W-:Y:S01]  /*15810*/  MOV R4, R2 ;  /* 0x0000000200047202 */ /* 0x000fe20000000f00 */
[----:B------:R-:W2:Y:S01]  /*15820*/  S2R R14, SR_CTAID.Y ;  /* 0x00000000000e7919 */ /* 0x000ea20000002600 */
[----:B------:R-:W-:Y:S02]  /*15830*/  ISETP.NE.AND.EX P0, PT, RZ, UR9, PT, P0 ;  /* 0x00000009ff007c0c */ /* 0x000fe4000bf05300 */
[----:B------:R-:W-:-:S11]  /*15840*/  MOV R5, R16 ;  /* 0x0000001000057202 */ /* 0x000fd60000000f00 */
[----:B------:R-:W-:Y:S05]  /*15850*/  @!P0 BRA `(.L_x_605) ;  /* 0x0000000000288947 */ /* 0x000fea0003800000 */
[----:B------:R-:W-:Y:S02]  /*15860*/  ULDC UR10, c[0x0][0x8dc] ;  /* 0x00023700000a7ab9 */ /* 0x000fe40000000800 */
[----:B------:R-:W-:-:S04]  /*15870*/  IADD3 R9, P0, R2, UR10, RZ ;  /* 0x0000000a02097c10 */ /* 0x000fc8000ff1e0ff */
[----:B------:R-:W-:-:S05]  /*15880*/  IADD3.X R3, RZ, R16, RZ, P0, !PT ;  /* 0x00000010ff037210 */ /* 0x000fca00007fe4ff */
[----:B------:R-:W-:-:S04]  /*15890*/  IMAD.WIDE.U32 R6, R3, UR8, RZ ;  /* 0x0000000803067c25 */ /* 0x000fc8000f8e00ff */
[----:B------:R-:W-:-:S04]  /*158a0*/  IMAD.WIDE.U32 R6, P0, R9, UR9, R6 ;  /* 0x0000000909067c25 */ /* 0x000fc8000f800006 */
[----:B------:R-:W-:Y:S01]  /*158b0*/  IMAD.WIDE.U32 R8, R9, UR8, RZ ;  /* 0x0000000809087c25 */ /* 0x000fe2000f8e00ff */
[----:B------:R-:W-:Y:S02]  /*158c0*/  IADD3.X R5, RZ, RZ, RZ, P0, !PT ;  /* 0x000000ffff057210 */ /* 0x000fe400007fe4ff */
[----:B------:R-:W-:Y:S02]  /*158d0*/  MOV R4, R7 ;  /* 0x0000000700047202 */ /* 0x000fe40000000f00 */
[----:B------:R-:W-:-:S05]  /*158e0*/  IADD3 RZ, P0, R9, R6, RZ ;  /* 0x0000000609ff7210 */ /* 0x000fca0007f1e0ff */
[----:B------:R-:W-:-:S08]  /*158f0*/  IMAD.WIDE.U32.X R4, R3, UR9, R4, P0 ;  /* 0x0000000903047c25 */ /* 0x000fd000080e0404 */
.L_x_605:
[--C-:B------:R-:W-:Y:S01]  /*15900*/  SHF.R.U64 R8, R4, UR11, R5.reuse ;  /* 0x0000000b04087c19 */ /* 0x100fe20008001205 */
[----:B------:R-:W-:Y:S01]  /*15910*/  ULDC.64 UR8, c[0x0][0x8c8] ;  /* 0x0002320000087ab9 */ /* 0x000fe20000000a00 */
[----:B------:R-:W-:Y:S01]  /*15920*/  SHF.R.U32.HI R3, RZ, UR11, R5 ;  /* 0x0000000bff037c19 */ /* 0x000fe20008011605 */
[----:B------:R-:W-:Y:S01]  /*15930*/  ULDC.64 UR14, c[0x0][0x8e8] ;  /* 0x00023a00000e7ab9 */ /* 0x000fe20000000a00 */
[----:B------:R-:W-:Y:S01]  /*15940*/  IADD3 R7, P0, RZ, -R8, RZ ;  /* 0x80000008ff077210 */ /* 0x000fe20007f1e0ff */
[----:B------:R-:W3:Y:S01]  /*15950*/  LDC R19, c[0x0][0x148] ;  /* 0x00005200ff137b82 */ /* 0x000ee20000000800 */
[----:B-1----:R-:W-:Y:S01]  /*15960*/  I2FP.F32.U32 R9, R15 ;  /* 0x0000000f00097245 */ /* 0x002fe20000201000 */
[----:B------:R-:W-:Y:S01]  /*15970*/  ULDC UR10, c[0x0][0x8b0] ;  /* 0x00022c00000a7ab9 */ /* 0x000fe20000000800 */
[----:B------:R-:W-:Y:S02]  /*15980*/  IADD3.X R3, RZ, ~R3, RZ, P0, !PT ;  /* 0x80000003ff037210 */ /* 0x000fe400007fe4ff */
[----:B------:R-:W-:-:S03]  /*15990*/  ISETP.NE.U32.AND P0, PT, RZ, UR14, PT ;  /* 0x0000000eff007c0c */ /* 0x000fc6000bf05070 */
[----:B------:R-:W-:Y:S01]  /*159a0*/  IMAD R6, R3, UR8, RZ ;  /* 0x0000000803067c24 */ /* 0x000fe2000f8e02ff */
[----:B------:R-:W-:Y:S02]  /*159b0*/  MOV R3, R16 ;  /* 0x0000001000037202 */ /* 0x000fe40000000f00 */
[----:B------:R-:W-:Y:S01]  /*159c0*/  ISETP.NE.AND.EX P0, PT, RZ, UR15, PT, P0 ;  /* 0x0000000fff007c0c */ /* 0x000fe2000bf05300 */
[----:B------:R-:W-:Y:S01]  /*159d0*/  IMAD.WIDE.U32 R4, R7, UR8, R2 ;  /* 0x0000000807047c25 */ /* 0x000fe2000f8e0002 */
[----:B------:R-:W-:-:S03]  /*159e0*/  ULDC UR8, c[0x0][0x150] ;  /* 0x0000540000087ab9 */ /* 0x000fc60000000800 */
[----:B------:R-:W-:Y:S01]  /*159f0*/  FMUL R9, R9, UR8 ;  /* 0x0000000809097c20 */ /* 0x000fe20008400000 */
[----:B------:R-:W-:Y:S01]  /*15a00*/  IMAD R3, R7, UR9, R6 ;  /* 0x0000000907037c24 */ /* 0x000fe2000f8e0206 */
[----:B------:R-:W-:Y:S01]  /*15a10*/  ULDC UR8, c[0x0][0x8c0] ;  /* 0x0002300000087ab9 */ /* 0x000fe20000000800 */
[----:B------:R-:W1:Y:S01]  /*15a20*/  LDC R6, c[0x0][0x144] ;  /* 0x00005100ff067b82 */ /* 0x000e620000000800 */
[----:B------:R-:W-:Y:S02]  /*15a30*/  ULDC UR9, c[0x0][0x154] ;  /* 0x0000550000097ab9 */ /* 0x000fe40000000800 */
[----:B------:R-:W-:Y:S01]  /*15a40*/  IADD3 R5, R5, R3, RZ ;  /* 0x0000000305057210 */ /* 0x000fe20007ffe0ff */
[----:B------:R-:W4:Y:S03]  /*15a50*/  F2I.U32.TRUNC.NTZ R9, R9 ;  /* 0x0000000900097305 */ /* 0x000f26000020f000 */
[----:B------:R-:W-:-:S02]  /*15a60*/  SHF.R.U64 R3, R4, UR8, R5 ;  /* 0x0000000804037c19 */ /* 0x000fc40008001205 */
[----:B--2---:R-:W-:-:S05]  /*15a70*/  I2FP.F32.U32 R4, R14 ;  /* 0x0000000e00047245 */ /* 0x004fca0000201000 */
[----:B------:R-:W-:Y:S01]  /*15a80*/  FMUL R21, R4, UR9 ;  /* 0x0000000904157c20 */ /* 0x000fe20008400000 */
[----:B------:R-:W-:Y:S01]  /*15a90*/  SHF.R.U32.HI R4, RZ, UR8, R5 ;  /* 0x00000008ff047c19 */ /* 0x000fe20008011605 */
[----:B------:R-:W-:-:S03]  /*15aa0*/  ULDC UR8, c[0x0][0x900] ;  /* 0x0002400000087ab9 */ /* 0x000fc60000000800 */
[--C-:B------:R-:W-:Y:S01]  /*15ab0*/  SHF.R.U64 R20, R3, UR10, R4.reuse ;  /* 0x0000000a03147c19 */ /* 0x100fe20008001204 */
[----:B------:R-:W2:Y:S01]  /*15ac0*/  F2I.U32.TRUNC.NTZ R21, R21 ;  /* 0x0000001500157305 */ /* 0x000ea2000020f000 */
[----:B------:R-:W-:Y:S02]  /*15ad0*/  SHF.R.U32.HI R5, RZ, UR10, R4 ;  /* 0x0000000aff057c19 */ /* 0x000fe40008011604 */
[----:B----4-:R-:W-:Y:S02]  /*15ae0*/  IADD3 R4, -R9, RZ, RZ ;  /* 0x000000ff09047210 */ /* 0x010fe40007ffe1ff */
[--C-:B------:R-:W-:Y:S02]  /*15af0*/  SHF.R.U64 R9, R20, UR8, R5.reuse ;  /* 0x0000000814097c19 */ /* 0x100fe40008001205 */
[----:B------:R-:W-:Y:S01]  /*15b00*/  SHF.R.U32.HI R23, RZ, UR8, R5 ;  /* 0x00000008ff177c19 */ /* 0x000fe20008011605 */
[----:B-1----:R-:W-:Y:S01]  /*15b10*/  IMAD R15, R6, R4, R15 ;  /* 0x00000004060f7224 */ /* 0x002fe200078e020f */
[----:B------:R-:W-:-:S02]  /*15b20*/  MOV R4, R9 ;  /* 0x0000000900047202 */ /* 0x000fc40000000f00 */
[----:B------:R-:W-:Y:S01]  /*15b30*/  MOV R5, R23 ;  /* 0x0000001700057202 */ /* 0x000fe20000000f00 */
[----:B--23--:R-:W-:Y:S06]  /*15b40*/  @!P0 BRA `(.L_x_606) ;  /* 0x0000000000288947 */ /* 0x00cfec0003800000 */
[----:B------:R-:W-:Y:S02]  /*15b50*/  ULDC UR8, c[0x0][0x8f4] ;  /* 0x00023d0000087ab9 */ /* 0x000fe40000000800 */
[----:B------:R-:W-:-:S04]  /*15b60*/  IADD3 R5, P0, R9, UR8, RZ ;  /* 0x0000000809057c10 */ /* 0x000fc8000ff1e0ff */
[----:B------:R-:W-:-:S05]  /*15b70*/  IADD3.X R23, RZ, R23, RZ, P0, !PT ;  /* 0x00000017ff177210 */ /* 0x000fca00007fe4ff */
[----:B------:R-:W-:-:S04]  /*15b80*/  IMAD.WIDE.U32 R6, R23, UR14, RZ ;  /* 0x0000000e17067c25 */ /* 0x000fc8000f8e00ff */
[----:B------:R-:W-:-:S04]  /*15b90*/  IMAD.WIDE.U32 R6, P0, R5, UR15, R6 ;  /* 0x0000000f05067c25 */ /* 0x000fc8000f800006 */
[----:B------:R-:W-:Y:S01]  /*15ba0*/  IMAD.WIDE.U32 R4, R5, UR14, RZ ;  /* 0x0000000e05047c25 */ /* 0x000fe2000f8e00ff */
[----:B------:R-:W-:-:S04]  /*15bb0*/  MOV R4, R7 ;  /* 0x0000000700047202 */ /* 0x000fc80000000f00 */
[----:B------:R-:W-:Y:S02]  /*15bc0*/  IADD3 RZ, P1, R5, R6, RZ ;  /* 0x0000000605ff7210 */ /* 0x000fe40007f3e0ff */
[----:B------:R-:W-:-:S03]  /*15bd0*/  IADD3.X R5, RZ, RZ, RZ, P0, !PT ;  /* 0x000000ffff057210 */ /* 0x000fc600007fe4ff */
[----:B------:R-:W-:-:S08]  /*15be0*/  IMAD.WIDE.U32.X R4, R23, UR15, R4, P1 ;  /* 0x0000000f17047c25 */ /* 0x000fd000088e0404 */
.L_x_606:
[----:B------:R-:W-:Y:S01]  /*15bf0*/  ISETP.NE.AND P0, PT, R18, 0x1, PT ;  /* 0x000000011200780c */ /* 0x000fe20003f05270 */
[----:B------:R-:W-:Y:S01]  /*15c00*/  ULDC UR8, c[0x0][0x8f0] ;  /* 0x00023c0000087ab9 */ /* 0x000fe20000000800 */
[----:B------:R-:W-:Y:S01]  /*15c10*/  IADD3 R21, -R21, RZ, RZ ;  /* 0x000000ff15157210 */ /* 0x000fe20007ffe1ff */
[----:B------:R-:W-:Y:S01]  /*15c20*/  ULDC UR9, c[0x0][0x8b8] ;  /* 0x00022e0000097ab9 */ /* 0x000fe20000000800 */
[----:B------:R-:W-:Y:S01]  /*15c30*/  SHF.R.U64 R5, R4, UR8, R5 ;  /* 0x0000000804057c19 */ /* 0x000fe20008001205 */
[----:B------:R-:W-:Y:S01]  /*15c40*/  ULDC UR8, c[0x0][0x8e0] ;  /* 0x0002380000087ab9 */ /* 0x000fe20000000800 */
[----:B------:R-:W-:Y:S02]  /*15c50*/  LOP3.LUT R20, R20, UR13, RZ, 0xc0, !PT ;  /* 0x0000000d14147c12 */ /* 0x000fe4000f8ec0ff */
[----:B------:R-:W-:-:S03]  /*15c60*/  IADD3 R4, -R5, RZ, RZ ;  /* 0x000000ff05047210 */ /* 0x000fc60007ffe1ff */
[----:B------:R-:W-:Y:S02]  /*15c70*/  IMAD R20, R5, UR7, R20 ;  /* 0x0000000705147c24 */ /* 0x000fe4000f8e0214 */
[----:B------:R-:W-:Y:S01]  /*15c80*/  @P0 IMAD R15, R19, R21, R14 ;  /* 0x00000015130f0224 */ /* 0x000fe200078e020e */
[----:B------:R-:W-:Y:S01]  /*15c90*/  LOP3.LUT R14, R3, UR6, RZ, 0xc0, !PT ;  /* 0x00000006030e7c12 */ /* 0x000fe2000f8ec0ff */
[----:B------:R-:W-:Y:S01]  /*15ca0*/  IMAD R9, R4, UR8, R9 ;  /* 0x0000000804097c24 */ /* 0x000fe2000f8e0209 */
[----:B------:R-:W-:Y:S01]  /*15cb0*/  ULDC UR8, c[0x0][0x8a8] ;  /* 0x00022a0000087ab9 */ /* 0x000fe20000000800 */
[----:B------:R-:W-:Y:S01]  /*15cc0*/  IMAD R15, R20, UR9, R15 ;  /* 0x00000009140f7c24 */ /* 0x000fe2000f8e020f */
[----:B------:R-:W-:Y:S01]  /*15cd0*/  MOV R4, 0x1 ;  /* 0x0000000100047802 */ /* 0x000fe20000000f00 */
[----:B------:R-:W-:Y:S01]  /*15ce0*/  IMAD R14, R9, UR8, R14 ;  /* 0x00000008090e7c24 */ /* 0x000fe2000f8e020e */
[----:B------:R-:W-:-:S04]  /*15cf0*/  MOV R3, R8 ;  /* 0x0000000800037202 */ /* 0x000fc80000000f00 */
[----:B------:R-:W-:Y:S02]  /*15d00*/  SEL R6, R14, R15, !P0 ;  /* 0x0000000f0e067207 */ /* 0x000fe40004000000 */
[----:B------:R-:W-:-:S07]  /*15d10*/  SEL R7, R15, R14, !P0 ;  /* 0x0000000e0f077207 */ /* 0x000fce0004000000 */
.L_x_604:
[----:B------:R-:W-:Y:S05]  /*15d20*/  BSYNC B1 ;  /* 0x0000000000017941 */ /* 0x000fea0003800000 */
.L_x_603:
[----:B------:R-:W-:-:S13]  /*15d30*/  LOP3.LUT P0, RZ, R4, 0xff, RZ, 0xc0, !PT ;  /* 0x000000ff04ff7812 */ /* 0x000fda000780c0ff */
[----:B------:R-:W-:Y:S05]  /*15d40*/  @P0 BRA `(.L_x_607) ;  /* 0xfffffff400380947 */ /* 0x000fea000383ffff */
[----:B------:R-:W-:Y:S05]  /*15d50*/  BSYNC B0 ;  /* 0x0000000000007941 */ /* 0x000fea0003800000 */
.L_x_596:
[----:B------:R-:W-:-:S03]  /*15d60*/  UMOV UR8, 0xffffffff ;  /* 0xffffffff00087882 */ /* 0x000fc60000000000 */
[----:B------:R-:W-:Y:S05]  /*15d70*/  BRA.DIV UR8, `(.L_x_608) ;  /* 0x0000000a08d07947 */ /* 0x000fea000b800000 */
[----:B------:R-:W-:-:S13]  /*15d80*/  ELECT P6, URZ, PT ;  /* 0x00000000003f782f */ /* 0x000fda00038c0000 */
.L_x_639:
[----:B------:R-:W-:Y:S05]  /*15d90*/  @!P6 BRA `(.L_x_14) ;  /* 0x0000000000a8e947 */ /* 0x000fea0003800000 */
[----:B------:R-:W-:-:S04]  /*15da0*/  ULOP3.LUT UR8, UR37, 0x2, URZ, 0xfc, !UPT ;  /* 0x0000000225087892 */ /* 0x000fc8000f8efc3f */
[----:B------:R-:W-:-:S06]  /*15db0*/  UISETP.NE.AND UP0, UPT, UR8, 0x3, UPT ;  /* 0x000000030800788c */ /* 0x000fcc000bf05270 */
[----:B------:R-:W-:-:S13]  /*15dc0*/  PLOP3.LUT P0, PT, PT, PT, UP0, 0x80, 0x0 ;  /* 0x000000000000781c */ /* 0x000fda0003f0f008 */
[----:B------:R-:W-:Y:S05]  /*15dd0*/  @!P0 BRA `(.L_x_609) ;  /* 0x0000000000048947 */ /* 0x000fea0003800000 */
[----:B-1----:R-:W-:Y:S01]  /*15de0*/  BPT.TRAP 0x1 ;  /* 0x000000040000795c */ /* 0x002fe20000300000 */
.L_x_609:
[----:B------:R-:W2:Y:S01]  /*15df0*/  S2R R3, SR_CgaCtaId ;  /* 0x0000000000037919 */ /* 0x000ea20000008800 */
[----:B------:R-:W-:Y:S02]  /*15e00*/  MOV R0, 0x400 ;  /* 0x0000040000007802 */ /* 0x000fe40000000f00 */
[----:B------:R-:W-:Y:S02]  /*15e10*/  SHF.L.U32 R2, R13, 0x1f, RZ ;  /* 0x0000001f0d027819 */ /* 0x000fe400000006ff */
[----:B--2---:R-:W-:-:S04]  /*15e20*/  LEA R3, R3, R0, 0x18 ;  /* 0x0000000003037211 */ /* 0x004fc800078ec0ff */
[----:B------:R-:W-:-:S04]  /*15e30*/  IADD3 R3, R3, 0x20, RZ ;  /* 0x0000002003037810 */ /* 0x000fc80007ffe0ff */
[C---:B------:R-:W-:Y:S02]  /*15e40*/  LEA R5, R12.reuse, R3, 0x3 ;  /* 0x000000030c057211 */ /* 0x040fe400078e18ff */
[----:B------:R-:W-:Y:S02]  /*15e50*/  IADD3 R12, R12, 0x1, RZ ;  /* 0x000000010c0c7810 */ /* 0x000fe40007ffe0ff */
[----:B------:R-:W2:Y:S02]  /*15e60*/  SYNCS.PHASECHK.TRANS64.TRYWAIT P0, [R5+URZ], R2 ;  /* 0x00000002050075a7 */ /* 0x000ea4000800017f */
[----:B------:R-:W-:-:S04]  /*15e70*/  ISETP.NE.AND P1, PT, R12, 0x4, PT ;  /* 0x000000040c00780c */ /* 0x000fc80003f25270 */
[----:B------:R-:W-:Y:S02]  /*15e80*/  SEL R0, RZ, 0x1, P1 ;  /* 0x00000001ff007807 */ /* 0x000fe40000800000 */
[----:B------:R-:W-:Y:S02]  /*15e90*/  SEL R12, R12, RZ, P1 ;  /* 0x000000ff0c0c7207 */ /* 0x000fe40000800000 */
[----:B------:R-:W-:Y:S02]  /*15ea0*/  LOP3.LUT R13, R13, R0, RZ, 0x3c, !PT ;  /* 0x000000000d0d7212 */ /* 0x000fe400078e3cff */
[----:B------:R-:W-:Y:S02]  /*15eb0*/  LEA R7, R12, R3, 0x3 ;  /* 0x000000030c077211 */ /* 0x000fe400078e18ff */
[----:B------:R-:W-:Y:S01]  /*15ec0*/  SHF.L.U32 R4, R13, 0x1f, RZ ;  /* 0x0000001f0d047819 */ /* 0x000fe200000006ff */
[----:B--2---:R-:W-:Y:S06]  /*15ed0*/  @!P0 BRA `(.L_x_610) ;  /* 0x0000000800988947 */ /* 0x004fec0003800000 */
.L_x_640:
[----:B------:R-:W3:Y:S01]  /*15ee0*/  SYNCS.PHASECHK.TRANS64.TRYWAIT P0, [R7+URZ], R4 ;  /* 0x00000004070075a7 */ /* 0x000ee2000800017f */
[----:B------:R-:W-:-:S04]  /*15ef0*/  IADD3 R0, R12, 0x1, RZ ;  /* 0x000000010c007810 */ /* 0x000fc80007ffe0ff */
[----:B------:R-:W-:-:S04]  /*15f00*/  ISETP.NE.AND P1, PT, R0, 0x4, PT ;  /* 0x000000040000780c */ /* 0x000fc80003f25270 */
[----:B--2---:R-:W-:Y:S02]  /*15f10*/  SEL R2, RZ, 0x1, P1 ;  /* 0x00000001ff027807 */ /* 0x004fe40000800000 */
[----:B------:R-:W-:Y:S02]  /*15f20*/  SEL R0, R0, RZ, P1 ;  /* 0x000000ff00007207 */ /* 0x000fe40000800000 */
[----:B------:R-:W-:Y:S02]  /*15f30*/  LOP3.LUT R13, R13, R2, RZ, 0x3c, !PT ;  /* 0x000000020d0d7212 */ /* 0x000fe400078e3cff */
[----:B------:R-:W-:Y:S02]  /*15f40*/  LEA R6, R0, R3, 0x3 ;  /* 0x0000000300067211 */ /* 0x000fe400078e18ff */
[----:B------:R-:W-:Y:S01]  /*15f50*/  SHF.L.U32 R5, R13, 0x1f, RZ ;  /* 0x0000001f0d057819 */ /* 0x000fe200000006ff */
[----:B---3--:R-:W-:Y:S06]  /*15f60*/  @!P0 BRA `(.L_x_611) ;  /* 0x0000000800888947 */ /* 0x008fec0003800000 */
.L_x_641:
[----:B------:R-:W3:Y:S01]  /*15f70*/  SYNCS.PHASECHK.TRANS64.TRYWAIT P0, [R6+URZ], R5 ;  /* 0x00000005060075a7 */ /* 0x000ee2000800017f */
[----:B------:R-:W-:-:S04]  /*15f80*/  IADD3 R0, R0, 0x1, RZ ;  /* 0x0000000100007810 */ /* 0x000fc80007ffe0ff */
[----:B------:R-:W-:-:S04]  /*15f90*/  ISETP.NE.AND P1, PT, R0, 0x4, PT ;  /* 0x000000040000780c */ /* 0x000fc80003f25270 */
[----:B------:R-:W-:Y:S02]  /*15fa0*/  SEL R2, RZ, 0x1, P1 ;  /* 0x00000001ff027807 */ /* 0x000fe40000800000 */
[----:B------:R-:W-:Y:S02]  /*15fb0*/  SEL R0, R0, RZ, P1 ;  /* 0x000000ff00007207 */ /* 0x000fe40000800000 */
[----:B------:R-:W-:Y:S01]  /*15fc0*/  LOP3.LUT R2, R13, R2, RZ, 0x3c, !PT ;  /* 0x000000020d027212 */ /* 0x000fe200078e3cff */
[----:B---3--:R-:W-:Y:S06]  /*15fd0*/  @!P0 BRA `(.L_x_612) ;  /* 0x0000000800808947 */ /* 0x008fec0003800000 */
.L_x_642:
[----:B------:R-:W-:Y:S02]  /*15fe0*/  LEA R3, R0, R3, 0x3 ;  /* 0x0000000300037211 */ /* 0x000fe400078e18ff */
[----:B------:R-:W-:-:S07]  /*15ff0*/  SHF.L.U32 R0, R2, 0x1f, RZ ;  /* 0x0000001f02007819 */ /* 0x000fce00000006ff */
.L_x_613:
[----:B----4-:R4:W1:Y:S02]  /*16000*/  SYNCS.PHASECHK.TRANS64.TRYWAIT P0, [R3+URZ], R0 ;  /* 0x00000000030075a7 */ /* 0x010864000800017f */
[----:B-1----:R-:W-:Y:S05]  /*16010*/  @!P0 NANOSLEEP.SYNCS 0x989680 ;  /* 0x009896800000895d */ /* 0x002fea0003900000 */
[----:B------:R-:W1:Y:S02]  /*16020*/  @!P0 SYNCS.PHASECHK.TRANS64 P0, [R3+URZ], R0 ;  /* 0x00000000030085a7 */ /* 0x000e64000800007f */
[----:B-1----:R-:W-:Y:S05]  /*16030*/  @!P0 BRA `(.L_x_613) ;  /* 0xfffffffc00f08947 */ /* 0x002fea000383ffff */
.L_x_14:
[----:B-1----:R-:W-:Y:S05]  /*16040*/  BSYNC B6 ;  /* 0x0000000000067941 */ /* 0x002fea0003800000 */
.L_x_12:
[----:B------:R-:W-:Y:S05]  /*16050*/  EXIT ;  /* 0x000000000000794d */ /* 0x000fea0003800000 */
.L_x_27:
[----:B----4-:R4:W1:Y:S02]  /*16060*/  SYNCS.PHASECHK.TRANS64.TRYWAIT P1, [R3+URZ], R0 ;  /* 0x00000000030075a7 */ /* 0x010864000802017f */
[----:B-1----:R-:W-:Y:S05]  /*16070*/  @!P1 NANOSLEEP.SYNCS 0x989680 ;  /* 0x009896800000995d */ /* 0x002fea0003900000 */
[----:B------:R-:W1:Y:S02]  /*16080*/  @!P1 SYNCS.PHASECHK.TRANS64 P1, [R3+URZ], R0 ;  /* 0x00000000030095a7 */ /* 0x000e64000802007f */
[----:B-1----:R-:W-:Y:S05]  /*16090*/  @!P1 BRA `(.L_x_27) ;  /* 0xfffffffc00f09947 */ /* 0x002fea000383ffff */
[----:B------:R-:W-:Y:S05]  /*160a0*/  BRA `(.L_x_26) ;  /* 0xfffffeb800847947 */ /* 0x000fea000383ffff */
.L_x_32:
[----:B---3--:R-:W-:-:S04]  /*160b0*/  MOV R5, UR7 ;  /* 0x0000000700057c02 */ /* 0x008fc80008000f00 */
[----:B------:R3:W4:Y:S03]  /*160c0*/  SYNCS.PHASECHK.TRANS64.TRYWAIT P1, [R5+URZ], R4 ;  /* 0x00000004050075a7 */ /* 0x000726000802017f */
[----:B----4-:R-:W-:Y:S05]  /*160d0*/  @!P1 NANOSLEEP.SYNCS 0x989680 ;  /* 0x009896800000995d */ /* 0x010fea0003900000 */
[----:B------:R-:W4:Y:S02]  /*160e0*/  @!P1 SYNCS.PHASECHK.TRANS64 P1, [R5+URZ], R4 ;  /* 0x00000004050095a7 */ /* 0x000f24000802007f */
[----:B----4-:R-:W-:Y:S05]  /*160f0*/  @!P1 BRA `(.L_x_32) ;  /* 0xfffffffc00ec9947 */ /* 0x010fea000383ffff */
[----:B------:R-:W-:Y:S05]  /*16100*/  BRA `(.L_x_31) ;  /* 0xfffffebc00a87947 */ /* 0x000fea000383ffff */
.L_x_53:
[----:B-1----:R-:W-:-:S04]  /*16110*/  MOV R3, UR51 ;  /* 0x0000003300037c02 */ /* 0x002fc80008000f00 */
[----:B------:R1:W2:Y:S03]  /*16120*/  SYNCS.PHASECHK.TRANS64.TRYWAIT P2, [R3+URZ+0x40], R0 ;  /* 0x00004000030075a7 */ /* 0x0002a6000804017f */
[----:B--2---:R-:W-:Y:S05]  /*16130*/  @!P2 NANOSLEEP.SYNCS 0x989680 ;  /* 0x009896800000a95d */ /* 0x004fea0003900000 */
[----:B------:R-:W2:Y:S02]  /*16140*/  @!P2 SYNCS.PHASECHK.TRANS64 P2, [R3+URZ+0x40], R0 ;  /* 0x000040000300a5a7 */ /* 0x000ea4000804007f */
[----:B--2---:R-:W-:Y:S05]  /*16150*/  @!P2 BRA `(.L_x_53) ;  /* 0xfffffffc00eca947 */ /* 0x004fea000383ffff */
[----:B------:R-:W-:Y:S05]  /*16160*/  BRA `(.L_x_614) ;  /* 0xfffffec800d07947 */ /* 0x000fea000383ffff */
.L_x_112:
[----:B-1----:R1:W2:Y:S02]  /*16170*/  SYNCS.PHASECHK.TRANS64.TRYWAIT P2, [R19+URZ+0x40], R20 ;  /* 0x00004014130075a7 */ /* 0x0022a4000804017f */
[----:B--2---:R-:W-:Y:S05]  /*16180*/  @!P2 NANOSLEEP.SYNCS 0x989680 ;  /* 0x009896800000a95d */ /* 0x004fea0003900000 */
[----:B------:R-:W2:Y:S02]  /*16190*/  @!P2 SYNCS.PHASECHK.TRANS64 P2, [R19+URZ+0x40], R20 ;  /* 0x000040141300a5a7 */ /* 0x000ea4000804007f */
[----:B--2---:R-:W-:Y:S05]  /*161a0*/  @!P2 BRA `(.L_x_112) ;  /* 0xfffffffc00f0a947 */ /* 0x004fea000383ffff */
[----:B------:R-:W-:Y:S05]  /*161b0*/  BRA `(.L_x_615) ;  /* 0xfffffeec00047947 */ /* 0x000fea000383ffff */
.L_x_170:
[----:B-1----:R1:W2:Y:S02]  /*161c0*/  SYNCS.PHASECHK.TRANS64.TRYWAIT P2, [R0+URZ+0x40], R3 ;  /* 0x00004003000075a7 */ /* 0x0022a4000804017f */
[----:B--2---:R-:W-:Y:S05]  /*161d0*/  @!P2 NANOSLEEP.SYNCS 0x989680 ;  /* 0x009896800000a95d */ /* 0x004fea0003900000 */
[----:B------:R-:W2:Y:S02]  /*161e0*/  @!P2 SYNCS.PHASECHK.TRANS64 P2, [R0+URZ+0x40], R3 ;  /* 0x000040030000a5a7 */ /* 0x000ea4000804007f */
[----:B--2---:R-:W-:Y:S05]  /*161f0*/  @!P2 BRA `(.L_x_170) ;  /* 0xfffffffc00f0a947 */ /* 0x004fea000383ffff */
[----:B------:R-:W-:Y:S05]  /*16200*/  BRA `(.L_x_616) ;  /* 0xffffff0800c47947 */ /* 0x000fea000383ffff */
.L_x_228:
[----:B-1----:R1:W2:Y:S02]  /*16210*/  SYNCS.PHASECHK.TRANS64.TRYWAIT P2, [R3+URZ+0x40], R0 ;  /* 0x00004000030075a7 */ /* 0x0022a4000804017f */
[----:B--2---:R-:W-:Y:S05]  /*16220*/  @!P2 NANOSLEEP.SYNCS 0x989680 ;  /* 0x009896800000a95d */ /* 0x004fea0003900000 */
[----:B------:R-:W2:Y:S02]  /*16230*/  @!P2 SYNCS.PHASECHK.TRANS64 P2, [R3+URZ+0x40], R0 ;  /* 0x000040000300a5a7 */ /* 0x000ea4000804007f */
[----:B--2---:R-:W-:Y:S05]  /*16240*/  @!P2 BRA `(.L_x_228) ;  /* 0xfffffffc00f0a947 */ /* 0x004fea000383ffff */
[----:B------:R-:W-:Y:S05]  /*16250*/  BRA `(.L_x_617) ;  /* 0xffffff28008c7947 */ /* 0x000fea000383ffff */
.L_x_286:
[----:B-1----:R1:W2:Y:S02]  /*16260*/  SYNCS.PHASECHK.TRANS64.TRYWAIT P2, [R0+URZ+0x40], R3 ;  /* 0x00004003000075a7 */ /* 0x0022a4000804017f */
[----:B--2---:R-:W-:Y:S05]  /*16270*/  @!P2 NANOSLEEP.SYNCS 0x989680 ;  /* 0x009896800000a95d */ /* 0x004fea0003900000 */
[----:B------:R-:W2:Y:S02]  /*16280*/  @!P2 SYNCS.PHASECHK.TRANS64 P2, [R0+URZ+0x40], R3 ;  /* 0x000040030000a5a7 */ /* 0x000ea4000804007f */
[----:B--2---:R-:W-:Y:S05]  /*16290*/  @!P2 BRA `(.L_x_286) ;  /* 0xfffffffc00f0a947 */ /* 0x004fea000383ffff */
[----:B------:R-:W-:Y:S05]  /*162a0*/  BRA `(.L_x_618) ;  /* 0xffffff4800587947 */ /* 0x000fea000383ffff */
.L_x_344:
[----:B-1----:R1:W2:Y:S02]  /*162b0*/  SYNCS.PHASECHK.TRANS64.TRYWAIT P2, [R0+URZ+0x40], R3 ;  /* 0x00004003000075a7 */ /* 0x0022a4000804017f */
[----:B--2---:R-:W-:Y:S05]  /*162c0*/  @!P2 NANOSLEEP.SYNCS 0x989680 ;  /* 0x009896800000a95d */ /* 0x004fea0003900000 */
[----:B------:R-:W2:Y:S02]  /*162d0*/  @!P2 SYNCS.PHASECHK.TRANS64 P2, [R0+URZ+0x40], R3 ;  /* 0x000040030000a5a7 */ /* 0x000ea4000804007f */
[----:B--2---:R-:W-:Y:S05]  /*162e0*/  @!P2 BRA `(.L_x_344) ;  /* 0xfffffffc00f0a947 */ /* 0x004fea000383ffff */
[----:B------:R-:W-:Y:S05]  /*162f0*/  BRA `(.L_x_619) ;  /* 0xffffff6800187947 */ /* 0x000fea000383ffff */
.L_x_402:
[----:B-1----:R1:W2:Y:S02]  /*16300*/  SYNCS.PHASECHK.TRANS64.TRYWAIT P2, [R0+URZ+0x40], R3 ;  /* 0x00004003000075a7 */ /* 0x0022a4000804017f */
[----:B--2---:R-:W-:Y:S05]  /*16310*/  @!P2 NANOSLEEP.SYNCS 0x989680 ;  /* 0x009896800000a95d */ /* 0x004fea0003900000 */
[----:B------:R-:W2:Y:S02]  /*16320*/  @!P2 SYNCS.PHASECHK.TRANS64 P2, [R0+URZ+0x40], R3 ;  /* 0x000040030000a5a7 */ /* 0x000ea4000804007f */
[----:B--2---:R-:W-:Y:S05]  /*16330*/  @!P2 BRA `(.L_x_402) ;  /* 0xfffffffc00f0a947 */ /* 0x004fea000383ffff */
[----:B------:R-:W-:Y:S05]  /*16340*/  BRA `(.L_x_620) ;  /* 0xffffff8400d87947 */ /* 0x000fea000383ffff */
.L_x_460:
[----:B--2---:R2:W3:Y:S02]  /*16350*/  SYNCS.PHASECHK.TRANS64.TRYWAIT P2, [R20+URZ+0x40], R19 ;  /* 0x00004013140075a7 */ /* 0x0044e4000804017f */
[----:B---3--:R-:W-:Y:S05]  /*16360*/  @!P2 NANOSLEEP.SYNCS 0x989680 ;  /* 0x009896800000a95d */ /* 0x008fea0003900000 */
[----:B------:R-:W3:Y:S02]  /*16370*/  @!P2 SYNCS.PHASECHK.TRANS64 P2, [R20+URZ+0x40], R19 ;  /* 0x000040131400a5a7 */ /* 0x000ee4000804007f */
[----:B---3--:R-:W-:Y:S05]  /*16380*/  @!P2 BRA `(.L_x_460) ;  /* 0xfffffffc00f0a947 */ /* 0x008fea000383ffff */
[----:B------:R-:W-:Y:S05]  /*16390*/  BRA `(.L_x_621) ;  /* 0xffffffa400987947 */ /* 0x000fea000383ffff */
.L_x_528:
[----:B-1----:R-:W-:-:S04]  /*163a0*/  MOV R5, UR4 ;  /* 0x0000000400057c02 */ /* 0x002fc80008000f00 */
[----:B------:R1:W2:Y:S03]  /*163b0*/  SYNCS.PHASECHK.TRANS64.TRYWAIT P0, [R5+URZ+0x88], R0 ;  /* 0x00008800050075a7 */ /* 0x0002a6000800017f */
[----:B--2---:R-:W-:Y:S05]  /*163c0*/  @!P0 NANOSLEEP.SYNCS 0x989680 ;  /* 0x009896800000895d */ /* 0x004fea0003900000 */
[----:B------:R-:W2:Y:S02]  /*163d0*/  @!P0 SYNCS.PHASECHK.TRANS64 P0, [R5+URZ+0x88], R0 ;  /* 0x00008800050085a7 */ /* 0x000ea4000800007f */
[----:B--2---:R-:W-:Y:S05]  /*163e0*/  @!P0 BRA `(.L_x_528) ;  /* 0xfffffffc00ec8947 */ /* 0x004fea000383ffff */
[----:B------:R-:W-:Y:S05]  /*163f0*/  BRA `(.L_x_527) ;  /* 0xffffffd4001c7947 */ /* 0x000fea000383ffff */
.L_x_537:
[----:B-1----:R-:W-:-:S04]  /*16400*/  MOV R5, UR21 ;  /* 0x0000001500057c02 */ /* 0x002fc80008000f00 */
[----:B------:R1:W2:Y:S03]  /*16410*/  SYNCS.PHASECHK.TRANS64.TRYWAIT P2, [R5+URZ+0x60], R4 ;  /* 0x00006004050075a7 */ /* 0x0002a6000804017f */
[----:B--2---:R-:W-:Y:S05]  /*16420*/  @!P2 NANOSLEEP.SYNCS 0x989680 ;  /* 0x009896800000a95d */ /* 0x004fea0003900000 */
[----:B------:R-:W2:Y:S02]  /*16430*/  @!P2 SYNCS.PHASECHK.TRANS64 P2, [R5+URZ+0x60], R4 ;  /* 0x000060040500a5a7 */ /* 0x000ea4000804007f */
[----:B--2---:R-:W-:Y:S05]  /*16440*/  @!P2 BRA `(.L_x_537) ;  /* 0xfffffffc00eca947 */ /* 0x004fea000383ffff */
[----:B------:R-:W-:Y:S05]  /*16450*/  BRA `(.L_x_622) ;  /* 0xffffffd800147947 */ /* 0x000fea000383ffff */
.L_x_543:
[----:B-12---:R-:W-:-:S04]  /*16460*/  MOV R5, UR21 ;  /* 0x0000001500057c02 */ /* 0x006fc80008000f00 */
[----:B------:R1:W2:Y:S03]  /*16470*/  SYNCS.PHASECHK.TRANS64.TRYWAIT P2, [R5+URZ+0x68], R4 ;  /* 0x00006804050075a7 */ /* 0x0002a6000804017f */
[----:B--2---:R-:W-:Y:S05]  /*16480*/  @!P2 NANOSLEEP.SYNCS 0x989680 ;  /* 0x009896800000a95d */ /* 0x004fea0003900000 */
[----:B------:R-:W2:Y:S02]  /*16490*/  @!P2 SYNCS.PHASECHK.TRANS64 P2, [R5+URZ+0x68], R4 ;  /* 0x000068040500a5a7 */ /* 0x000ea4000804007f */
[----:B--2---:R-:W-:Y:S05]  /*164a0*/  @!P2 BRA `(.L_x_543) ;  /* 0xfffffffc00eca947 */ /* 0x004fea000383ffff */
[----:B------:R-:W-:Y:S05]  /*164b0*/  BRA `(.L_x_623) ;  /* 0xffffffd8005c7947 */ /* 0x000fea000383ffff */
.L_x_549:
[----:B-123--:R-:W-:-:S04]  /*164c0*/  MOV R5, UR21 ;  /* 0x0000001500057c02 */ /* 0x00efc80008000f00 */
[----:B------:R1:W2:Y:S03]  /*164d0*/  SYNCS.PHASECHK.TRANS64.TRYWAIT P2, [R5+URZ+0x70], R4 ;  /* 0x00007004050075a7 */ /* 0x0002a6000804017f */
[----:B--2---:R-:W-:Y:S05]  /*164e0*/  @!P2 NANOSLEEP.SYNCS 0x989680 ;  /* 0x009896800000a95d */ /* 0x004fea0003900000 */
[----:B------:R-:W2:Y:S02]  /*164f0*/  @!P2 SYNCS.PHASECHK.TRANS64 P2, [R5+URZ+0x70], R4 ;  /* 0x000070040500a5a7 */ /* 0x000ea4000804007f */
[----:B--2---:R-:W-:Y:S05]  /*16500*/  @!P2 BRA `(.L_x_549) ;  /* 0xfffffffc00eca947 */ /* 0x004fea000383ffff */
[----:B------:R-:W-:Y:S05]  /*16510*/  BRA `(.L_x_624) ;  /* 0xffffffd800b07947 */ /* 0x000fea000383ffff */
.L_x_555:
[----:B-1234-:R-:W-:-:S04]  /*16520*/  MOV R5, UR21 ;  /* 0x0000001500057c02 */ /* 0x01efc80008000f00 */
[----:B------:R1:W2:Y:S03]  /*16530*/  SYNCS.PHASECHK.TRANS64.TRYWAIT P2, [R5+URZ+0x78], R4 ;  /* 0x00007804050075a7 */ /* 0x0002a6000804017f */
[----:B--2---:R-:W-:Y:S05]  /*16540*/  @!P2 NANOSLEEP.SYNCS 0x989680 ;  /* 0x009896800000a95d */ /* 0x004fea0003900000 */
[----:B------:R-:W2:Y:S02]  /*16550*/  @!P2 SYNCS.PHASECHK.TRANS64 P2, [R5+URZ+0x78], R4 ;  /* 0x000078040500a5a7 */ /* 0x000ea4000804007f */
[----:B--2---:R-:W-:Y:S05]  /*16560*/  @!P2 BRA `(.L_x_555) ;  /* 0xfffffffc00eca947 */ /* 0x004fea000383ffff */
[----:B------:R-:W-:Y:S05]  /*16570*/  BRA `(.L_x_625) ;  /* 0xffffffd800fc7947 */ /* 0x000fea000383ffff */
.L_x_561:
[----:B-1234-:R-:W-:-:S04]  /*16580*/  MOV R5, UR21 ;  /* 0x0000001500057c02 */ /* 0x01efc80008000f00 */
[----:B------:R1:W2:Y:S03]  /*16590*/  SYNCS.PHASECHK.TRANS64.TRYWAIT P2, [R5+URZ+0x60], R4 ;  /* 0x00006004050075a7 */ /* 0x0002a6000804017f */
[----:B--2---:R-:W-:Y:S05]  /*165a0*/  @!P2 NANOSLEEP.SYNCS 0x989680 ;  /* 0x009896800000a95d */ /* 0x004fea0003900000 */
[----:B------:R-:W2:Y:S02]  /*165b0*/  @!P2 SYNCS.PHASECHK.TRANS64 P2, [R5+URZ+0x60], R4 ;  /* 0x000060040500a5a7 */ /* 0x000ea4000804007f */
[----:B--2---:R-:W-:Y:S05]  /*165c0*/  @!P2 BRA `(.L_x_561) ;  /* 0xfffffffc00eca947 */ /* 0x004fea000383ffff */
[----:B------:R-:W-:Y:S05]  /*165d0*/  BRA `(.L_x_626) ;  /* 0xffffffdc00507947 */ /* 0x000fea000383ffff */
.L_x_567:
[----:B-1234-:R-:W-:-:S04]  /*165e0*/  MOV R5, UR21 ;  /* 0x0000001500057c02 */ /* 0x01efc80008000f00 */
[----:B------:R1:W2:Y:S03]  /*165f0*/  SYNCS.PHASECHK.TRANS64.TRYWAIT P2, [R5+URZ+0x68], R4 ;  /* 0x00006804050075a7 */ /* 0x0002a6000804017f */
[----:B--2---:R-:W-:Y:S05]  /*16600*/  @!P2 NANOSLEEP.SYNCS 0x989680 ;  /* 0x009896800000a95d */ /* 0x004fea0003900000 */
[----:B------:R-:W2:Y:S02]  /*16610*/  @!P2 SYNCS.PHASECHK.TRANS64 P2, [R5+URZ+0x68], R4 ;  /* 0x000068040500a5a7 */ /* 0x000ea4000804007f */
[----:B--2---:R-:W-:Y:S05]  /*16620*/  @!P2 BRA `(.L_x_567) ;  /* 0xfffffffc00eca947 */ /* 0x004fea000383ffff */
[----:B------:R-:W-:Y:S05]  /*16630*/  BRA `(.L_x_627) ;  /* 0xffffffdc00907947 */ /* 0x000fea000383ffff */
.L_x_573:
[----:B-1234-:R-:W-:-:S04]  /*16640*/  MOV R5, UR21 ;  /* 0x0000001500057c02 */ /* 0x01efc80008000f00 */
[----:B------:R1:W2:Y:S03]  /*16650*/  SYNCS.PHASECHK.TRANS64.TRYWAIT P2, [R5+URZ+0x70], R4 ;  /* 0x00007004050075a7 */ /* 0x0002a6000804017f */
[----:B--2---:R-:W-:Y:S05]  /*16660*/  @!P2 NANOSLEEP.SYNCS 0x989680 ;  /* 0x009896800000a95d */ /* 0x004fea0003900000 */
[----:B------:R-:W2:Y:S02]  /*16670*/  @!P2 SYNCS.PHASECHK.TRANS64 P2, [R5+URZ+0x70], R4 ;  /* 0x000070040500a5a7 */ /* 0x000ea4000804007f */
[----:B--2---:R-:W-:Y:S05]  /*16680*/  @!P2 BRA `(.L_x_573) ;  /* 0xfffffffc00eca947 */ /* 0x004fea000383ffff */
[----:B------:R-:W-:Y:S05]  /*16690*/  BRA `(.L_x_628) ;  /* 0xffffffdc00d87947 */ /* 0x000fea000383ffff */
.L_x_579:
[----:B-1234-:R-:W-:-:S04]  /*166a0*/  MOV R5, UR21 ;  /* 0x0000001500057c02 */ /* 0x01efc80008000f00 */
[----:B------:R1:W2:Y:S03]  /*166b0*/  SYNCS.PHASECHK.TRANS64.TRYWAIT P2, [R5+URZ+0x78], R4 ;  /* 0x00007804050075a7 */ /* 0x0002a6000804017f */
[----:B--2---:R-:W-:Y:S05]  /*166c0*/  @!P2 NANOSLEEP.SYNCS 0x989680 ;  /* 0x009896800000a95d */ /* 0x004fea0003900000 */
[----:B------:R-:W2:Y:S02]  /*166d0*/  @!P2 SYNCS.PHASECHK.TRANS64 P2, [R5+URZ+0x78], R4 ;  /* 0x000078040500a5a7 */ /* 0x000ea4000804007f */
[----:B--2---:R-:W-:Y:S05]  /*166e0*/  @!P2 BRA `(.L_x_579) ;  /* 0xfffffffc00eca947 */ /* 0x004fea000383ffff */
[----:B------:R-:W-:Y:S05]  /*166f0*/  BRA `(.L_x_629) ;  /* 0xffffffe000147947 */ /* 0x000fea000383ffff */
.L_x_589:
[----:B------:R1:W1:Y:S02]  /*16700*/  SYNCS.PHASECHK.TRANS64.TRYWAIT P0, [R0+URZ+0x60], R3 ;  /* 0x00006003000075a7 */ /* 0x000264000800017f */
[----:B-1----:R-:W-:Y:S05]  /*16710*/  @!P0 NANOSLEEP.SYNCS 0x989680 ;  /* 0x009896800000895d */ /* 0x002fea0003900000 */
[----:B------:R-:W1:Y:S02]  /*16720*/  @!P0 SYNCS.PHASECHK.TRANS64 P0, [R0+URZ+0x60], R3 ;  /* 0x00006003000085a7 */ /* 0x000e64000800007f */
[----:B-1----:R-:W-:Y:S05]  /*16730*/  @!P0 BRA `(.L_x_589) ;  /* 0xfffffffc00f08947 */ /* 0x002fea000383ffff */
[----:B------:R-:W-:Y:S05]  /*16740*/  BRA `(.L_x_630) ;  /* 0xffffffe800047947 */ /* 0x000fea000383ffff */
.L_x_591:
[----:B------:R1:W1:Y:S02]  /*16750*/  SYNCS.PHASECHK.TRANS64.TRYWAIT P0, [R0+URZ+0x68], R3 ;  /* 0x00006803000075a7 */ /* 0x000264000800017f */
[----:B-1----:R-:W-:Y:S05]  /*16760*/  @!P0 NANOSLEEP.SYNCS 0x989680 ;  /* 0x009896800000895d */ /* 0x002fea0003900000 */
[----:B------:R-:W1:Y:S02]  /*16770*/  @!P0 SYNCS.PHASECHK.TRANS64 P0, [R0+URZ+0x68], R3 ;  /* 0x00006803000085a7 */ /* 0x000e64000800007f */
[----:B-1----:R-:W-:Y:S05]  /*16780*/  @!P0 BRA `(.L_x_591) ;  /* 0xfffffffc00f08947 */ /* 0x002fea000383ffff */
[----:B------:R-:W-:Y:S05]  /*16790*/  BRA `(.L_x_631) ;  /* 0xffffffe800007947 */ /* 0x000fea000383ffff */
.L_x_593:
[----:B------:R1:W1:Y:S02]  /*167a0*/  SYNCS.PHASECHK.TRANS64.TRYWAIT P0, [R0+URZ+0x70], R3 ;  /* 0x00007003000075a7 */ /* 0x000264000800017f */
[----:B-1----:R-:W-:Y:S05]  /*167b0*/  @!P0 NANOSLEEP.SYNCS 0x989680 ;  /* 0x009896800000895d */ /* 0x002fea0003900000 */
[----:B------:R-:W1:Y:S02]  /*167c0*/  @!P0 SYNCS.PHASECHK.TRANS64 P0, [R0+URZ+0x70], R3 ;  /* 0x00007003000085a7 */ /* 0x000e64000800007f */
[----:B-1----:R-:W-:Y:S05]  /*167d0*/  @!P0 BRA `(.L_x_593) ;  /* 0xfffffffc00f08947 */ /* 0x002fea000383ffff */
[----:B------:R-:W-:Y:S05]  /*167e0*/  BRA `(.L_x_632) ;  /* 0xffffffe400fc7947 */ /* 0x000fea000383ffff */
.L_x_597:
[----:B------:R-:W-:Y:S01]  /*167f0*/  BSSY B1, `(.L_x_633) ;  /* 0x0000006000017945 */ /* 0x000fe20003800000 */
[----:B------:R-:W-:-:S07]  /*16800*/  MOV R15, 0xffffffff ;  /* 0xffffffff000f7802 */ /* 0x000fce0000000f00 */
[----:B------:R-:W-:Y:S05]  /*16810*/  WARPSYNC.COLLECTIVE R15, `(.L_x_634) ;  /* 0x000000000f0c7348 */ /* 0x000fea0003c00000 */
[----:B------:R-:W-:Y:S02]  /*16820*/  ELECT P6, UR62, PT ;  /* 0x00000000003e782f */ /* 0x000fe400038c0000 */
[----:B------:R-:W-:Y:S01]  /*16830*/  MOV R14, UR62 ;  /* 0x0000003e000e7c02 */ /* 0x000fe20008000f00 */
[----:B------:R-:W-:Y:S10]  /*16840*/  ENDCOLLECTIVE ;  /* 0x000000000000791b */ /* 0x000ff40003800000 */
.L_x_634:
[----:B------:R-:W-:Y:S05]  /*16850*/  BSYNC B1 ;  /* 0x0000000000017941 */ /* 0x000fea0003800000 */
.L_x_633:
[----:B------:R-:W-:Y:S05]  /*16860*/  BRA `(.L_x_635) ;  /* 0xffffffe8007c7947 */ /* 0x000fea000383ffff */
.L_x_600:
[----:B--2---:R2:W3:Y:S02]  /*16870*/  SYNCS.PHASECHK.TRANS64.TRYWAIT P0, [R20+URZ+0x20], R7 ;  /* 0x00002007140075a7 */ /* 0x0044e4000800017f */
[----:B---3--:R-:W-:Y:S05]  /*16880*/  @!P0 NANOSLEEP.SYNCS 0x989680 ;  /* 0x009896800000895d */ /* 0x008fea0003900000 */
[----:B------:R-:W3:Y:S02]  /*16890*/  @!P0 SYNCS.PHASECHK.TRANS64 P0, [R20+URZ+0x20], R7 ;  /* 0x00002007140085a7 */ /* 0x000ee4000800007f */
[----:B---3--:R-:W-:Y:S05]  /*168a0*/  @!P0 BRA `(.L_x_600) ;  /* 0xfffffffc00f08947 */ /* 0x008fea000383ffff */
[----:B------:R-:W-:Y:S05]  /*168b0*/  BRA `(.L_x_636) ;  /* 0xffffffe800b47947 */ /* 0x000fea000383ffff */
.L_x_608:
[----:B------:R-:W-:Y:S01]  /*168c0*/  BSSY B0, `(.L_x_637) ;  /* 0x0000006000007945 */ /* 0x000fe20003800000 */
[----:B------:R-:W-:-:S07]  /*168d0*/  MOV R15, 0xffffffff ;  /* 0xffffffff000f7802 */ /* 0x000fce0000000f00 */
[----:B-1----:R-:W-:Y:S05]  /*168e0*/  WARPSYNC.COLLECTIVE R15, `(.L_x_638) ;  /* 0x000000000f0c7348 */ /* 0x002fea0003c00000 */
[----:B------:R-:W-:Y:S02]  /*168f0*/  ELECT P6, UR62, PT ;  /* 0x00000000003e782f */ /* 0x000fe400038c0000 */
[----:B------:R-:W-:Y:S01]  /*16900*/  MOV R14, UR62 ;  /* 0x0000003e000e7c02 */ /* 0x000fe20008000f00 */
[----:B-1----:R-:W-:Y:S10]  /*16910*/  ENDCOLLECTIVE ;  /* 0x000000000000791b */ /* 0x002ff40003800000 */
.L_x_638:
[----:B------:R-:W-:Y:S05]  /*16920*/  BSYNC B0 ;  /* 0x0000000000007941 */ /* 0x000fea0003800000 */
.L_x_637:
[----:B------:R-:W-:Y:S05]  /*16930*/  BRA `(.L_x_639) ;  /* 0xfffffff400147947 */ /* 0x000fea000383ffff */
.L_x_610:
[----:B--2---:R2:W3:Y:S02]  /*16940*/  SYNCS.PHASECHK.TRANS64.TRYWAIT P0, [R5+URZ], R2 ;  /* 0x00000002050075a7 */ /* 0x0044e4000800017f */
[----:B---3--:R-:W-:Y:S05]  /*16950*/  @!P0 NANOSLEEP.SYNCS 0x989680 ;  /* 0x009896800000895d */ /* 0x008fea0003900000 */
[----:B------:R-:W3:Y:S02]  /*16960*/  @!P0 SYNCS.PHASECHK.TRANS64 P0, [R5+URZ], R2 ;  /* 0x00000002050085a7 */ /* 0x000ee4000800007f */
[----:B---3--:R-:W-:Y:S05]  /*16970*/  @!P0 BRA `(.L_x_610) ;  /* 0xfffffffc00f08947 */ /* 0x008fea000383ffff */
[----:B------:R-:W-:Y:S05]  /*16980*/  BRA `(.L_x_640) ;  /* 0xfffffff400547947 */ /* 0x000fea000383ffff */
.L_x_611:
[----:B--2---:R2:W3:Y:S02]  /*16990*/  SYNCS.PHASECHK.TRANS64.TRYWAIT P0, [R7+URZ], R4 ;  /* 0x00000004070075a7 */ /* 0x0044e4000800017f */
[----:B---3--:R-:W-:Y:S05]  /*169a0*/  @!P0 NANOSLEEP.SYNCS 0x989680 ;  /* 0x009896800000895d */ /* 0x008fea0003900000 */
[----:B------:R-:W3:Y:S02]  /*169b0*/  @!P0 SYNCS.PHASECHK.TRANS64 P0, [R7+URZ], R4 ;  /* 0x00000004070085a7 */ /* 0x000ee4000800007f */
[----:B---3--:R-:W-:Y:S05]  /*169c0*/  @!P0 BRA `(.L_x_611) ;  /* 0xfffffffc00f08947 */ /* 0x008fea000383ffff */
[----:B------:R-:W-:Y:S05]  /*169d0*/  BRA `(.L_x_641) ;  /* 0xfffffff400647947 */ /* 0x000fea000383ffff */
.L_x_612:
[----:B---3--:R3:W4:Y:S02]  /*169e0*/  SYNCS.PHASECHK.TRANS64.TRYWAIT P0, [R6+URZ], R5 ;  /* 0x00000005060075a7 */ /* 0x008724000800017f */
[----:B----4-:R-:W-:Y:S05]  /*169f0*/  @!P0 NANOSLEEP.SYNCS 0x989680 ;  /* 0x009896800000895d */ /* 0x010fea0003900000 */
[----:B------:R-:W4:Y:S02]  /*16a00*/  @!P0 SYNCS.PHASECHK.TRANS64 P0, [R6+URZ], R5 ;  /* 0x00000005060085a7 */ /* 0x000f24000800007f */
[----:B----4-:R-:W-:Y:S05]  /*16a10*/  @!P0 BRA `(.L_x_612) ;  /* 0xfffffffc00f08947 */ /* 0x010fea000383ffff */
[----:B------:R-:W-:Y:S05]  /*16a20*/  BRA `(.L_x_642) ;  /* 0xfffffff4006c7947 */ /* 0x000fea000383ffff */
        .weak           $__internal_0_$__cuda_sm20_rcp_rn_f32_slowpath
        .type           $__internal_0_$__cuda_sm20_rcp_rn_f32_slowpath,@function
        .size           $__internal_0_$__cuda_sm20_rcp_rn_f32_slowpath,(.L_x_648 - $__internal_0_$__cuda_sm20_rcp_rn_f32_slowpath)
$__internal_0_$__cuda_sm20_rcp_rn_f32_slowpath:
[----:B------:R-:W-:Y:S01]  /*16a30*/  SHF.L.U32 R3, R0, 0x1, RZ ;  /* 0x0000000100037819 */ /* 0x000fe200000006ff */
[----:B------:R-:W-:Y:S03]  /*16a40*/  BSSY B0, `(.L_x_643) ;  /* 0x0000030000007945 */ /* 0x000fe60003800000 */
[----:B------:R-:W-:-:S04]  /*16a50*/  SHF.R.U32.HI R3, RZ, 0x18, R3 ;  /* 0x00000018ff037819 */ /* 0x000fc80000011603 */
[----:B------:R-:W-:-:S13]  /*16a60*/  ISETP.NE.U32.AND P2, PT, R3, RZ, PT ;  /* 0x000000ff0300720c */ /* 0x000fda0003f45070 */
[----:B------:R-:W-:Y:S05]  /*16a70*/  @P2 BRA `(.L_x_644) ;  /* 0x0000000000282947 */ /* 0x000fea0003800000 */
[----:B------:R-:W-:-:S04]  /*16a80*/  SHF.L.U32 R3, R0, 0x1, RZ ;  /* 0x0000000100037819 */ /* 0x000fc800000006ff */
[----:B------:R-:W-:-:S13]  /*16a90*/  ISETP.NE.AND P2, PT, R3, RZ, PT ;  /* 0x000000ff0300720c */ /* 0x000fda0003f45270 */
[----:B------:R-:W-:Y:S01]  /*16aa0*/  @P2 FFMA R98, R0, 1.84467440737095516160e+19, RZ ;  /* 0x5f80000000622823 */ /* 0x000fe200000000ff */
[----:B------:R-:W-:Y:S08]  /*16ab0*/  @!P2 MUFU.RCP R91, R0 ;  /* 0x00000000005ba308 */ /* 0x000ff00000001000 */
[----:B------:R-:W1:Y:S02]  /*16ac0*/  @P2 MUFU.RCP R3, R98 ;  /* 0x0000006200032308 */ /* 0x000e640000001000 */
[----:B-1----:R-:W-:-:S04]  /*16ad0*/  @P2 FFMA R99, R98, R3, -1 ;  /* 0xbf80000062632423 */ /* 0x002fc80000000003 */
[----:B------:R-:W-:-:S04]  /*16ae0*/  @P2 FADD.FTZ R100, -R99, -RZ ;  /* 0x800000ff63642221 */ /* 0x000fc80000010100 */
[----:B------:R-:W-:-:S04]  /*16af0*/  @P2 FFMA R3, R3, R100, R3 ;  /* 0x0000006403032223 */ /* 0x000fc80000000003 */
[----:B------:R-:W-:Y:S01]  /*16b00*/  @P2 FFMA R91, R3, 1.84467440737095516160e+19, RZ ;  /* 0x5f800000035b2823 */ /* 0x000fe200000000ff */
[----:B------:R-:W-:Y:S06]  /*16b10*/  BRA `(.L_x_645) ;  /* 0x0000000000887947 */ /* 0x000fec0003800000 */
.L_x_644:
[----:B------:R-:W-:-:S04]  /*16b20*/  IADD3 R91, R3, -0xfd, RZ ;  /* 0xffffff03035b7810 */ /* 0x000fc80007ffe0ff */
[----:B------:R-:W-:-:S13]  /*16b30*/  ISETP.GT.U32.AND P2, PT, R91, 0x1, PT ;  /* 0x000000015b00780c */ /* 0x000fda0003f44070 */
[----:B------:R-:W-:Y:S05]  /*16b40*/  @P2 BRA `(.L_x_646) ;  /* 0x0000000000782947 */ /* 0x000fea0003800000 */
[----:B------:R-:W-:Y:S02]  /*16b50*/  LOP3.LUT R156, R0, 0x7fffff, RZ, 0xc0, !PT ;  /* 0x007fffff009c7812 */ /* 0x000fe400078ec0ff */
[----:B------:R-:W-:Y:S02]  /*16b60*/  MOV R100, 0x3 ;  /* 0x0000000300647802 */ /* 0x000fe40000000f00 */
[----:B------:R-:W-:Y:S02]  /*16b70*/  LOP3.LUT R156, R156, 0x3f800000, RZ, 0xfc, !PT ;  /* 0x3f8000009c9c7812 */ /* 0x000fe400078efcff */
[----:B------:R-:W-:Y:S02]  /*16b80*/  IADD3 R3, R3, -0xfc, RZ ;  /* 0xffffff0403037810 */ /* 0x000fe40007ffe0ff */
[----:B------:R-:W1:Y:S02]  /*16b90*/  MUFU.RCP R99, R156 ;  /* 0x0000009c00637308 */ /* 0x000e640000001000 */
[----:B-1----:R-:W-:-:S04]  /*16ba0*/  FFMA R102, R156, R99, -1 ;  /* 0xbf8000009c667423 */ /* 0x002fc80000000063 */
[----:B------:R-:W-:-:S04]  /*16bb0*/  FADD.FTZ R102, -R102, -RZ ;  /* 0x800000ff66667221 */ /* 0x000fc80000010100 */
[CCC-:B------:R-:W-:Y:S01]  /*16bc0*/  FFMA.RM R98, R99.reuse, R102.reuse, R99.reuse ;  /* 0x0000006663627223 */ /* 0x1c0fe20000004063 */
[----:B------:R-:W-:Y:S01]  /*16bd0*/  FFMA.RP R101, R99, R102, R99 ;  /* 0x0000006663657223 */ /* 0x000fe20000008063 */
[----:B------:R-:W-:-:S03]  /*16be0*/  SHF.L.U32 R99, R100, R91, RZ ;  /* 0x0000005b64637219 */ /* 0x000fc600000006ff */
[C---:B------:R-:W-:Y:S02]  /*16bf0*/  LOP3.LUT R102, R98.reuse, 0x7fffff, RZ, 0xc0, !PT ;  /* 0x007fffff62667812 */ /* 0x040fe400078ec0ff */
[----:B------:R-:W-:Y:S02]  /*16c00*/  FSETP.NEU.FTZ.AND P2, PT, R98, R101, PT ;  /* 0x000000656200720b */ /* 0x000fe40003f5d000 */
[----:B------:R-:W-:Y:S02]  /*16c10*/  LOP3.LUT R98, R102, 0x800000, RZ, 0xfc, !PT ;  /* 0x0080000066627812 */ /* 0x000fe400078efcff */
[----:B------:R-:W-:Y:S02]  /*16c20*/  SEL R100, RZ, 0xffffffff, !P2 ;  /* 0xffffffffff647807 */ /* 0x000fe40005000000 */
[----:B------:R-:W-:Y:S02]  /*16c30*/  LOP3.LUT R102, R99, R98, RZ, 0xc0, !PT ;  /* 0x0000006263667212 */ /* 0x000fe400078ec0ff */
[----:B------:R-:W-:-:S02]  /*16c40*/  IADD3 R100, -R100, RZ, RZ ;  /* 0x000000ff64647210 */ /* 0x000fc40007ffe1ff */
[-C--:B------:R-:W-:Y:S02]  /*16c50*/  SHF.R.U32.HI R102, RZ, R91.reuse, R102 ;  /* 0x0000005bff667219 */ /* 0x080fe40000011666 */
[--C-:B------:R-:W-:Y:S02]  /*16c60*/  LOP3.LUT P3, RZ, R100, R91, R98.reuse, 0xf8, !PT ;  /* 0x0000005b64ff7212 */ /* 0x100fe4000786f862 */
[C---:B------:R-:W-:Y:S02]  /*16c70*/  LOP3.LUT P2, RZ, R102.reuse, 0x1, RZ, 0xc0, !PT ;  /* 0x0000000166ff7812 */ /* 0x040fe4000784c0ff */
[----:B------:R-:W-:Y:S02]  /*16c80*/  LOP3.LUT P4, RZ, R102, 0x2, RZ, 0xc0, !PT ;  /* 0x0000000266ff7812 */ /* 0x000fe4000788c0ff */
[----:B------:R-:W-:Y:S02]  /*16c90*/  SHF.R.U32.HI R3, RZ, R3, R98 ;  /* 0x00000003ff037219 */ /* 0x000fe40000011662 */
[----:B------:R-:W-:-:S02]  /*16ca0*/  PLOP3.LUT P2, PT, P2, P3, P4, 0xe0, 0x0 ;  /* 0x000000000000781c */ /* 0x000fc40001747c40 */
[----:B------:R-:W-:Y:S02]  /*16cb0*/  LOP3.LUT P3, RZ, R0, 0x7fffff, RZ, 0xc0, !PT ;  /* 0x007fffff00ff7812 */ /* 0x000fe4000786c0ff */
[----:B------:R-:W-:-:S04]  /*16cc0*/  SEL R91, RZ, 0x1, !P2 ;  /* 0x00000001ff5b7807 */ /* 0x000fc80005000000 */
[----:B------:R-:W-:-:S04]  /*16cd0*/  IADD3 R91, -R91, RZ, RZ ;  /* 0x000000ff5b5b7210 */ /* 0x000fc80007ffe1ff */
[----:B------:R-:W-:-:S13]  /*16ce0*/  ISETP.GE.AND P2, PT, R91, RZ, PT ;  /* 0x000000ff5b00720c */ /* 0x000fda0003f46270 */
[----:B------:R-:W-:-:S04]  /*16cf0*/  @!P2 IADD3 R3, R3, 0x1, RZ ;  /* 0x000000010303a810 */ /* 0x000fc80007ffe0ff */
[----:B------:R-:W-:-:S04]  /*16d00*/  @!P3 SHF.L.U32 R3, R3, 0x1, RZ ;  /* 0x000000010303b819 */ /* 0x000fc800000006ff */
[----:B------:R-:W-:Y:S01]  /*16d10*/  LOP3.LUT R91, R3, 0x80000000, R0, 0xf8, !PT ;  /* 0x80000000035b7812 */ /* 0x000fe200078ef800 */
[----:B------:R-:W-:Y:S06]  /*16d20*/  BRA `(.L_x_645) ;  /* 0x0000000000047947 */ /* 0x000fec0003800000 */
.L_x_646:
[----:B------:R1:W2:Y:S02]  /*16d30*/  MUFU.RCP R91, R0 ;  /* 0x00000000005b7308 */ /* 0x0002a40000001000 */
.L_x_645:
[----:B------:R-:W-:Y:S05]  /*16d40*/  BSYNC B0 ;  /* 0x0000000000007941 */ /* 0x000fea0003800000 */
.L_x_643:
[----:B-12---:R-:W-:Y:S02]  /*16d50*/  MOV R0, R91 ;  /* 0x0000005b00007202 */ /* 0x006fe40000000f00 */
[----:B------:R-:W-:-:S04]  /*16d60*/  MOV R91, 0x0 ;  /* 0x00000000005b7802 */ /* 0x000fc80000000f00 */
[----:B------:R-:W-:Y:S05]  /*16d70*/  RET.REL.NODEC R90 `(_ZN7cutlass13device_kernelINS_4gemm6kernel13GemmUniversalIN4cute5tupleIJiiiiEEENS1_10collective13CollectiveMmaINS1_34MainloopSm90TmaGmmaWarpSpecializedILi4ENS5_IJNS4_1CILi2EEENSA_ILi1EEESC_EEENS1_35KernelTmaWarpSpecializedCooperativeEEENS5_IJNSA_ILi256EEENSA_ILi128EEENSA_ILi64EEEEEENS_6half_tENS5_IJlSC_lEEESK_SL_NS4_8TiledMMAINS4_8MMA_AtomIJNS4_4SM904GMMA26MMA_64x128x16_F32F16F16_SSILNSP_5MajorE0ELSR_0ELNSP_7ScaleInE1ELSS_1EEEEEENS4_6LayoutISD_NS5_IJSC_NSA_ILi0EEESW_EEEEENS5_IJNS4_10UnderscoreESZ_SZ_EEEEENS4_13SM90_TMA_LOADENS4_14ComposedLayoutINS4_7SwizzleILi3ELi4ELi3EEENS4_18smem_ptr_flag_bitsILi16EEENSV_INS5_IJNSA_ILi8EEESI_EEENS5_IJSI_SC_EEEEEEEvNS4_8identityENS4_23SM90_TMA_LOAD_MULTICASTES1C_vS1D_EENS_8epilogue10collective18CollectiveEpilogueINS1G_22Sm90TmaWarpSpecializedILi4ELi2ELi16ELb1ELb0EEEJSJ_NS5_IJSH_NSA_ILi32EEEEEESK_SL_SK_SL_NS1G_6fusion15FusionCallbacksIS1K_NS1N_13LinCombEltActINS1G_6thread4SiLuESK_fSK_fLNS_15FloatRoundStyleE2EEESJ_S1M_JEEES12_NS13_INS14_ILi2ELi4ELi3EEES17_NSV_INS5_IJS18_S1L_EEENS5_IJS1L_SC_EEEEEEENS4_17SM75_U32x4_LDSM_NENS4_14SM90_TMA_STOREES1Z_NS4_17SM90_U32x4_STSM_NENS4_9Copy_AtomIJS22_SK_EEEvEEEvvEEEEvNT_6ParamsE) ;  /* 0xfffffe905aa07950 */ /* 0x000fea0003c3ffff */
.L_x_647:
[----:B------:R-:W-:-:S00]  /*16d80*/  BRA `(.L_x_647) ;  /* 0xfffffffc00fc7947 */ /* 0x000fc0000383ffff */
[----:B------:R-:W-:-:S00]  /*16d90*/  NOP ;  /* 0x0000000000007918 */ /* 0x000fc00000000000 */
        /* <DEDUP_REMOVED lines=14> */
.L_x_648:


//--------------------- .nv.global.init           --------------------------
	.section	.nv.global.init,"aw",@progbits
.nv.global.init:
	.type		$str$22,@object
	.size		$str$22,($str$26 - $str$22)
$str$22:
        /*0000*/ 	.byte	0x6b, 0x5f, 0x74, 0x69, 0x6c, 0x65, 0x5f, 0x63, 0x6f, 0x75, 0x6e, 0x74, 0x20, 0x3e, 0x3d, 0x20
        /*0010*/ 	.byte	0x31, 0x00
	.type		$str$26,@object
	.size		$str$26,($str$27 - $str$26)
$str$26:
        /*0012*/ 	.byte	0x28, 0x61, 0x64, 0x64, 0x72, 0x65, 0x73, 0x73, 0x20, 0x26, 0x20, 0x6d, 0x61, 0x73, 0x6b, 0x29
        /*0022*/ 	.byte	0x20, 0x3d, 0x3d, 0x20, 0x30, 0x00
	.type		$str$27,@object
	.size		$str$27,($str$23 - $str$27)
$str$27:
        /*0028*/ 	.byte	0x2f, 0x74, 0x6d, 0x70, 0x2f, 0x63, 0x75, 0x74, 0x6c, 0x61, 0x73, 0x73, 0x5f, 0x73, 0x77, 0x65
        /*0038*/ 	.byte	0x65, 0x70, 0x5f, 0x73, 0x72, 0x63, 0x2f, 0x69, 0x6e, 0x63, 0x6c, 0x75, 0x64, 0x65, 0x2f, 0x63
        /*0048*/ 	.byte	0x75, 0x74, 0x65, 0x2f, 0x70, 0x6f, 0x69, 0x6e, 0x74, 0x65, 0x72, 0x5f, 0x66, 0x6c, 0x61, 0x67
        /*0058*/ 	.byte	0x67, 0x65, 0x64, 0x2e, 0x68, 0x70, 0x70, 0x00
	.type		$str$23,@object
	.size		$str$23,(__unnamed_2 - $str$23)
$str$23:
        /*0060*/ 	.byte	0x2f, 0x74, 0x6d, 0x70, 0x2f, 0x63, 0x75, 0x74, 0x6c, 0x61, 0x73, 0x73, 0x5f, 0x73, 0x77, 0x65
        /*0070*/ 	.byte	0x65, 0x70, 0x5f, 0x73, 0x72, 0x63, 0x2f, 0x69, 0x6e, 0x63, 0x6c, 0x75, 0x64, 0x65, 0x2f, 0x63
        /*0080*/ 	.byte	0x75, 0x74, 0x6c, 0x61, 0x73, 0x73, 0x2f, 0x67, 0x65, 0x6d, 0x6d, 0x2f, 0x63, 0x6f, 0x6c, 0x6c
        /*0090*/ 	.byte	0x65, 0x63, 0x74, 0x69, 0x76, 0x65, 0x2f, 0x73, 0x6d, 0x39, 0x30, 0x5f, 0x6d, 0x6d, 0x61, 0x5f
        /*00a0*/ 	.byte	0x74, 0x6d, 0x61, 0x5f, 0x67, 0x6d, 0x6d, 0x61, 0x5f, 0x73, 0x73, 0x5f, 0x77, 0x61, 0x72, 0x70
        /*00b0*/ 	.byte	0x73, 0x70, 0x65, 0x63, 0x69, 0x61, 0x6c, 0x69, 0x7a, 0x65, 0x64, 0x2e, 0x68, 0x70, 0x70, 0x00
	.type		__unnamed_2,@object
	.size		__unnamed_2,(__unnamed_1 - __unnamed_2)
__unnamed_2:
        /*00c0*/ 	.byte	0x61, 0x75, 0x74, 0x6f, 0x20, 0x63, 0x75, 0x74, 0x65, 0x3a, 0x3a, 0x61, 0x73, 0x5f, 0x70, 0x6f
        /* <DEDUP_REMOVED lines=27> */
        /*0280*/ 	.byte	0x36, 0x3e, 0x3e, 0x3e, 0x3e, 0x3e, 0x5d, 0x00
	.type		__unnamed_1,@object
	.size		__unnamed_1,(.L_0 - __unnamed_1)
__unnamed_1:
        /* <DEDUP_REMOVED lines=181> */
        /*0dd8*/ 	.byte	0x6e, 0x74, 0x69, 0x74, 0x79, 0x5d, 0x00
.L_0:


//--------------------- .nv.shared._ZN7cutlass13device_kernelINS_4gemm6kernel13GemmUniversalIN4cute5tupleIJiiiiEEENS1_10collective13CollectiveMmaINS1_34MainloopSm90TmaGmmaWarpSpecializedILi4ENS5_IJNS4_1CILi2EEENSA_ILi1EEESC_EEENS1_35KernelTmaWarpSpecializedCooperativeEEENS5_IJNSA_ILi256EEENSA_ILi128EEENSA_ILi64EEEEEENS_6half_tENS5_IJlSC_lEEESK_SL_NS4_8TiledMMAINS4_8MMA_AtomIJNS4_4SM904GMMA26MMA_64x128x16_F32F16F16_SSILNSP_5MajorE0ELSR_0ELNSP_7ScaleInE1ELSS_1EEEEEENS4_6LayoutISD_NS5_IJSC_NSA_ILi0EEESW_EEEEENS5_IJNS4_10UnderscoreESZ_SZ_EEEEENS4_13SM90_TMA_LOADENS4_14ComposedLayoutINS4_7SwizzleILi3ELi4ELi3EEENS4_18smem_ptr_flag_bitsILi16EEENSV_INS5_IJNSA_ILi8EEESI_EEENS5_IJSI_SC_EEEEEEEvNS4_8identityENS4_23SM90_TMA_LOAD_MULTICASTES1C_vS1D_EENS_8epilogue10collective18CollectiveEpilogueINS1G_22Sm90TmaWarpSpecializedILi4ELi2ELi16ELb1ELb0EEEJSJ_NS5_IJSH_NSA_ILi32EEEEEESK_SL_SK_SL_NS1G_6fusion15FusionCallbacksIS1K_NS1N_13LinCombEltActINS1G_6thread4SiLuESK_fSK_fLNS_15FloatRoundStyleE2EEESJ_S1M_JEEES12_NS13_INS14_ILi2ELi4ELi3EEES17_NSV_INS5_IJS18_S1L_EEENS5_IJS1L_SC_EEEEEEENS4_17SM75_U32x4_LDSM_NENS4_14SM90_TMA_STOREES1Z_NS4_17SM90_U32x4_STSM_NENS4_9Copy_AtomIJS22_SK_EEEvEEEvvEEEEvNT_6ParamsE --------------------------
	.section	.nv.shared._ZN7cutlass13device_kernelINS_4gemm6kernel13GemmUniversalIN4cute5tupleIJiiiiEEENS1_10collective13CollectiveMmaINS1_34MainloopSm90TmaGmmaWarpSpecializedILi4ENS5_IJNS4_1CILi2EEENSA_ILi1EEESC_EEENS1_35KernelTmaWarpSpecializedCooperativeEEENS5_IJNSA_ILi256EEENSA_ILi128EEENSA_ILi64EEEEEENS_6half_tENS5_IJlSC_lEEESK_SL_NS4_8TiledMMAINS4_8MMA_AtomIJNS4_4SM904GMMA26MMA_64x128x16_F32F16F16_SSILNSP_5MajorE0ELSR_0ELNSP_7ScaleInE1ELSS_1EEEEEENS4_6LayoutISD_NS5_IJSC_NSA_ILi0EEESW_EEEEENS5_IJNS4_10UnderscoreESZ_SZ_EEEEENS4_13SM90_TMA_LOADENS4_14ComposedLayoutINS4_7SwizzleILi3ELi4ELi3EEENS4_18smem_ptr_flag_bitsILi16EEENSV_INS5_IJNSA_ILi8EEESI_EEENS5_IJSI_SC_EEEEEEEvNS4_8identityENS4_23SM90_TMA_LOAD_MULTICASTES1C_vS1D_EENS_8epilogue10collective18CollectiveEpilogueINS1G_22Sm90TmaWarpSpecializedILi4ELi2ELi16ELb1ELb0EEEJSJ_NS5_IJSH_NSA_ILi32EEEEEESK_SL_SK_SL_NS1G_6fusion15FusionCallbacksIS1K_NS1N_13LinCombEltActINS1G_6thread4SiLuESK_fSK_fLNS_15FloatRoundStyleE2EEESJ_S1M_JEEES12_NS13_INS14_ILi2ELi4ELi3EEES17_NSV_INS5_IJS18_S1L_EEENS5_IJS1L_SC_EEEEEEENS4_17SM75_U32x4_LDSM_NENS4_14SM90_TMA_STOREES1Z_NS4_17SM90_U32x4_STSM_NENS4_9Copy_AtomIJS22_SK_EEEvEEEvvEEEEvNT_6ParamsE,"aw",@nobits
	.sectionflags	@""
	.align	16
	.zero		1024


//--------------------- .nv.shared.reserved.0     --------------------------
	.section	.nv.shared.reserved.0,"aw",@nobits
	.weak		__nv_reservedSMEM_offset_0_alias
	.size		__nv_reservedSMEM_offset_0_alias, 0, 0
	.other		__nv_reservedSMEM_offset_0_alias,@"STO_CUDA_RESERVED_SHARED STV_DEFAULT"
__nv_reservedSMEM_offset_0_alias:
	.zero		0


//--------------------- .nv.global                --------------------------
	.section	.nv.global,"aw",@nobits
.nv.global:
	.type		_ZN39_INTERNAL_a1576a55_4_k_cu_9312db6d_37354cute1_E,@object
	.size		_ZN39_INTERNAL_a1576a55_4_k_cu_9312db6d_37354cute1_E,(_ZN39_INTERNAL_a1576a55_4_k_cu_9312db6d_37354cuda3std3__45__cpo6cbeginE - _ZN39_INTERNAL_a1576a55_4_k_cu_9312db6d_37354cute1_E)
_ZN39_INTERNAL_a1576a55_4_k_cu_9312db6d_37354cute1_E:
	.zero		1
	.type		_ZN39_INTERNAL_a1576a55_4_k_cu_9312db6d_37354cuda3std3__45__cpo6cbeginE,@object
	.size		_ZN39_INTERNAL_a1576a55_4_k_cu_9312db6d_37354cuda3std3__45__cpo6cbeginE,(_ZN39_INTERNAL_a1576a55_4_k_cu_9312db6d_37354cuda3std3__48in_placeE - _ZN39_INTERNAL_a1576a55_4_k_cu_9312db6d_37354cuda3std3__45__cpo6cbeginE)
_ZN39_INTERNAL_a1576a55_4_k_cu_9312db6d_37354cuda3std3__45__cpo6cbeginE:
	.zero		1
	.type		_ZN39_INTERNAL_a1576a55_4_k_cu_9312db6d_37354cuda3std3__48in_placeE,@object
	.size		_ZN39_INTERNAL_a1576a55_4_k_cu_9312db6d_37354cuda3std3__48in_placeE,(_ZN39_INTERNAL_a1576a55_4_k_cu_9312db6d_37354cuda3std6ranges3__45__cpo9iter_moveE - _ZN39_INTERNAL_a1576a55_4_k_cu_9312db6d_37354cuda3std3__48in_placeE)
_ZN39_INTERNAL_a1576a55_4_k_cu_9312db6d_37354cuda3std3__48in_placeE:
	.zero		1
	.type		_ZN39_INTERNAL_a1576a55_4_k_cu_9312db6d_37354cuda3std6ranges3__45__cpo9iter_moveE,@object
	.size		_ZN39_INTERNAL_a1576a55_4_k_cu_9312db6d_37354cuda3std6ranges3__45__cpo9iter_moveE,(_ZN39_INTERNAL_a1576a55_4_k_cu_9312db6d_37354cuda3std3__45__cpo5beginE - _ZN39_INTERNAL_a1576a55_4_k_cu_9312db6d_37354cuda3std6ranges3__45__cpo9iter_moveE)
_ZN39_INTERNAL_a1576a55_4_k_cu_9312db6d_37354cuda3std6ranges3__45__cpo9iter_moveE:
	.zero		1
	.type		_ZN39_INTERNAL_a1576a55_4_k_cu_9312db6d_37354cuda3std3__45__cpo5beginE,@object
	.size		_ZN39_INTERNAL_a1576a55_4_k_cu_9312db6d_37354cuda3std3__45__cpo5beginE,(_ZN39_INTERNAL_a1576a55_4_k_cu_9312db6d_37354cuda3std3__441_GLOBAL__N__a1576a55_4_k_cu_9312db6d_37356ignoreE - _ZN39_INTERNAL_a1576a55_4_k_cu_9312db6d_37354cuda3std3__45__cpo5beginE)
_ZN39_INTERNAL_a1576a55_4_k_cu_9312db6d_37354cuda3std3__45__cpo5beginE:
	.zero		1
	.type		_ZN39_INTERNAL_a1576a55_4_k_cu_9312db6d_37354cuda3std3__441_GLOBAL__N__a1576a55_4_k_cu_9312db6d_37356ignoreE,@object
	.size		_ZN39_INTERNAL_a1576a55_4_k_cu_9312db6d_37354cuda3std3__441_GLOBAL__N__a1576a55_4_k_cu_9312db6d_37356ignoreE,(_ZN39_INTERNAL_a1576a55_4_k_cu_9312db6d_37354cute7productE - _ZN39_INTERNAL_a1576a55_4_k_cu_9312db6d_37354cuda3std3__441_GLOBAL__N__a1576a55_4_k_cu_9312db6d_37356ignoreE)
_ZN39_INTERNAL_a1576a55_4_k_cu_9312db6d_37354cuda3std3__441_GLOBAL__N__a1576a55_4_k_cu_9312db6d_37356ignoreE:
	.zero		1
	.type		_ZN39_INTERNAL_a1576a55_4_k_cu_9312db6d_37354cute7productE,@object
	.size		_ZN39_INTERNAL_a1576a55_4_k_cu_9312db6d_37354cute7productE,(_ZN39_INTERNAL_a1576a55_4_k_cu_9312db6d_37354cuda3std3__45__cpo3endE - _ZN39_INTERNAL_a1576a55_4_k_cu_9312db6d_37354cute7productE)
_ZN39_INTERNAL_a1576a55_4_k_cu_9312db6d_37354cute7productE:
	.zero		1
	.type		_ZN39_INTERNAL_a1576a55_4_k_cu_9312db6d_37354cuda3std3__45__cpo3endE,@object
	.size		_ZN39_INTERNAL_a1576a55_4_k_cu_9312db6d_37354cuda3std3__45__cpo3endE,(_ZN39_INTERNAL_a1576a55_4_k_cu_9312db6d_37354cuda3std3__419piecewise_constructE - _ZN39_INTERNAL_a1576a55_4_k_cu_9312db6d_37354cuda3std3__45__cpo3endE)
_ZN39_INTERNAL_a1576a55_4_k_cu_9312db6d_37354cuda3std3__45__cpo3endE:
	.zero		1
	.type		_ZN39_INTERNAL_a1576a55_4_k_cu_9312db6d_37354cuda3std3__419piecewise_constructE,@object
	.size		_ZN39_INTERNAL_a1576a55_4_k_cu_9312db6d_37354cuda3std3__419piecewise_constructE,(_ZN39_INTERNAL_a1576a55_4_k_cu_9312db6d_37354cuda3std3__45__cpo4cendE - _ZN39_INTERNAL_a1576a55_4_k_cu_9312db6d_37354cuda3std3__419piecewise_constructE)
_ZN39_INTERNAL_a1576a55_4_k_cu_9312db6d_37354cuda3std3__419piecewise_constructE:
	.zero		1
	.type		_ZN39_INTERNAL_a1576a55_4_k_cu_9312db6d_37354cuda3std3__45__cpo4cendE,@object
	.size		_ZN39_INTERNAL_a1576a55_4_k_cu_9312db6d_37354cuda3std3__45__cpo4cendE,(_ZN39_INTERNAL_a1576a55_4_k_cu_9312db6d_37354cuda3std6ranges3__45__cpo4swapE - _ZN39_INTERNAL_a1576a55_4_k_cu_9312db6d_37354cuda3std3__45__cpo4cendE)
_ZN39_INTERNAL_a1576a55_4_k_cu_9312db6d_37354cuda3std3__45__cpo4cendE:
	.zero		1
	.type		_ZN39_INTERNAL_a1576a55_4_k_cu_9312db6d_37354cuda3std6ranges3__45__cpo4swapE,@object
	.size		_ZN39_INTERNAL_a1576a55_4_k_cu_9312db6d_37354cuda3std6ranges3__45__cpo4swapE,(.L_9 - _ZN39_INTERNAL_a1576a55_4_k_cu_9312db6d_37354cuda3std6ranges3__45__cpo4swapE)
_ZN39_INTERNAL_a1576a55_4_k_cu_9312db6d_37354cuda3std6ranges3__45__cpo4swapE:
	.zero		1
.L_9:


//--------------------- .nv.constant0._ZN7cutlass13device_kernelINS_4gemm6kernel13GemmUniversalIN4cute5tupleIJiiiiEEENS1_10collective13CollectiveMmaINS1_34MainloopSm90TmaGmmaWarpSpecializedILi4ENS5_IJNS4_1CILi2EEENSA_ILi1EEESC_EEENS1_35KernelTmaWarpSpecializedCooperativeEEENS5_IJNSA_ILi256EEENSA_ILi128EEENSA_ILi64EEEEEENS_6half_tENS5_IJlSC_lEEESK_SL_NS4_8TiledMMAINS4_8MMA_AtomIJNS4_4SM904GMMA26MMA_64x128x16_F32F16F16_SSILNSP_5MajorE0ELSR_0ELNSP_7ScaleInE1ELSS_1EEEEEENS4_6LayoutISD_NS5_IJSC_NSA_ILi0EEESW_EEEEENS5_IJNS4_10UnderscoreESZ_SZ_EEEEENS4_13SM90_TMA_LOADENS4_14ComposedLayoutINS4_7SwizzleILi3ELi4ELi3EEENS4_18smem_ptr_flag_bitsILi16EEENSV_INS5_IJNSA_ILi8EEESI_EEENS5_IJSI_SC_EEEEEEEvNS4_8identityENS4_23SM90_TMA_LOAD_MULTICASTES1C_vS1D_EENS_8epilogue10collective18CollectiveEpilogueINS1G_22Sm90TmaWarpSpecializedILi4ELi2ELi16ELb1ELb0EEEJSJ_NS5_IJSH_NSA_ILi32EEEEEESK_SL_SK_SL_NS1G_6fusion15FusionCallbacksIS1K_NS1N_13LinCombEltActINS1G_6thread4SiLuESK_fSK_fLNS_15FloatRoundStyleE2EEESJ_S1M_JEEES12_NS13_INS14_ILi2ELi4ELi3EEES17_NSV_INS5_IJS18_S1L_EEENS5_IJS1L_SC_EEEEEEENS4_17SM75_U32x4_LDSM_NENS4_14SM90_TMA_STOREES1Z_NS4_17SM90_U32x4_STSM_NENS4_9Copy_AtomIJS22_SK_EEEvEEEvvEEEEvNT_6ParamsE --------------------------
	.section	.nv.constant0._ZN7cutlass13device_kernelINS_4gemm6kernel13GemmUniversalIN4cute5tupleIJiiiiEEENS1_10collective13CollectiveMmaINS1_34MainloopSm90TmaGmmaWarpSpecializedILi4ENS5_IJNS4_1CILi2EEENSA_ILi1EEESC_EEENS1_35KernelTmaWarpSpecializedCooperativeEEENS5_IJNSA_ILi256EEENSA_ILi128EEENSA_ILi64EEEEEENS_6half_tENS5_IJlSC_lEEESK_SL_NS4_8TiledMMAINS4_8MMA_AtomIJNS4_4SM904GMMA26MMA_64x128x16_F32F16F16_SSILNSP_5MajorE0ELSR_0ELNSP_7ScaleInE1ELSS_1EEEEEENS4_6LayoutISD_NS5_IJSC_NSA_ILi0EEESW_EEEEENS5_IJNS4_10UnderscoreESZ_SZ_EEEEENS4_13SM90_TMA_LOADENS4_14ComposedLayoutINS4_7SwizzleILi3ELi4ELi3EEENS4_18smem_ptr_flag_bitsILi16EEENSV_INS5_IJNSA_ILi8EEESI_EEENS5_IJSI_SC_EEEEEEEvNS4_8identityENS4_23SM90_TMA_LOAD_MULTICASTES1C_vS1D_EENS_8epilogue10collective18CollectiveEpilogueINS1G_22Sm90TmaWarpSpecializedILi4ELi2ELi16ELb1ELb0EEEJSJ_NS5_IJSH_NSA_ILi32EEEEEESK_SL_SK_SL_NS1G_6fusion15FusionCallbacksIS1K_NS1N_13LinCombEltActINS1G_6thread4SiLuESK_fSK_fLNS_15FloatRoundStyleE2EEESJ_S1M_JEEES12_NS13_INS14_ILi2ELi4ELi3EEES17_NSV_INS5_IJS18_S1L_EEENS5_IJS1L_SC_EEEEEEENS4_17SM75_U32x4_LDSM_NENS4_14SM90_TMA_STOREES1Z_NS4_17SM90_U32x4_STSM_NENS4_9Copy_AtomIJS22_SK_EEEvEEEvvEEEEvNT_6ParamsE,"a",@progbits
	.sectionflags	@""
	.align	4
.nv.constant0._ZN7cutlass13device_kernelINS_4gemm6kernel13GemmUniversalIN4cute5tupleIJiiiiEEENS1_10collective13CollectiveMmaINS1_34MainloopSm90TmaGmmaWarpSpecializedILi4ENS5_IJNS4_1CILi2EEENSA_ILi1EEESC_EEENS1_35KernelTmaWarpSpecializedCooperativeEEENS5_IJNSA_ILi256EEENSA_ILi128EEENSA_ILi64EEEEEENS_6half_tENS5_IJlSC_lEEESK_SL_NS4_8TiledMMAINS4_8MMA_AtomIJNS4_4SM904GMMA26MMA_64x128x16_F32F16F16_SSILNSP_5MajorE0ELSR_0ELNSP_7ScaleInE1ELSS_1EEEEEENS4_6LayoutISD_NS5_IJSC_NSA_ILi0EEESW_EEEEENS5_IJNS4_10UnderscoreESZ_SZ_EEEEENS4_13SM90_TMA_LOADENS4_14ComposedLayoutINS4_7SwizzleILi3ELi4ELi3EEENS4_18smem_ptr_flag_bitsILi16EEENSV_INS5_IJNSA_ILi8EEESI_EEENS5_IJSI_SC_EEEEEEEvNS4_8identityENS4_23SM90_TMA_LOAD_MULTICASTES1C_vS1D_EENS_8epilogue10collective18CollectiveEpilogueINS1G_22Sm90TmaWarpSpecializedILi4ELi2ELi16ELb1ELb0EEEJSJ_NS5_IJSH_NSA_ILi32EEEEEESK_SL_SK_SL_NS1G_6fusion15FusionCallbacksIS1K_NS1N_13LinCombEltActINS1G_6thread4SiLuESK_fSK_fLNS_15FloatRoundStyleE2EEESJ_S1M_JEEES12_NS13_INS14_ILi2ELi4ELi3EEES17_NSV_INS5_IJS18_S1L_EEENS5_IJS1L_SC_EEEEEEENS4_17SM75_U32x4_LDSM_NENS4_14SM90_TMA_STOREES1Z_NS4_17SM90_U32x4_STSM_NENS4_9Copy_AtomIJS22_SK_EEEvEEEvvEEEEvNT_6ParamsE:
	.zero		2432


//--------------------- SYMBOLS --------------------------

	.type		.nv.reservedSmem.offset0,@object
	.size		.nv.reservedSmem.offset0,0x4
	.type		__assertfail,@function
